	.target	sm_80

	.elftype	@"ET_EXEC"


//--------------------- .note.nv.tkinfo           --------------------------
	.section	.note.nv.tkinfo,"",@"SHT_NOTE"
	.sectionflags	@"SHF_NOTE_NV_TKINFO"
	.tkinfo
        /*0018*/ 	.word	0x00000002
        /*0030*/ 	.string	""
        /*0030*/ 	.string	"ptxas"
        /*0030*/ 	.string	"Cuda compilation tools, release 13.0, V13.0.88"
        /*0030*/ 	.string	"Build cuda_13.0.r13.0/compiler.36424714_0"
        /*0030*/ 	.string	"-v  -suppress-debug-info  -lineinfo  -arch sm_80 "



//--------------------- .note.nv.cuinfo           --------------------------
	.section	.note.nv.cuinfo,"",@"SHT_NOTE"
	.sectionflags	@"SHF_NOTE_NV_CUINFO"
        /*0018*/ 	.short	0x0002
        /*001a*/ 	.short	0x0050
        /*001c*/ 	.short	0x0082
	.zero		2


//--------------------- .nv.info                  --------------------------
	.section	.nv.info,"",@"SHT_CUDA_INFO"
	.align	4


	//----- nvinfo : EIATTR_REGCOUNT
	.align		4
        /*0000*/ 	.byte	0x04, 0x2f
        /*0002*/ 	.short	(.L_1 - .L_0)
	.align		4
.L_0:
        /*0004*/ 	.word	index@(matmul_kernel)
        /*0008*/ 	.word	0x00000040


	//----- nvinfo : EIATTR_FRAME_SIZE
	.align		4
.L_1:
        /*000c*/ 	.byte	0x04, 0x11
        /*000e*/ 	.short	(.L_3 - .L_2)
	.align		4
.L_2:
        /*0010*/ 	.word	index@(matmul_kernel)
        /*0014*/ 	.word	0x00004438


	//----- nvinfo : EIATTR_MIN_STACK_SIZE
	.align		4
.L_3:
        /*0018*/ 	.byte	0x04, 0x12
        /*001a*/ 	.short	(.L_5 - .L_4)
	.align		4
.L_4:
        /*001c*/ 	.word	index@(matmul_kernel)
        /*0020*/ 	.word	0x00004438
.L_5:


//--------------------- .nv.info.matmul_kernel    --------------------------
	.section	.nv.info.matmul_kernel,"",@"SHT_CUDA_INFO"
	.sectionflags	@""
	.align	4


	//----- nvinfo : EIATTR_CUDA_API_VERSION
	.align		4
        /*0000*/ 	.byte	0x04, 0x37
        /*0002*/ 	.short	(.L_7 - .L_6)
.L_6:
        /*0004*/ 	.word	0x00000082


	//----- nvinfo : EIATTR_SW2861232_WAR
	.align		4
.L_7:
        /*0008*/ 	.byte	0x01, 0x35
	.zero		2


	//----- nvinfo : EIATTR_PARAM_CBANK
	.align		4
        /*000c*/ 	.byte	0x04, 0x0a
        /*000e*/ 	.short	(.L_9 - .L_8)
	.align		4
.L_8:
        /*0010*/ 	.word	index@(.nv.constant0.matmul_kernel)
        /*0014*/ 	.short	0x0160
        /*0016*/ 	.short	0x0050


	//----- nvinfo : EIATTR_CBANK_PARAM_SIZE
	.align		4
.L_9:
        /*0018*/ 	.byte	0x03, 0x19
        /*001a*/ 	.short	0x0050


	//----- nvinfo : EIATTR_KPARAM_INFO
	.align		4
        /*001c*/ 	.byte	0x04, 0x17
        /*001e*/ 	.short	(.L_11 - .L_10)
.L_10:
        /*0020*/ 	.word	0x00000000
        /*0024*/ 	.short	0x000d
        /*0026*/ 	.short	0x0048
        /*0028*/ 	.byte	0x00, 0xf4, 0x21, 0x00


	//----- nvinfo : EIATTR_KPARAM_INFO
	.align		4
.L_11:
        /*002c*/ 	.byte	0x04, 0x17
        /*002e*/ 	.short	(.L_13 - .L_12)
.L_12:
        /*0030*/ 	.word	0x00000000
        /*0034*/ 	.short	0x000c
        /*0036*/ 	.short	0x0040
        /*0038*/ 	.byte	0x00, 0xf4, 0x21, 0x00


	//----- nvinfo : EIATTR_KPARAM_INFO
	.align		4
.L_13:
        /*003c*/ 	.byte	0x04, 0x17
        /*003e*/ 	.short	(.L_15 - .L_14)
.L_14:
        /*0040*/ 	.word	0x00000000
        /*0044*/ 	.short	0x000b
        /*0046*/ 	.short	0x0038
        /*0048*/ 	.byte	0x00, 0xf0, 0x11, 0x00


	//----- nvinfo : EIATTR_KPARAM_INFO
	.align		4
.L_15:
        /*004c*/ 	.byte	0x04, 0x17
        /*004e*/ 	.short	(.L_17 - .L_16)
.L_16:
        /*0050*/ 	.word	0x00000000
        /*0054*/ 	.short	0x000a
        /*0056*/ 	.short	0x0034
        /*0058*/ 	.byte	0x00, 0xf0, 0x11, 0x00


	//----- nvinfo : EIATTR_KPARAM_INFO
	.align		4
.L_17:
        /*005c*/ 	.byte	0x04, 0x17
        /*005e*/ 	.short	(.L_19 - .L_18)
.L_18:
        /*0060*/ 	.word	0x00000000
        /*0064*/ 	.short	0x0009
        /*0066*/ 	.short	0x0030
        /*0068*/ 	.byte	0x00, 0xf0, 0x11, 0x00


	//----- nvinfo : EIATTR_KPARAM_INFO
	.align		4
.L_19:
        /*006c*/ 	.byte	0x04, 0x17
        /*006e*/ 	.short	(.L_21 - .L_20)
.L_20:
        /*0070*/ 	.word	0x00000000
        /*0074*/ 	.short	0x0008
        /*0076*/ 	.short	0x002c
        /*0078*/ 	.byte	0x00, 0xf0, 0x11, 0x00


	//----- nvinfo : EIATTR_KPARAM_INFO
	.align		4
.L_21:
        /*007c*/ 	.byte	0x04, 0x17
        /*007e*/ 	.short	(.L_23 - .L_22)
.L_22:
        /*0080*/ 	.word	0x00000000
        /*0084*/ 	.short	0x0007
        /*0086*/ 	.short	0x0028
        /*0088*/ 	.byte	0x00, 0xf0, 0x11, 0x00


	//----- nvinfo : EIATTR_KPARAM_INFO
	.align		4
.L_23:
        /*008c*/ 	.byte	0x04, 0x17
        /*008e*/ 	.short	(.L_25 - .L_24)
.L_24:
        /*0090*/ 	.word	0x00000000
        /*0094*/ 	.short	0x0006
        /*0096*/ 	.short	0x0024
        /*0098*/ 	.byte	0x00, 0xf0, 0x11, 0x00


	//----- nvinfo : EIATTR_KPARAM_INFO
	.align		4
.L_25:
        /*009c*/ 	.byte	0x04, 0x17
        /*009e*/ 	.short	(.L_27 - .L_26)
.L_26:
        /*00a0*/ 	.word	0x00000000
        /*00a4*/ 	.short	0x0005
        /*00a6*/ 	.short	0x0020
        /*00a8*/ 	.byte	0x00, 0xf0, 0x11, 0x00


	//----- nvinfo : EIATTR_KPARAM_INFO
	.align		4
.L_27:
        /*00ac*/ 	.byte	0x04, 0x17
        /*00ae*/ 	.short	(.L_29 - .L_28)
.L_28:
        /*00b0*/ 	.word	0x00000000
        /*00b4*/ 	.short	0x0004
        /*00b6*/ 	.short	0x001c
        /*00b8*/ 	.byte	0x00, 0xf0, 0x11, 0x00


	//----- nvinfo : EIATTR_KPARAM_INFO
	.align		4
.L_29:
        /*00bc*/ 	.byte	0x04, 0x17
        /*00be*/ 	.short	(.L_31 - .L_30)
.L_30:
        /*00c0*/ 	.word	0x00000000
        /*00c4*/ 	.short	0x0003
        /*00c6*/ 	.short	0x0018
        /*00c8*/ 	.byte	0x00, 0xf0, 0x11, 0x00


	//----- nvinfo : EIATTR_KPARAM_INFO
	.align		4
.L_31:
        /*00cc*/ 	.byte	0x04, 0x17
        /*00ce*/ 	.short	(.L_33 - .L_32)
.L_32:
        /*00d0*/ 	.word	0x00000000
        /*00d4*/ 	.short	0x0002
        /*00d6*/ 	.short	0x0010
        /*00d8*/ 	.byte	0x00, 0xf4, 0x21, 0x00


	//----- nvinfo : EIATTR_KPARAM_INFO
	.align		4
.L_33:
        /*00dc*/ 	.byte	0x04, 0x17
        /*00de*/ 	.short	(.L_35 - .L_34)
.L_34:
        /*00e0*/ 	.word	0x00000000
        /*00e4*/ 	.short	0x0001
        /*00e6*/ 	.short	0x0008
        /*00e8*/ 	.byte	0x00, 0xf4, 0x21, 0x00


	//----- nvinfo : EIATTR_KPARAM_INFO
	.align		4
.L_35:
        /*00ec*/ 	.byte	0x04, 0x17
        /*00ee*/ 	.short	(.L_37 - .L_36)
.L_36:
        /*00f0*/ 	.word	0x00000000
        /*00f4*/ 	.short	0x0000
        /*00f6*/ 	.short	0x0000
        /*00f8*/ 	.byte	0x00, 0xf4, 0x21, 0x00


	//----- nvinfo : EIATTR_MAXREG_COUNT
	.align		4
.L_37:
        /*00fc*/ 	.byte	0x03, 0x1b
        /*00fe*/ 	.short	0x00ff


	//----- nvinfo : EIATTR_NUM_BARRIERS
	.align		4
        /*0100*/ 	.byte	0x02, 0x4c
        /*0102*/ 	.byte	0x01
	.zero		1


	//----- nvinfo : EIATTR_ANNOTATIONS
	.align		4
        /*0104*/ 	.byte	0x04, 0x55
        /*0106*/ 	.short	(.L_39 - .L_38)


	//   ....[0]....
.L_38:
        /*0108*/ 	.word	0x00000001
        /*010c*/ 	.byte	0x10, 0x05, 0x00, 0x00, 0x01, 0x00, 0x00, 0x00, 0x50, 0x05, 0x00, 0x00, 0x01, 0x00, 0x00, 0x00
        /* <DEDUP_REMOVED lines=259> */
        /*114c*/ 	.byte	0xc0, 0x5f, 0x00, 0x00, 0x01, 0x00, 0x00, 0x00, 0x80, 0x61, 0x00, 0x00


	//----- nvinfo : EIATTR_MERCURY_ISA_VERSION
	.align		4
.L_39:
        /*1158*/ 	.byte	0x03, 0x5f
        /*115a*/ 	.short	0x0000


	//----- nvinfo : EIATTR_COOP_GROUP_MASK_REGIDS
	.align		4
        /*115c*/ 	.byte	0x04, 0x29
        /*115e*/ 	.short	(.L_41 - .L_40)


	//   ....[0]....
.L_40:
        /*1160*/ 	.word	0xffffffff


	//   ....[1]....
        /*1164*/ 	.word	0xffffffff


	//   ....[2]....
        /*1168*/ 	.word	0xffffffff


	//   ....[3]....
        /*116c*/ 	.word	0xffffffff


	//   ....[4]....
        /*1170*/ 	.word	0xffffffff


	//   ....[5]....
        /*1174*/ 	.word	0xffffffff


	//   ....[6]....
        /*1178*/ 	.word	0xffffffff


	//   ....[7]....
        /*117c*/ 	.word	0xffffffff


	//   ....[8]....
        /*1180*/ 	.word	0xffffffff


	//   ....[9]....
        /*1184*/ 	.word	0xffffffff


	//   ....[10]....
        /*1188*/ 	.word	0xffffffff


	//   ....[11]....
        /*118c*/ 	.word	0xffffffff


	//   ....[12]....
        /*1190*/ 	.word	0xffffffff


	//   ....[13]....
        /*1194*/ 	.word	0xffffffff


	//   ....[14]....
        /*1198*/ 	.word	0xffffffff


	//----- nvinfo : EIATTR_COOP_GROUP_INSTR_OFFSETS
	.align		4
.L_41:
        /*119c*/ 	.byte	0x04, 0x28
        /*119e*/ 	.short	(.L_43 - .L_42)


	//   ....[0]....
.L_42:
        /*11a0*/ 	.word	0x0006d170


	//   ....[1]....
        /*11a4*/ 	.word	0x0006d250


	//   ....[2]....
        /*11a8*/ 	.word	0x0006d2d0


	//   ....[3]....
        /*11ac*/ 	.word	0x0006d510


	//   ....[4]....
        /*11b0*/ 	.word	0x0006d610


	//   ....[5]....
        /*11b4*/ 	.word	0x0006d680


	//   ....[6]....
        /*11b8*/ 	.word	0x0006d730


	//   ....[7]....
        /*11bc*/ 	.word	0x0006d7a0


	//   ....[8]....
        /*11c0*/ 	.word	0x0006d9b0


	//   ....[9]....
        /*11c4*/ 	.word	0x0006da00


	//   ....[10]....
        /*11c8*/ 	.word	0x0006de80


	//   ....[11]....
        /*11cc*/ 	.word	0x0006ded0


	//   ....[12]....
        /*11d0*/ 	.word	0x0006df70


	//   ....[13]....
        /*11d4*/ 	.word	0x0006dfc0


	//   ....[14]....
        /*11d8*/ 	.word	0x0006e100


	//----- nvinfo : EIATTR_EXIT_INSTR_OFFSETS
	.align		4
.L_43:
        /*11dc*/ 	.byte	0x04, 0x1c
        /*11de*/ 	.short	(.L_45 - .L_44)


	//   ....[0]....
.L_44:
        /*11e0*/ 	.word	0x000737f0


	//   ....[1]....
        /*11e4*/ 	.word	0x00073820


	//----- nvinfo : EIATTR_REQNTID
	.align		4
.L_45:
        /*11e8*/ 	.byte	0x04, 0x10
        /*11ea*/ 	.short	(.L_47 - .L_46)
.L_46:
        /*11ec*/ 	.word	0x00000020
        /*11f0*/ 	.word	0x00000001
        /*11f4*/ 	.word	0x00000001
.L_47:


//--------------------- .nv.callgraph             --------------------------
	.section	.nv.callgraph,"",@"SHT_CUDA_CALLGRAPH"
	.align	4
	.sectionentsize	8
	.align		4
        /*0000*/ 	.word	0x00000000
	.align		4
        /*0004*/ 	.word	0xffffffff
	.align		4
        /*0008*/ 	.word	0x00000000
	.align		4
        /*000c*/ 	.word	0xfffffffe
	.align		4
        /*0010*/ 	.word	0x00000000
	.align		4
        /*0014*/ 	.word	0xfffffffd
	.align		4
        /*0018*/ 	.word	0x00000000
	.align		4
        /*001c*/ 	.word	0xfffffffc


//--------------------- .nv.rel.action            --------------------------
	.section	.nv.rel.action,"",@"SHT_CUDA_RELOCINFO"
	.align	8
	.sectionentsize	8
        /*0000*/ 	.byte	0x73, 0x00, 0x00, 0x00, 0x00, 0x00, 0x00, 0x00, 0x00, 0x00, 0x00, 0x11, 0x25, 0x00, 0x05, 0x36


//--------------------- .nv.constant0.matmul_kernel --------------------------
	.section	.nv.constant0.matmul_kernel,"a",@progbits
	.sectionflags	@""
	.align	4
.nv.constant0.matmul_kernel:
	.zero		432


//--------------------- .text.matmul_kernel       --------------------------
	.section	.text.matmul_kernel,"ax",@progbits
	.sectioninfo	@"SHI_REGISTERS=64"
	.align	128
        .global         matmul_kernel
        .type           matmul_kernel,@function
        .size           matmul_kernel,(.L_x_5 - matmul_kernel)
        .other          matmul_kernel,@"STO_CUDA_ENTRY STV_DEFAULT"
matmul_kernel:
.text.matmul_kernel:
[----:B------:R-:W-:-:S03]  /*0000*/  IMAD.MOV.U32 R1, RZ, RZ, c[0x0][0x28] ;  /* 0x00000a00ff017624 */ /* 0x000fc600078e00ff */
[----:B------:R-:W-:Y:S01]  /*0010*/  IMAD.MOV.U32 R0, RZ, RZ, c[0x0][0x17c] ;  /* 0x00005f00ff007624 */ /* 0x000fe200078e00ff */
[----:B------:R-:W0:Y:S01]  /*0020*/  S2R R5, SR_CTAID.X ;  /* 0x0000000000057919 */ /* 0x000e220000002500 */
[----:B------:R-:W-:Y:S01]  /*0030*/  IADD3 R1, R1, -0x4438, RZ ;  /* 0xffffbbc801017810 */ /* 0x000fe20007ffe0ff */
[----:B------:R-:W-:Y:S02]  /*0040*/  ULDC.64 UR4, c[0x0][0x118] ;  /* 0x0000460000047ab9 */ /* 0x000fe40000000a00 */
[----:B------:R-:W-:Y:S01]  /*0050*/  IADD3 R0, R0, 0x7f, RZ ;  /* 0x0000007f00007810 */ /* 0x000fe20007ffe0ff */
[----:B------:R-:W1:Y:S03]  /*0060*/  S2R R12, SR_TID.X ;  /* 0x00000000000c7919 */ /* 0x000e660000002100 */
[----:B------:R-:W-:-:S04]  /*0070*/  SHF.R.S32.HI R3, RZ, 0x1f, R0 ;  /* 0x0000001fff037819 */ /* 0x000fc80000011400 */
[----:B------:R-:W-:-:S04]  /*0080*/  LEA.HI R3, R3, R0, RZ, 0x7 ;  /* 0x0000000003037211 */ /* 0x000fc800078f38ff */
[----:B------:R-:W-:-:S05]  /*0090*/  SHF.R.S32.HI R3, RZ, 0x7, R3 ;  /* 0x00000007ff037819 */ /* 0x000fca0000011403 */
[----:B------:R-:W-:Y:S01]  /*00a0*/  IMAD.SHL.U32 R4, R3, 0x8, RZ ;  /* 0x0000000803047824 */ /* 0x000fe200078e00ff */
[----:B0-----:R-:W-:-:S04]  /*00b0*/  IABS R8, R5 ;  /* 0x0000000500087213 */ /* 0x001fc80000000000 */
[-C--:B------:R-:W-:Y:S02]  /*00c0*/  IABS R7, R4.reuse ;  /* 0x0000000400077213 */ /* 0x080fe40000000000 */
[----:B------:R-:W-:Y:S02]  /*00d0*/  IABS R10, R4 ;  /* 0x00000004000a7213 */ /* 0x000fe40000000000 */
[----:B------:R-:W0:Y:S01]  /*00e0*/  I2F.RP R0, R7 ;  /* 0x0000000700007306 */ /* 0x000e220000209400 */
[----:B-1----:R-:W-:-:S07]  /*00f0*/  LOP3.LUT R13, R12, 0x1f, RZ, 0xc0, !PT ;  /* 0x0000001f0c0d7812 */ /* 0x002fce00078ec0ff */
[----:B0-----:R-:W0:Y:S02]  /*0100*/  MUFU.RCP R0, R0 ;  /* 0x0000000000007308 */ /* 0x001e240000001000 */
[----:B0-----:R-:W-:Y:S01]  /*0110*/  IADD3 R2, R0, 0xffffffe, RZ ;  /* 0x0ffffffe00027810 */ /* 0x001fe20007ffe0ff */
[----:B------:R-:W-:-:S05]  /*0120*/  IMAD.MOV R0, RZ, RZ, -R10 ;  /* 0x000000ffff007224 */ /* 0x000fca00078e0a0a */
[----:B------:R0:W1:Y:S02]  /*0130*/  F2I.FTZ.U32.TRUNC.NTZ R3, R2 ;  /* 0x0000000200037305 */ /* 0x000064000021f000 */
[----:B0-----:R-:W-:Y:S02]  /*0140*/  IMAD.MOV.U32 R2, RZ, RZ, RZ ;  /* 0x000000ffff027224 */ /* 0x001fe400078e00ff */
[----:B-1----:R-:W-:-:S04]  /*0150*/  IMAD.MOV R6, RZ, RZ, -R3 ;  /* 0x000000ffff067224 */ /* 0x002fc800078e0a03 */
[----:B------:R-:W-:Y:S02]  /*0160*/  IMAD R9, R6, R7, RZ ;  /* 0x0000000706097224 */ /* 0x000fe400078e02ff */
[----:B------:R-:W-:Y:S02]  /*0170*/  IMAD.MOV.U32 R6, RZ, RZ, R8 ;  /* 0x000000ffff067224 */ /* 0x000fe400078e0008 */
[----:B------:R-:W-:-:S06]  /*0180*/  IMAD.HI.U32 R3, R3, R9, R2 ;  /* 0x0000000903037227 */ /* 0x000fcc00078e0002 */
[----:B------:R-:W-:-:S04]  /*0190*/  IMAD.HI.U32 R3, R3, R6, RZ ;  /* 0x0000000603037227 */ /* 0x000fc800078e00ff */
[----:B------:R-:W-:-:S05]  /*01a0*/  IMAD R0, R3, R0, R6 ;  /* 0x0000000003007224 */ /* 0x000fca00078e0206 */
[----:B------:R-:W-:-:S13]  /*01b0*/  ISETP.GT.U32.AND P1, PT, R7, R0, PT ;  /* 0x000000000700720c */ /* 0x000fda0003f24070 */
[----:B------:R-:W-:Y:S01]  /*01c0*/  @!P1 IMAD.IADD R0, R0, 0x1, -R7 ;  /* 0x0000000100009824 */ /* 0x000fe200078e0a07 */
[----:B------:R-:W-:Y:S02]  /*01d0*/  @!P1 IADD3 R3, R3, 0x1, RZ ;  /* 0x0000000103039810 */ /* 0x000fe40007ffe0ff */
[----:B------:R-:W-:Y:S02]  /*01e0*/  ISETP.NE.AND P1, PT, R4, RZ, PT ;  /* 0x000000ff0400720c */ /* 0x000fe40003f25270 */
[----:B------:R-:W-:Y:S02]  /*01f0*/  ISETP.GE.U32.AND P0, PT, R0, R7, PT ;  /* 0x000000070000720c */ /* 0x000fe40003f06070 */
[----:B------:R-:W-:-:S04]  /*0200*/  LOP3.LUT R0, R5, R4, RZ, 0x3c, !PT ;  /* 0x0000000405007212 */ /* 0x000fc800078e3cff */
[----:B------:R-:W-:Y:S01]  /*0210*/  ISETP.GE.AND P2, PT, R0, RZ, PT ;  /* 0x000000ff0000720c */ /* 0x000fe20003f46270 */
[----:B------:R-:W-:-:S05]  /*0220*/  IMAD.MOV.U32 R0, RZ, RZ, c[0x0][0x178] ;  /* 0x00005e00ff007624 */ /* 0x000fca00078e00ff */
[----:B------:R-:W-:Y:S02]  /*0230*/  IADD3 R0, R0, 0x3f, RZ ;  /* 0x0000003f00007810 */ /* 0x000fe40007ffe0ff */
[----:B------:R-:W-:-:S05]  /*0240*/  @P0 IADD3 R3, R3, 0x1, RZ ;  /* 0x0000000103030810 */ /* 0x000fca0007ffe0ff */
[----:B------:R-:W-:Y:S01]  /*0250*/  IMAD.MOV.U32 R2, RZ, RZ, R3 ;  /* 0x000000ffff027224 */ /* 0x000fe200078e0003 */
[----:B------:R-:W-:-:S03]  /*0260*/  SHF.R.S32.HI R3, RZ, 0x1f, R0 ;  /* 0x0000001fff037819 */ /* 0x000fc60000011400 */
[----:B------:R-:W-:Y:S01]  /*0270*/  @!P2 IMAD.MOV R2, RZ, RZ, -R2 ;  /* 0x000000ffff02a224 */ /* 0x000fe200078e0a02 */
[----:B------:R-:W-:Y:S02]  /*0280*/  @!P1 LOP3.LUT R2, RZ, R4, RZ, 0x33, !PT ;  /* 0x00000004ff029212 */ /* 0x000fe400078e33ff */
[----:B------:R-:W-:-:S03]  /*0290*/  LEA.HI R3, R3, R0, RZ, 0x6 ;  /* 0x0000000003037211 */ /* 0x000fc600078f30ff */
[----:B------:R-:W-:Y:S02]  /*02a0*/  IMAD.SHL.U32 R6, R2, 0x8, RZ ;  /* 0x0000000802067824 */ /* 0x000fe400078e00ff */
[----:B------:R-:W-:-:S03]  /*02b0*/  IMAD.MOV R2, RZ, RZ, -R2 ;  /* 0x000000ffff027224 */ /* 0x000fc600078e0a02 */
[----:B------:R-:W-:Y:S01]  /*02c0*/  LEA.HI.SX32 R3, R3, -R6, 0x1a ;  /* 0x8000000603037211 */ /* 0x000fe200078fd2ff */
[----:B------:R-:W-:-:S03]  /*02d0*/  IMAD R11, R4, R2, R5 ;  /* 0x00000002040b7224 */ /* 0x000fc600078e0205 */
[----:B------:R-:W-:-:S04]  /*02e0*/  IMNMX R8, R3, 0x8, PT ;  /* 0x0000000803087817 */ /* 0x000fc80003800200 */
[-C--:B------:R-:W-:Y:S02]  /*02f0*/  IABS R7, R8.reuse ;  /* 0x0000000800077213 */ /* 0x080fe40000000000 */
[----:B------:R-:W-:Y:S02]  /*0300*/  IABS R4, R8 ;  /* 0x0000000800047213 */ /* 0x000fe40000000000 */
[----:B------:R-:W0:Y:S08]  /*0310*/  I2F.RP R0, R7 ;  /* 0x0000000700007306 */ /* 0x000e300000209400 */
[----:B0-----:R-:W0:Y:S02]  /*0320*/  MUFU.RCP R0, R0 ;  /* 0x0000000000007308 */ /* 0x001e240000001000 */
[----:B0-----:R-:W-:Y:S01]  /*0330*/  IADD3 R3, R0, 0xffffffe, RZ ;  /* 0x0ffffffe00037810 */ /* 0x001fe20007ffe0ff */
[----:B------:R-:W-:-:S05]  /*0340*/  IMAD.MOV R0, RZ, RZ, -R4 ;  /* 0x000000ffff007224 */ /* 0x000fca00078e0a04 */
[----:B------:R-:W0:Y:S02]  /*0350*/  F2I.FTZ.U32.TRUNC.NTZ R3, R3 ;  /* 0x0000000300037305 */ /* 0x000e24000021f000 */
[----:B0-----:R-:W-:-:S04]  /*0360*/  IMAD.MOV R9, RZ, RZ, -R3 ;  /* 0x000000ffff097224 */ /* 0x001fc800078e0a03 */
[----:B------:R-:W-:Y:S01]  /*0370*/  IMAD.MOV.U32 R2, RZ, RZ, R9 ;  /* 0x000000ffff027224 */ /* 0x000fe200078e0009 */
[----:B------:R-:W-:-:S03]  /*0380*/  IABS R9, R11 ;  /* 0x0000000b00097213 */ /* 0x000fc60000000000 */
[----:B------:R-:W-:Y:S02]  /*0390*/  IMAD R5, R2, R7, RZ ;  /* 0x0000000702057224 */ /* 0x000fe400078e02ff */
[----:B------:R-:W-:-:S04]  /*03a0*/  IMAD.MOV.U32 R2, RZ, RZ, RZ ;  /* 0x000000ffff027224 */ /* 0x000fc800078e00ff */
        /* <DEDUP_REMOVED lines=9> */
[----:B------:R-:W-:-:S07]  /*0440*/  ISETP.GE.AND P2, PT, R0, RZ, PT ;  /* 0x000000ff0000720c */ /* 0x000fce0003f46270 */
[----:B------:R-:W-:-:S05]  /*0450*/  @P0 IADD3 R2, R2, 0x1, RZ ;  /* 0x0000000102020810 */ /* 0x000fca0007ffe0ff */
[----:B------:R-:W-:Y:S02]  /*0460*/  IMAD.MOV.U32 R0, RZ, RZ, R2 ;  /* 0x000000ffff007224 */ /* 0x000fe400078e0002 */
[----:B------:R-:W-:Y:S02]  /*0470*/  IMAD.MOV.U32 R2, RZ, RZ, 0x7f ;  /* 0x0000007fff027424 */ /* 0x000fe400078e00ff */
[----:B------:R-:W-:Y:S01]  /*0480*/  @!P2 IMAD.MOV R0, RZ, RZ, -R0 ;  /* 0x000000ffff00a224 */ /* 0x000fe200078e0a00 */
[----:B------:R-:W-:Y:S02]  /*0490*/  @!P1 LOP3.LUT R0, RZ, R8, RZ, 0x33, !PT ;  /* 0x00000008ff009212 */ /* 0x000fe400078e33ff */
[----:B------:R-:W-:-:S03]  /*04a0*/  IADD3 R2, R2, c[0x0][0x180], RZ ;  /* 0x0000600002027a10 */ /* 0x000fc60007ffe0ff */
[----:B------:R-:W-:Y:S01]  /*04b0*/  IMAD.SHL.U32 R14, R0, 0x80, RZ ;  /* 0x00000080000e7824 */ /* 0x000fe200078e00ff */
[----:B------:R-:W-:Y:S01]  /*04c0*/  ISETP.GT.AND P0, PT, R2, 0x7f, PT ;  /* 0x0000007f0200780c */ /* 0x000fe20003f04270 */
[----:B------:R-:W-:-:S03]  /*04d0*/  IMAD.MOV R3, RZ, RZ, -R0 ;  /* 0x000000ffff037224 */ /* 0x000fc600078e0a00 */
[----:B------:R-:W-:Y:S01]  /*04e0*/  IADD3 R5, R14, 0x2, RZ ;  /* 0x000000020e057810 */ /* 0x000fe20007ffe0ff */
[----:B------:R-:W-:Y:S01]  /*04f0*/  IMAD R3, R8, R3, R11 ;  /* 0x0000000308037224 */ /* 0x000fe200078e020b */
[C---:B------:R-:W-:Y:S01]  /*0500*/  IADD3 R60, R14.reuse, 0x1, RZ ;  /* 0x000000010e3c7810 */ /* 0x040fe20007ffe0ff */
[----:B------:R-:W-:Y:S01]  /*0510*/  STL [R1+0x90c], R14 ;  /* 0x00090c0e01007387 */ /* 0x000fe20000100800 */
[----:B------:R-:W-:Y:S01]  /*0520*/  IADD3 R4, R14, 0x3, RZ ;  /* 0x000000030e047810 */ /* 0x000fe20007ffe0ff */
[----:B------:R-:W-:Y:S01]  /*0530*/  IMAD.IADD R0, R6, 0x1, R3 ;  /* 0x0000000106007824 */ /* 0x000fe200078e0203 */
[C---:B------:R-:W-:Y:S01]  /*0540*/  IADD3 R3, R14.reuse, 0x4, RZ ;  /* 0x000000040e037810 */ /* 0x040fe20007ffe0ff */
[----:B------:R0:W-:Y:S01]  /*0550*/  STL [R1+0x2130], R5 ;  /* 0x0021300501007387 */ /* 0x0001e20000100800 */
[----:B------:R-:W-:Y:S01]  /*0560*/  IADD3 R61, R14, 0x34, RZ ;  /* 0x000000340e3d7810 */ /* 0x000fe20007ffe0ff */
[----:B------:R-:W-:Y:S01]  /*0570*/  IMAD.SHL.U32 R0, R0, 0x40, RZ ;  /* 0x0000004000007824 */ /* 0x000fe200078e00ff */
[C---:B------:R-:W-:Y:S01]  /*0580*/  IADD3 R6, R14.reuse, 0x53, RZ ;  /* 0x000000530e067810 */ /* 0x040fe20007ffe0ff */
[----:B------:R-:W-:Y:S04]  /*0590*/  STL [R1+0x2134], R60 ;  /* 0x0021343c01007387 */ /* 0x000fe80000100800 */
[----:B------:R1:W-:Y:S01]  /*05a0*/  STL [R1+0x212c], R4 ;  /* 0x00212c0401007387 */ /* 0x0003e20000100800 */
[----:B0-----:R-:W-:-:S03]  /*05b0*/  IADD3 R5, R14, 0x7, RZ ;  /* 0x000000070e057810 */ /* 0x001fc60007ffe0ff */
[----:B------:R0:W-:Y:S01]  /*05c0*/  STL [R1+0x2128], R3 ;  /* 0x0021280301007387 */ /* 0x0001e20000100800 */
[C---:B-1----:R-:W-:Y:S02]  /*05d0*/  IADD3 R4, R14.reuse, 0x5, RZ ;  /* 0x000000050e047810 */ /* 0x042fe40007ffe0ff */
[----:B0-----:R-:W-:-:S03]  /*05e0*/  IADD3 R3, R14, 0x6, RZ ;  /* 0x000000060e037810 */ /* 0x001fc60007ffe0ff */
[----:B------:R0:W-:Y:S04]  /*05f0*/  STL [R1+0x2124], R4 ;  /* 0x0021240401007387 */ /* 0x0001e80000100800 */
[----:B------:R1:W-:Y:S04]  /*0600*/  STL [R1+0x2138], R3 ;  /* 0x0021380301007387 */ /* 0x0003e80000100800 */
[----:B------:R2:W-:Y:S01]  /*0610*/  STL [R1+0x213c], R5 ;  /* 0x00213c0501007387 */ /* 0x0005e20000100800 */
[C---:B0-----:R-:W-:Y:S02]  /*0620*/  IADD3 R4, R14.reuse, 0x8, RZ ;  /* 0x000000080e047810 */ /* 0x041fe40007ffe0ff */
[----:B-1----:R-:W-:-:S03]  /*0630*/  IADD3 R3, R14, 0x9, RZ ;  /* 0x000000090e037810 */ /* 0x002fc60007ffe0ff */
[----:B------:R0:W-:Y:S01]  /*0640*/  STL [R1+0x2140], R4 ;  /* 0x0021400401007387 */ /* 0x0001e20000100800 */
[----:B--2---:R-:W-:-:S03]  /*0650*/  IADD3 R5, R14, 0xa, RZ ;  /* 0x0000000a0e057810 */ /* 0x004fc60007ffe0ff */
        /* <DEDUP_REMOVED lines=86> */
[----:B0-----:R-:W-:-:S03]  /*0bc0*/  IADD3 R4, R14, 0x36, RZ ;  /* 0x000000360e047810 */ /* 0x001fc60007ffe0ff */
[----:B------:R-:W-:Y:S01]  /*0bd0*/  STL [R1+0x21ec], R61 ;  /* 0x0021ec3d01007387 */ /* 0x000fe20000100800 */
        /* <DEDUP_REMOVED lines=58> */
[----:B------:R-:W-:Y:S01]  /*0f80*/  STL [R1+0x2270], R3 ;  /* 0x0022700301007387 */ /* 0x000fe20000100800 */
[----:B0-----:R-:W-:-:S03]  /*0f90*/  IADD3 R4, R14, 0x55, RZ ;  /* 0x000000550e047810 */ /* 0x001fc60007ffe0ff */
[----:B------:R0:W-:Y:S01]  /*0fa0*/  STL [R1+0x2280], R5 ;  /* 0x0022800501007387 */ /* 0x0001e20000100800 */
[----:B-1----:R-:W-:-:S03]  /*0fb0*/  IADD3 R6, R14, 0x56, RZ ;  /* 0x000000560e067810 */ /* 0x002fc60007ffe0ff */
[----:B------:R1:W-:Y:S04]  /*0fc0*/  STL [R1+0x2284], R4 ;  /* 0x0022840401007387 */ /* 0x0003e80000100800 */
[----:B------:R2:W-:Y:S01]  /*0fd0*/  STL [R1+0x2288], R6 ;  /* 0x0022880601007387 */ /* 0x0005e20000100800 */
[C---:B0-----:R-:W-:Y:S02]  /*0fe0*/  IADD3 R5, R14.reuse, 0x58, RZ ;  /* 0x000000580e057810 */ /* 0x041fe40007ffe0ff */
[C---:B-1----:R-:W-:Y:S02]  /*0ff0*/  IADD3 R4, R14.reuse, 0x57, RZ ;  /* 0x000000570e047810 */ /* 0x042fe40007ffe0ff */
[----:B--2---:R-:W-:-:S03]  /*1000*/  IADD3 R6, R14, 0x59, RZ ;  /* 0x000000590e067810 */ /* 0x004fc60007ffe0ff */
        /* <DEDUP_REMOVED lines=73> */
[----:B------:R1:W-:Y:S01]  /*14a0*/  STL [R1+0x22c8], R5 ;  /* 0x0022c80501007387 */ /* 0x0003e20000100800 */
[C---:B0-----:R-:W-:Y:S02]  /*14b0*/  IADD3 R4, R14.reuse, 0x7d, RZ ;  /* 0x0000007d0e047810 */ /* 0x041fe40007ffe0ff */
[----:B-1----:R-:W-:-:S03]  /*14c0*/  IADD3 R5, R14, 0x7f, RZ ;  /* 0x0000007f0e057810 */ /* 0x002fc60007ffe0ff */
[----:B------:R0:W-:Y:S04]  /*14d0*/  STL [R1+0x22c4], R4 ;  /* 0x0022c40401007387 */ /* 0x0001e80000100800 */
[----:B------:R1:W-:Y:S04]  /*14e0*/  STL [R1+0x22b0], R6 ;  /* 0x0022b00601007387 */ /* 0x0003e80000100800 */
[----:B------:R1:W-:Y:S01]  /*14f0*/  STL [R1+0x22a4], R5 ;  /* 0x0022a40501007387 */ /* 0x0003e20000100800 */
[C---:B0-----:R-:W-:Y:S02]  /*1500*/  LOP3.LUT R4, R0.reuse, 0x1f, R12, 0xf8, !PT ;  /* 0x0000001f00047812 */ /* 0x041fe400078ef80c */
[----:B------:R-:W-:-:S03]  /*1510*/  LOP3.LUT R0, R0, 0x20, R13, 0xfe, !PT ;  /* 0x0000002000007812 */ /* 0x000fc600078efe0d */
[----:B------:R1:W-:Y:S04]  /*1520*/  STL [R1+0x910], R4 ;  /* 0x0009100401007387 */ /* 0x0003e80000100800 */
[----:B------:R1:W-:Y:S01]  /*1530*/  STL [R1+0x914], R0 ;  /* 0x0009140001007387 */ /* 0x0003e20000100800 */
[----:B------:R-:W-:Y:S05]  /*1540*/  @P0 BRA `(.L_x_0) ;  /* 0x0000067000000947 */ /* 0x000fea0003800000 */
[----:B-1----:R-:W-:Y:S01]  /*1550*/  IMAD.SHL.U32 R0, R12, 0x40, RZ ;  /* 0x000000400c007824 */ /* 0x002fe200078e00ff */
[----:B------:R-:W-:Y:S01]  /*1560*/  CS2R R56, SRZ ;  /* 0x0000000000387805 */ /* 0x000fe2000001ff00 */
[----:B------:R-:W-:Y:S01]  /*1570*/  CS2R R58, SRZ ;  /* 0x00000000003a7805 */ /* 0x000fe2000001ff00 */
[----:B------:R-:W-:Y:S01]  /*1580*/  CS2R R52, SRZ ;  /* 0x0000000000347805 */ /* 0x000fe2000001ff00 */
[----:B------:R-:W-:Y:S01]  /*1590*/  CS2R R54, SRZ ;  /* 0x0000000000367805 */ /* 0x000fe2000001ff00 */
[----:B------:R0:W-:Y:S01]  /*15a0*/  STL [R1+0x2120], R0 ;  /* 0x0021200001007387 */ /* 0x0001e20000100800 */
[----:B------:R-:W-:Y:S01]  /*15b0*/  CS2R R48, SRZ ;  /* 0x0000000000307805 */ /* 0x000fe2000001ff00 */
[----:B------:R-:W-:Y:S01]  /*15c0*/  CS2R R50, SRZ ;  /* 0x0000000000327805 */ /* 0x000fe2000001ff00 */
[----:B------:R-:W-:Y:S01]  /*15d0*/  CS2R R44, SRZ ;  /* 0x00000000002c7805 */ /* 0x000fe2000001ff00 */
[----:B------:R0:W-:Y:S01]  /*15e0*/  STL [R1], RZ ;  /* 0x000000ff01007387 */ /* 0x0001e20000100800 */
[----:B------:R-:W-:Y:S01]  /*15f0*/  CS2R R46, SRZ ;  /* 0x00000000002e7805 */ /* 0x000fe2000001ff00 */
[----:B------:R-:W-:Y:S01]  /*1600*/  CS2R R40, SRZ ;  /* 0x0000000000287805 */ /* 0x000fe2000001ff00 */
[----:B------:R-:W-:Y:S01]  /*1610*/  CS2R R42, SRZ ;  /* 0x00000000002a7805 */ /* 0x000fe2000001ff00 */
[----:B------:R0:W-:Y:S01]  /*1620*/  STL [R1+0x4], RZ ;  /* 0x000004ff01007387 */ /* 0x0001e20000100800 */
        /* <DEDUP_REMOVED lines=23> */
[----:B------:R0:W-:Y:S04]  /*17a0*/  STL [R1+0x1c], RZ ;  /* 0x00001cff01007387 */ /* 0x0001e80000100800 */
        /* <DEDUP_REMOVED lines=63> */
[----:B------:R0:W-:Y:S01]  /*1ba0*/  STL [R1+0x11c], RZ ;  /* 0x00011cff01007387 */ /* 0x0001e20000100800 */
[----:B------:R-:W-:Y:S05]  /*1bb0*/  BRA `(.L_x_1) ;  /* 0x0006b3e000007947 */ /* 0x000fea0003800000 */
.L_x_0:
[----:B------:R-:W2:Y:S04]  /*1bc0*/  LDL R38, [R1+0x90c] ;  /* 0x00090c0001267983 */ /* 0x000ea80000100800 */
[----:B------:R-:W3:Y:S04]  /*1bd0*/  LDL R39, [R1+0x22ec] ;  /* 0x0022ec0001277983 */ /* 0x000ee80000100800 */
[----:B------:R-:W4:Y:S04]  /*1be0*/  LDL R32, [R1+0x22dc] ;  /* 0x0022dc0001207983 */ /* 0x000f280000100800 */
[----:B------:R-:W5:Y:S04]  /*1bf0*/  LDL R28, [R1+0x22e0] ;  /* 0x0022e000011c7983 */ /* 0x000f680000100800 */
        /* <DEDUP_REMOVED lines=10> */
[----:B------:R-:W5:Y:S01]  /*1ca0*/  LDL R8, [R1+0x2284] ;  /* 0x0022840001087983 */ /* 0x000f620000100800 */
[----:B------:R-:W-:Y:S01]  /*1cb0*/  IABS R59, c[0x0][0x178] ;  /* 0x00005e00003b7a13 */ /* 0x000fe20000000000 */
[----:B-1----:R-:W-:-:S02]  /*1cc0*/  IMAD.MOV.U32 R6, RZ, RZ, R3 ;  /* 0x000000ffff067224 */ /* 0x002fc400078e0003 */
[----:B------:R-:W5:Y:S01]  /*1cd0*/  LDL R31, [R1+0x2274] ;  /* 0x00227400011f7983 */ /* 0x000f620000100800 */
[----:B------:R-:W0:Y:S01]  /*1ce0*/  I2F.RP R3, R59 ;  /* 0x0000003b00037306 */ /* 0x000e220000209400 */
[----:B------:R-:W-:Y:S02]  /*1cf0*/  IABS R29, c[0x0][0x17c] ;  /* 0x00005f00001d7a13 */ /* 0x000fe40000000000 */
[----:B------:R-:W5:Y:S04]  /*1d00*/  LDL R22, [R1+0x2294] ;  /* 0x0022940001167983 */ /* 0x000f680000100800 */
[----:B------:R-:W5:Y:S01]  /*1d10*/  LDL R14, [R1+0x2280] ;  /* 0x00228000010e7983 */ /* 0x000f620000100800 */
[----:B------:R-:W1:Y:S03]  /*1d20*/  I2F.RP R0, R29 ;  /* 0x0000001d00007306 */ /* 0x000e660000209400 */
[----:B------:R-:W5:Y:S04]  /*1d30*/  LDL R21, [R1+0x2298] ;  /* 0x0022980001157983 */ /* 0x000f680000100800 */
[----:B------:R-:W5:Y:S01]  /*1d40*/  LDL R24, [R1+0x2278] ;  /* 0x0022780001187983 */ /* 0x000f620000100800 */
[----:B0-----:R-:W0:Y:S03]  /*1d50*/  MUFU.RCP R3, R3 ;  /* 0x0000000300037308 */ /* 0x001e260000001000 */
[----:B------:R-:W5:Y:S04]  /*1d60*/  LDL R25, [R1+0x22a0] ;  /* 0x0022a00001197983 */ /* 0x000f680000100800 */
[----:B------:R-:W5:Y:S01]  /*1d70*/  LDL R20, [R1+0x229c] ;  /* 0x00229c0001147983 */ /* 0x000f620000100800 */
[----:B-1----:R-:W1:Y:S03]  /*1d80*/  MUFU.RCP R0, R0 ;  /* 0x0000000000007308 */ /* 0x002e660000001000 */
[----:B------:R-:W5:Y:S04]  /*1d90*/  LDL R11, [R1+0x22e8] ;  /* 0x0022e800010b7983 */ /* 0x000f680000100800 */
[----:B------:R-:W5:Y:S01]  /*1da0*/  LDL R9, [R1+0x2288] ;  /* 0x0022880001097983 */ /* 0x000f620000100800 */
[----:B0-----:R-:W-:-:S03]  /*1db0*/  IADD3 R3, R3, 0xffffffe, RZ ;  /* 0x0ffffffe03037810 */ /* 0x001fc60007ffe0ff */
[----:B------:R-:W5:Y:S01]  /*1dc0*/  LDL R10, [R1+0x226c] ;  /* 0x00226c00010a7983 */ /* 0x000f620000100800 */
[----:B------:R-:W0:Y:S03]  /*1dd0*/  F2I.FTZ.U32.TRUNC.NTZ R5, R3 ;  /* 0x0000000300057305 */ /* 0x000e26000021f000 */
[----:B------:R-:W5:Y:S04]  /*1de0*/  LDL R27, [R1+0x910] ;  /* 0x00091000011b7983 */ /* 0x000f680000100800 */
[----:B------:R-:W5:Y:S04]  /*1df0*/  LDL R19, [R1+0x227c] ;  /* 0x00227c0001137983 */ /* 0x000f680000100800 */
[----:B------:R-:W5:Y:S04]  /*1e00*/  LDL R34, [R1+0x22ac] ;  /* 0x0022ac0001227983 */ /* 0x000f680000100800 */
[----:B------:R-:W5:Y:S04]  /*1e10*/  LDL R35, [R1+0x2264] ;  /* 0x0022640001237983 */ /* 0x000f680000100800 */
[----:B------:R-:W5:Y:S01]  /*1e20*/  LDL R7, [R1+0x228c] ;  /* 0x00228c0001077983 */ /* 0x000f620000100800 */
[----:B-1----:R-:W-:-:S03]  /*1e30*/  IADD3 R0, R0, 0xffffffe, RZ ;  /* 0x0ffffffe00007810 */ /* 0x002fc60007ffe0ff */
[----:B------:R-:W-:Y:S01]  /*1e40*/  STL [R1+0x2668], R60 ;  /* 0x0026683c01007387 */ /* 0x000fe20000100800 */
[----:B------:R0:W1:Y:S01]  /*1e50*/  F2I.FTZ.U32.TRUNC.NTZ R3, R0 ;  /* 0x0000000000037305 */ /* 0x000062000021f000 */
[----:B------:R-:W-:Y:S02]  /*1e60*/  IMAD.MOV.U32 R4, RZ, RZ, RZ ;  /* 0x000000ffff047224 */ /* 0x000fe400078e00ff */
[----:B0-----:R-:W-:-:S04]  /*1e70*/  IMAD.MOV R0, RZ, RZ, -R5 ;  /* 0x000000ffff007224 */ /* 0x001fc800078e0a05 */
[----:B------:R-:W-:-:S04]  /*1e80*/  IMAD R0, R0, R59, RZ ;  /* 0x0000003b00007224 */ /* 0x000fc800078e02ff */
[----:B------:R-:W-:Y:S01]  /*1e90*/  IMAD.HI.U32 R0, R5, R0, R4 ;  /* 0x0000000005007227 */ /* 0x000fe200078e0004 */
[----:B------:R-:W-:-:S04]  /*1ea0*/  SHF.R.S32.HI R5, RZ, 0x1f, R2 ;  /* 0x0000001fff057819 */ /* 0x000fc80000011402 */
[----:B------:R-:W-:Y:S01]  /*1eb0*/  LEA.HI R5, R5, R2, RZ, 0x7 ;  /* 0x0000000205057211 */ /* 0x000fe200078f38ff */
[----:B--2---:R-:W-:Y:S02]  /*1ec0*/  IMAD.MOV.U32 R37, RZ, RZ, R38 ;  /* 0x000000ffff257224 */ /* 0x004fe400078e0026 */
[----:B---3--:R-:W-:Y:S02]  /*1ed0*/  IMAD.MOV.U32 R38, RZ, RZ, R39 ;  /* 0x000000ffff267224 */ /* 0x008fe400078e0027 */
[----:B----4-:R-:W-:Y:S02]  /*1ee0*/  IMAD.MOV.U32 R39, RZ, RZ, R32 ;  /* 0x000000ffff277224 */ /* 0x010fe400078e0020 */
[----:B-----5:R-:W-:Y:S02]  /*1ef0*/  IMAD.MOV.U32 R32, RZ, RZ, R28 ;  /* 0x000000ffff207224 */ /* 0x020fe400078e001c */
[----:B------:R-:W-:Y:S02]  /*1f00*/  IMAD.MOV.U32 R28, RZ, RZ, R30 ;  /* 0x000000ffff1c7224 */ /* 0x000fe400078e001e */
[----:B------:R-:W-:-:S02]  /*1f10*/  IMAD.MOV.U32 R30, RZ, RZ, R26 ;  /* 0x000000ffff1e7224 */ /* 0x000fc400078e001a */
[----:B------:R-:W2:Y:S01]  /*1f20*/  LDL R26, [R1+0x914] ;  /* 0x00091400011a7983 */ /* 0x000ea20000100800 */
[----:B------:R-:W-:Y:S02]  /*1f30*/  IMAD.MOV.U32 R36, RZ, RZ, R37 ;  /* 0x000000ffff247224 */ /* 0x000fe400078e0025 */
[----:B------:R-:W-:Y:S02]  /*1f40*/  IMAD.MOV.U32 R37, RZ, RZ, R38 ;  /* 0x000000ffff257224 */ /* 0x000fe400078e0026 */
[----:B------:R-:W-:Y:S02]  /*1f50*/  IMAD.MOV.U32 R38, RZ, RZ, R39 ;  /* 0x000000ffff267224 */ /* 0x000fe400078e0027 */
[----:B------:R-:W-:Y:S02]  /*1f60*/  IMAD.MOV.U32 R39, RZ, RZ, R32 ;  /* 0x000000ffff277224 */ /* 0x000fe400078e0020 */
[----:B------:R-:W-:Y:S02]  /*1f70*/  IMAD.MOV.U32 R32, RZ, RZ, R28 ;  /* 0x000000ffff207224 */ /* 0x000fe400078e001c */
[----:B------:R-:W-:-:S02]  /*1f80*/  IMAD.MOV.U32 R43, RZ, RZ, R36 ;  /* 0x000000ffff2b7224 */ /* 0x000fc400078e0024 */
        /* <DEDUP_REMOVED lines=10> */
[----:B------:R-:W-:Y:S01]  /*2030*/  IMAD.MOV.U32 R12, RZ, RZ, R13 ;  /* 0x000000ffff0c7224 */ /* 0x000fe200078e000d */
[----:B------:R0:W-:Y:S01]  /*2040*/  STL [R1+0x211c], R5 ;  /* 0x00211c0501007387 */ /* 0x0001e20000100800 */
[----:B------:R-:W-:-:S02]  /*2050*/  IMAD.MOV.U32 R13, RZ, RZ, R15 ;  /* 0x000000ffff0d7224 */ /* 0x000fc400078e000f */
[----:B------:R-:W-:Y:S01]  /*2060*/  IMAD.MOV.U32 R15, RZ, RZ, R8 ;  /* 0x000000ffff0f7224 */ /* 0x000fe200078e0008 */
[----:B------:R-:W3:Y:S04]  /*2070*/  LDL R41, [R1+0x22c4] ;  /* 0x0022c40001297983 */ /* 0x000ee80000100800 */
[----:B------:R-:W4:Y:S01]  /*2080*/  LDL R8, [R1+0x2260] ;  /* 0x0022600001087983 */ /* 0x000f220000100800 */
[----:B------:R-:W-:-:S05]  /*2090*/  IABS R27, R27 ;  /* 0x0000001b001b7213 */ /* 0x000fca0000000000 */
[----:B------:R-:W-:-:S04]  /*20a0*/  IMAD.HI.U32 R4, R0, R27, RZ ;  /* 0x0000001b00047227 */ /* 0x000fc800078e00ff */
[----:B------:R-:W-:-:S04]  /*20b0*/  IMAD.MOV R4, RZ, RZ, -R4 ;  /* 0x000000ffff047224 */ /* 0x000fc800078e0a04 */
[----:B------:R-:W-:Y:S01]  /*20c0*/  IMAD R27, R59, R4, R27 ;  /* 0x000000043b1b7224 */ /* 0x000fe200078e021b */
[----:B--2---:R-:W-:-:S05]  /*20d0*/  IABS R26, R26 ;  /* 0x0000001a001a7213 */ /* 0x004fca0000000000 */
[----:B------:R-:W-:-:S04]  /*20e0*/  IMAD.HI.U32 R0, R0, R26, RZ ;  /* 0x0000001a00007227 */ /* 0x000fc800078e00ff */
[----:B------:R-:W-:-:S04]  /*20f0*/  IMAD.MOV R0, RZ, RZ, -R0 ;  /* 0x000000ffff007224 */ /* 0x000fc800078e0a00 */
[----:B------:R-:W-:Y:S01]  /*2100*/  IMAD R26, R59, R0, R26 ;  /* 0x000000003b1a7224 */ /* 0x000fe200078e021a */
[----:B------:R-:W-:Y:S01]  /*2110*/  IABS R0, R43 ;  /* 0x0000002b00007213 */ /* 0x000fe20000000000 */
        /* <DEDUP_REMOVED lines=17> */
[----:B----4-:R-:W-:Y:S02]  /*2230*/  IMAD.MOV.U32 R15, RZ, RZ, R8 ;  /* 0x000000ffff0f7224 */ /* 0x010fe400078e0008 */
[----:B------:R-:W-:Y:S01]  /*2240*/  IMAD.MOV.U32 R32, RZ, RZ, R16 ;  /* 0x000000ffff207224 */ /* 0x000fe200078e0010 */
[----:B---3--:R-:W-:Y:S01]  /*2250*/  IABS R4, R41 ;  /* 0x0000002900047213 */ /* 0x008fe20000000000 */
[----:B------:R-:W-:Y:S01]  /*2260*/  IMAD.MOV.U32 R16, RZ, RZ, R17 ;  /* 0x000000ffff107224 */ /* 0x000fe200078e0011 */
[----:B------:R-:W2:Y:S01]  /*2270*/  LDL R41, [R1+0x22c8] ;  /* 0x0022c80001297983 */ /* 0x000ea20000100800 */
[----:B------:R-:W-:Y:S02]  /*2280*/  IMAD.MOV.U32 R17, RZ, RZ, R18 ;  /* 0x000000ffff117224 */ /* 0x000fe400078e0012 */
[----:B------:R-:W-:Y:S01]  /*2290*/  IMAD.MOV.U32 R18, RZ, RZ, R12 ;  /* 0x000000ffff127224 */ /* 0x000fe200078e000c */
[----:B------:R-:W3:Y:S01]  /*22a0*/  LDL R8, [R1+0x22a4] ;  /* 0x0022a40001087983 */ /* 0x000ee20000100800 */
[----:B------:R-:W-:-:S02]  /*22b0*/  IMAD.MOV.U32 R12, RZ, RZ, R15 ;  /* 0x000000ffff0c7224 */ /* 0x000fc400078e000f */
[----:B------:R-:W-:Y:S02]  /*22c0*/  IMAD.MOV.U32 R15, RZ, RZ, R9 ;  /* 0x000000ffff0f7224 */ /* 0x000fe400078e0009 */
[----:B------:R-:W-:Y:S02]  /*22d0*/  IMAD.MOV.U32 R9, RZ, RZ, R10 ;  /* 0x000000ffff097224 */ /* 0x000fe400078e000a */
[----:B------:R-:W-:Y:S02]  /*22e0*/  IMAD.MOV.U32 R10, RZ, RZ, R6 ;  /* 0x000000ffff0a7224 */ /* 0x000fe400078e0006 */
[----:B------:R-:W4:Y:S01]  /*22f0*/  LDL R6, [R1+0x22b0] ;  /* 0x0022b00001067983 */ /* 0x000f220000100800 */
[----:B-1----:R-:W-:Y:S02]  /*2300*/  IMAD.MOV R28, RZ, RZ, -R3 ;  /* 0x000000ffff1c7224 */ /* 0x002fe400078e0a03 */
[----:B------:R-:W-:Y:S02]  /*2310*/  IMAD.MOV.U32 R2, RZ, RZ, RZ ;  /* 0x000000ffff027224 */ /* 0x000fe400078e00ff */
[----:B------:R-:W-:-:S04]  /*2320*/  IMAD R28, R28, R29, RZ ;  /* 0x0000001d1c1c7224 */ /* 0x000fc800078e02ff */
[----:B------:R-:W-:-:S04]  /*2330*/  IMAD.HI.U32 R28, R3, R28, R2 ;  /* 0x0000001c031c7227 */ /* 0x000fc800078e0002 */
[----:B------:R-:W-:Y:S02]  /*2340*/  IMAD.MOV.U32 R47, RZ, RZ, R38 ;  /* 0x000000ffff2f7224 */ /* 0x000fe400078e0026 */
[----:B------:R-:W-:Y:S02]  /*2350*/  IMAD.MOV.U32 R38, RZ, RZ, R16 ;  /* 0x000000ffff267224 */ /* 0x000fe400078e0010 */
[----:B------:R-:W-:Y:S02]  /*2360*/  IMAD.MOV.U32 R16, RZ, RZ, R7 ;  /* 0x000000ffff107224 */ /* 0x000fe400078e0007 */
[----:B0-----:R-:W-:-:S04]  /*2370*/  IMAD.HI.U32 R5, R28, R4, RZ ;  /* 0x000000041c057227 */ /* 0x001fc800078e00ff */
[----:B------:R-:W-:-:S04]  /*2380*/  IMAD.MOV R5, RZ, RZ, -R5 ;  /* 0x000000ffff057224 */ /* 0x000fc800078e0a05 */
[----:B------:R-:W-:Y:S01]  /*2390*/  IMAD R4, R29, R5, R4 ;  /* 0x000000051d047224 */ /* 0x000fe200078e0204 */
[----:B--2---:R-:W-:Y:S01]  /*23a0*/  IABS R2, R41 ;  /* 0x0000002900027213 */ /* 0x004fe20000000000 */
[----:B------:R-:W-:Y:S02]  /*23b0*/  IMAD.MOV.U32 R41, RZ, RZ, R43 ;  /* 0x000000ffff297224 */ /* 0x000fe400078e002b */
[----:B------:R-:W-:Y:S01]  /*23c0*/  IMAD.MOV.U32 R43, RZ, RZ, R37 ;  /* 0x000000ffff2b7224 */ /* 0x000fe200078e0025 */
[----:B---3--:R-:W-:Y:S01]  /*23d0*/  IABS R8, R8 ;  /* 0x0000000800087213 */ /* 0x008fe20000000000 */
[----:B------:R-:W-:Y:S02]  /*23e0*/  IMAD.MOV.U32 R37, RZ, RZ, R32 ;  /* 0x000000ffff257224 */ /* 0x000fe400078e0020 */
[----:B------:R-:W-:Y:S02]  /*23f0*/  IMAD.MOV.U32 R32, RZ, RZ, R18 ;  /* 0x000000ffff207224 */ /* 0x000fe400078e0012 */
[----:B------:R-:W-:Y:S01]  /*2400*/  IMAD.MOV.U32 R18, RZ, RZ, R15 ;  /* 0x000000ffff127224 */ /* 0x000fe200078e000f */
[----:B----4-:R-:W-:Y:S01]  /*2410*/  IABS R6, R6 ;  /* 0x0000000600067213 */ /* 0x010fe20000000000 */
[----:B------:R-:W-:-:S02]  /*2420*/  IMAD.MOV.U32 R15, RZ, RZ, R9 ;  /* 0x000000ffff0f7224 */ /* 0x000fc400078e0009 */
[----:B------:R-:W-:-:S04]  /*2430*/  IMAD.HI.U32 R9, R28, R8, RZ ;  /* 0x000000081c097227 */ /* 0x000fc800078e00ff */
[----:B------:R-:W-:-:S04]  /*2440*/  IMAD.HI.U32 R7, R28, R6, RZ ;  /* 0x000000061c077227 */ /* 0x000fc800078e00ff */
[----:B------:R-:W-:-:S04]  /*2450*/  IMAD.HI.U32 R3, R28, R2, RZ ;  /* 0x000000021c037227 */ /* 0x000fc800078e00ff */
[----:B------:R-:W-:Y:S02]  /*2460*/  IMAD.MOV R9, RZ, RZ, -R9 ;  /* 0x000000ffff097224 */ /* 0x000fe400078e0a09 */
[----:B------:R-:W-:Y:S02]  /*2470*/  IMAD.MOV R7, RZ, RZ, -R7 ;  /* 0x000000ffff077224 */ /* 0x000fe400078e0a07 */
[----:B------:R-:W-:Y:S02]  /*2480*/  IMAD.MOV R3, RZ, RZ, -R3 ;  /* 0x000000ffff037224 */ /* 0x000fe400078e0a03 */
[C---:B------:R-:W-:Y:S02]  /*2490*/  IMAD R8, R29.reuse, R9, R8 ;  /* 0x000000091d087224 */ /* 0x040fe400078e0208 */
[C---:B------:R-:W-:Y:S02]  /*24a0*/  IMAD R6, R29.reuse, R7, R6 ;  /* 0x000000071d067224 */ /* 0x040fe400078e0206 */
[----:B------:R-:W-:Y:S01]  /*24b0*/  IMAD R2, R29, R3, R2 ;  /* 0x000000031d027224 */ /* 0x000fe200078e0202 */
[----:B------:R0:W-:Y:S04]  /*24c0*/  STL [R1+0x128], R8 ;  /* 0x0001280801007387 */ /* 0x0001e80000100800 */
[----:B------:R1:W-:Y:S04]  /*24d0*/  STL [R1+0x124], R6 ;  /* 0x0001240601007387 */ /* 0x0003e80000100800 */
[----:B------:R2:W-:Y:S04]  /*24e0*/  STL [R1+0x120], R4 ;  /* 0x0001200401007387 */ /* 0x0005e80000100800 */
[----:B------:R3:W-:Y:S04]  /*24f0*/  STL [R1+0x11c], R2 ;  /* 0x00011c0201007387 */ /* 0x0007e80000100800 */
[----:B------:R-:W4:Y:S01]  /*2500*/  LDL R46, [R1+0x22cc] ;  /* 0x0022cc00012e7983 */ /* 0x000f220000100800 */
[----:B------:R-:W-:-:S02]  /*2510*/  IMAD.MOV.U32 R40, RZ, RZ, R42 ;  /* 0x000000ffff287224 */ /* 0x000fc400078e002a */
[----:B------:R-:W-:Y:S02]  /*2520*/  IMAD.MOV.U32 R42, RZ, RZ, R36 ;  /* 0x000000ffff2a7224 */ /* 0x000fe400078e0024 */
[----:B------:R-:W-:Y:S02]  /*2530*/  IMAD.MOV.U32 R36, RZ, RZ, R39 ;  /* 0x000000ffff247224 */ /* 0x000fe400078e0027 */
[----:B------:R-:W-:Y:S02]  /*2540*/  IMAD.MOV.U32 R39, RZ, RZ, R17 ;  /* 0x000000ffff277224 */ /* 0x000fe400078e0011 */
[----:B------:R-:W-:Y:S02]  /*2550*/  IMAD.MOV.U32 R17, RZ, RZ, R10 ;  /* 0x000000ffff117224 */ /* 0x000fe400078e000a */
[----:B------:R-:W-:-:S04]  /*2560*/  IMAD.HI.U32 R10, R28, R0, RZ ;  /* 0x000000001c0a7227 */ /* 0x000fc800078e00ff */
[----:B------:R-:W-:-:S04]  /*2570*/  IMAD.MOV R10, RZ, RZ, -R10 ;  /* 0x000000ffff0a7224 */ /* 0x000fc800078e0a0a */
[----:B------:R-:W-:Y:S01]  /*2580*/  IMAD R0, R29, R10, R0 ;  /* 0x0000000a1d007224 */ /* 0x000fe200078e0200 */
[----:B----4-:R-:W-:Y:S02]  /*2590*/  IABS R10, R46 ;  /* 0x0000002e000a7213 */ /* 0x010fe40000000000 */
[----:B------:R-:W0:Y:S02]  /*25a0*/  LDL R46, [R1+0x22d0] ;  /* 0x0022d000012e7983 */ /* 0x000e240000100800 */
[----:B0-----:R-:W-:Y:S02]  /*25b0*/  IABS R8, R46 ;  /* 0x0000002e00087213 */ /* 0x001fe40000000000 */
[----:B------:R-:W1:Y:S02]  /*25c0*/  LDL R46, [R1+0x22e4] ;  /* 0x0022e400012e7983 */ /* 0x000e640000100800 */
[----:B-1----:R-:W-:Y:S02]  /*25d0*/  IABS R6, R46 ;  /* 0x0000002e00067213 */ /* 0x002fe40000000000 */
[----:B------:R-:W2:Y:S02]  /*25e0*/  LDL R46, [R1+0x22f0] ;  /* 0x0022f000012e7983 */ /* 0x000ea40000100800 */
[----:B--2---:R-:W-:-:S02]  /*25f0*/  IABS R4, R46 ;  /* 0x0000002e00047213 */ /* 0x004fc40000000000 */
[----:B------:R-:W3:Y:S01]  /*2600*/  LDL R46, [R1+0x22f4] ;  /* 0x0022f400012e7983 */ /* 0x000ee20000100800 */
        /* <DEDUP_REMOVED lines=9> */
[----:B---3--:R-:W-:Y:S01]  /*26a0*/  IABS R2, R46 ;  /* 0x0000002e00027213 */ /* 0x008fe20000000000 */
[----:B------:R-:W-:-:S02]  /*26b0*/  IMAD.MOV.U32 R46, RZ, RZ, R47 ;  /* 0x000000ffff2e7224 */ /* 0x000fc400078e002f */
[----:B------:R-:W-:Y:S02]  /*26c0*/  IMAD.MOV.U32 R47, RZ, RZ, R11 ;  /* 0x000000ffff2f7224 */ /* 0x000fe400078e000b */
[----:B------:R-:W-:-:S04]  /*26d0*/  IMAD.HI.U32 R11, R28, R10, RZ ;  /* 0x0000000a1c0b7227 */ /* 0x000fc800078e00ff */
[----:B------:R-:W-:-:S04]  /*26e0*/  IMAD.HI.U32 R3, R28, R2, RZ ;  /* 0x000000021c037227 */ /* 0x000fc800078e00ff */
[----:B------:R-:W-:Y:S02]  /*26f0*/  IMAD.MOV R11, RZ, RZ, -R11 ;  /* 0x000000ffff0b7224 */ /* 0x000fe400078e0a0b */
[----:B------:R-:W-:Y:S02]  /*2700*/  IMAD.MOV R3, RZ, RZ, -R3 ;  /* 0x000000ffff037224 */ /* 0x000fe400078e0a03 */
[C---:B------:R-:W-:Y:S02]  /*2710*/  IMAD R10, R29.reuse, R11, R10 ;  /* 0x0000000b1d0a7224 */ /* 0x040fe400078e020a */
[----:B------:R-:W-:-:S03]  /*2720*/  IMAD R2, R29, R3, R2 ;  /* 0x000000031d027224 */ /* 0x000fc600078e0202 */
[----:B------:R0:W-:Y:S04]  /*2730*/  STL [R1+0x118], R10 ;  /* 0x0001180a01007387 */ /* 0x0001e80000100800 */
[----:B------:R1:W-:Y:S04]  /*2740*/  STL [R1+0x114], R8 ;  /* 0x0001140801007387 */ /* 0x0003e80000100800 */
[----:B------:R2:W-:Y:S04]  /*2750*/  STL [R1+0x110], R6 ;  /* 0x0001100601007387 */ /* 0x0005e80000100800 */
[----:B------:R3:W-:Y:S04]  /*2760*/  STL [R1+0x10c], R4 ;  /* 0x00010c0401007387 */ /* 0x0007e80000100800 */
[----:B------:R4:W-:Y:S04]  /*2770*/  STL [R1+0x108], R2 ;  /* 0x0001080201007387 */ /* 0x0009e80000100800 */
[----:B------:R-:W0:Y:S02]  /*2780*/  LDL R45, [R1+0x2300] ;  /* 0x00230000012d7983 */ /* 0x000e240000100800 */
[----:B0-----:R-:W-:-:S02]  /*2790*/  IABS R10, R45 ;  /* 0x0000002d000a7213 */ /* 0x001fc40000000000 */
[----:B------:R-:W1:Y:S02]  /*27a0*/  LDL R45, [R1+0x2304] ;  /* 0x00230400012d7983 */ /* 0x000e640000100800 */
[----:B-1----:R-:W-:Y:S02]  /*27b0*/  IABS R8, R45 ;  /* 0x0000002d00087213 */ /* 0x002fe40000000000 */
[----:B------:R-:W2:Y:S02]  /*27c0*/  LDL R45, [R1+0x2310] ;  /* 0x00231000012d7983 */ /* 0x000ea40000100800 */
[----:B--2---:R-:W-:Y:S02]  /*27d0*/  IABS R6, R45 ;  /* 0x0000002d00067213 */ /* 0x004fe40000000000 */
[----:B------:R-:W3:Y:S02]  /*27e0*/  LDL R45, [R1+0x2314] ;  /* 0x00231400012d7983 */ /* 0x000ee40000100800 */
[----:B---3--:R-:W-:-:S02]  /*27f0*/  IABS R4, R45 ;  /* 0x0000002d00047213 */ /* 0x008fc40000000000 */
[----:B------:R-:W4:Y:S01]  /*2800*/  LDL R45, [R1+0x2318] ;  /* 0x00231800012d7983 */ /* 0x000f220000100800 */
[----:B------:R-:W-:-:S04]  /*2810*/  IMAD.HI.U32 R11, R28, R10, RZ ;  /* 0x0000000a1c0b7227 */ /* 0x000fc800078e00ff */
[----:B------:R-:W-:-:S04]  /*2820*/  IMAD.HI.U32 R9, R28, R8, RZ ;  /* 0x000000081c097227 */ /* 0x000fc800078e00ff */
[----:B------:R-:W-:-:S04]  /*2830*/  IMAD.HI.U32 R7, R28, R6, RZ ;  /* 0x000000061c077227 */ /* 0x000fc800078e00ff */
[----:B------:R-:W-:-:S04]  /*2840*/  IMAD.HI.U32 R5, R28, R4, RZ ;  /* 0x000000041c057227 */ /* 0x000fc800078e00ff */
[----:B------:R-:W-:Y:S02]  /*2850*/  IMAD.MOV R11, RZ, RZ, -R11 ;  /* 0x000000ffff0b7224 */ /* 0x000fe400078e0a0b */
[----:B------:R-:W-:Y:S02]  /*2860*/  IMAD.MOV R9, RZ, RZ, -R9 ;  /* 0x000000ffff097224 */ /* 0x000fe400078e0a09 */
[----:B------:R-:W-:Y:S02]  /*2870*/  IMAD.MOV R7, RZ, RZ, -R7 ;  /* 0x000000ffff077224 */ /* 0x000fe400078e0a07 */
[----:B------:R-:W-:Y:S02]  /*2880*/  IMAD.MOV R5, RZ, RZ, -R5 ;  /* 0x000000ffff057224 */ /* 0x000fe400078e0a05 */
[C---:B------:R-:W-:Y:S02]  /*2890*/  IMAD R10, R29.reuse, R11, R10 ;  /* 0x0000000b1d0a7224 */ /* 0x040fe400078e020a */
[----:B------:R-:W-:-:S02]  /*28a0*/  IMAD R8, R29, R9, R8 ;  /* 0x000000091d087224 */ /* 0x000fc400078e0208 */
[C---:B------:R-:W-:Y:S02]  /*28b0*/  IMAD R6, R29.reuse, R7, R6 ;  /* 0x000000071d067224 */ /* 0x040fe400078e0206 */
[----:B------:R-:W-:Y:S01]  /*28c0*/  IMAD R4, R29, R5, R4 ;  /* 0x000000051d047224 */ /* 0x000fe200078e0204 */
[----:B------:R0:W-:Y:S04]  /*28d0*/  STL [R1+0x104], R10 ;  /* 0x0001040a01007387 */ /* 0x0001e80000100800 */
[----:B------:R1:W-:Y:S04]  /*28e0*/  STL [R1+0x100], R8 ;  /* 0x0001000801007387 */ /* 0x0003e80000100800 */
[----:B------:R2:W-:Y:S04]  /*28f0*/  STL [R1+0xfc], R6 ;  /* 0x0000fc0601007387 */ /* 0x0005e80000100800 */
[----:B------:R-:W-:Y:S01]  /*2900*/  STL [R1+0xf8], R4 ;  /* 0x0000f80401007387 */ /* 0x000fe20000100800 */
[----:B----4-:R-:W-:-:S05]  /*2910*/  IABS R2, R45 ;  /* 0x0000002d00027213 */ /* 0x010fca0000000000 */
[----:B------:R-:W-:-:S04]  /*2920*/  IMAD.HI.U32 R3, R28, R2, RZ ;  /* 0x000000021c037227 */ /* 0x000fc800078e00ff */
[----:B------:R-:W-:-:S04]  /*2930*/  IMAD.MOV R3, RZ, RZ, -R3 ;  /* 0x000000ffff037224 */ /* 0x000fc800078e0a03 */
[----:B------:R-:W-:-:S05]  /*2940*/  IMAD R2, R29, R3, R2 ;  /* 0x000000031d027224 */ /* 0x000fca00078e0202 */
[----:B------:R3:W-:Y:S04]  /*2950*/  STL [R1+0xf4], R2 ;  /* 0x0000f40201007387 */ /* 0x0007e80000100800 */
[----:B------:R-:W0:Y:S02]  /*2960*/  LDL R45, [R1+0x231c] ;  /* 0x00231c00012d7983 */ /* 0x000e240000100800 */
[----:B0-----:R-:W-:Y:S02]  /*2970*/  IABS R10, R45 ;  /* 0x0000002d000a7213 */ /* 0x001fe40000000000 */
[----:B------:R-:W1:Y:S02]  /*2980*/  LDL R45, [R1+0x2308] ;  /* 0x00230800012d7983 */ /* 0x000e640000100800 */
[----:B-1----:R-:W-:-:S02]  /*2990*/  IABS R8, R45 ;  /* 0x0000002d00087213 */ /* 0x002fc40000000000 */
[----:B------:R-:W2:Y:S02]  /*29a0*/  LDL R45, [R1+0x230c] ;  /* 0x00230c00012d7983 */ /* 0x000ea40000100800 */
[----:B--2---:R-:W-:Y:S02]  /*29b0*/  IABS R6, R45 ;  /* 0x0000002d00067213 */ /* 0x004fe40000000000 */
[----:B------:R-:W2:Y:S01]  /*29c0*/  LDL R45, [R1+0x22f8] ;  /* 0x0022f800012d7983 */ /* 0x000ea20000100800 */
[----:B---3--:R-:W-:Y:S01]  /*29d0*/  IABS R2, R46 ;  /* 0x0000002e00027213 */ /* 0x008fe20000000000 */
        /* <DEDUP_REMOVED lines=10> */
[C---:B------:R-:W-:Y:S01]  /*2a80*/  IMAD R6, R29.reuse, R7, R6 ;  /* 0x000000071d067224 */ /* 0x040fe200078e0206 */
[----:B------:R0:W-:Y:S01]  /*2a90*/  STL [R1+0xf0], R10 ;  /* 0x0000f00a01007387 */ /* 0x0001e20000100800 */
[----:B------:R-:W-:-:S03]  /*2aa0*/  IMAD R2, R29, R3, R2 ;  /* 0x000000031d027224 */ /* 0x000fc600078e0202 */
[----:B------:R1:W-:Y:S04]  /*2ab0*/  STL [R1+0xec], R8 ;  /* 0x0000ec0801007387 */ /* 0x0003e80000100800 */
[----:B------:R3:W-:Y:S01]  /*2ac0*/  STL [R1+0xe8], R6 ;  /* 0x0000e80601007387 */ /* 0x0007e20000100800 */
[----:B0-----:R-:W-:Y:S02]  /*2ad0*/  IABS R10, R47 ;  /* 0x0000002f000a7213 */ /* 0x001fe40000000000 */
[----:B-1----:R-:W-:-:S03]  /*2ae0*/  IABS R8, R40 ;  /* 0x0000002800087213 */ /* 0x002fc60000000000 */
[----:B------:R-:W-:Y:S01]  /*2af0*/  IMAD.HI.U32 R11, R28, R10, RZ ;  /* 0x0000000a1c0b7227 */ /* 0x000fe200078e00ff */
[----:B---3--:R-:W-:-:S03]  /*2b00*/  IABS R6, R41 ;  /* 0x0000002900067213 */ /* 0x008fc60000000000 */
        /* <DEDUP_REMOVED lines=8> */
[----:B--2---:R-:W-:-:S05]  /*2b90*/  IABS R4, R45 ;  /* 0x0000002d00047213 */ /* 0x004fca0000000000 */
[----:B------:R-:W-:-:S04]  /*2ba0*/  IMAD.HI.U32 R5, R28, R4, RZ ;  /* 0x000000041c057227 */ /* 0x000fc800078e00ff */
[----:B------:R-:W-:-:S04]  /*2bb0*/  IMAD.MOV R5, RZ, RZ, -R5 ;  /* 0x000000ffff057224 */ /* 0x000fc800078e0a05 */
[----:B------:R-:W-:-:S05]  /*2bc0*/  IMAD R4, R29, R5, R4 ;  /* 0x000000051d047224 */ /* 0x000fca00078e0204 */
[----:B------:R0:W-:Y:S04]  /*2bd0*/  STL [R1+0xe4], R4 ;  /* 0x0000e40401007387 */ /* 0x0001e80000100800 */
[----:B------:R1:W-:Y:S01]  /*2be0*/  STL [R1+0xe0], R2 ;  /* 0x0000e00201007387 */ /* 0x0003e20000100800 */
[----:B0-----:R-:W-:Y:S02]  /*2bf0*/  IABS R4, R42 ;  /* 0x0000002a00047213 */ /* 0x001fe40000000000 */
[----:B-1----:R-:W-:-:S03]  /*2c00*/  IABS R2, R43 ;  /* 0x0000002b00027213 */ /* 0x002fc60000000000 */
[----:B------:R-:W-:-:S04]  /*2c10*/  IMAD.HI.U32 R5, R28, R4, RZ ;  /* 0x000000041c057227 */ /* 0x000fc800078e00ff */
[----:B------:R-:W-:-:S04]  /*2c20*/  IMAD.HI.U32 R3, R28, R2, RZ ;  /* 0x000000021c037227 */ /* 0x000fc800078e00ff */
[----:B------:R-:W-:Y:S02]  /*2c30*/  IMAD.MOV R5, RZ, RZ, -R5 ;  /* 0x000000ffff057224 */ /* 0x000fe400078e0a05 */
[----:B------:R-:W-:Y:S02]  /*2c40*/  IMAD.MOV R3, RZ, RZ, -R3 ;  /* 0x000000ffff037224 */ /* 0x000fe400078e0a03 */
[C---:B------:R-:W-:Y:S01]  /*2c50*/  IMAD R4, R29.reuse, R5, R4 ;  /* 0x000000051d047224 */ /* 0x040fe200078e0204 */
[----:B------:R0:W-:Y:S01]  /*2c60*/  STL [R1+0xdc], R10 ;  /* 0x0000dc0a01007387 */ /* 0x0001e20000100800 */
[----:B------:R-:W-:-:S03]  /*2c70*/  IMAD R2, R29, R3, R2 ;  /* 0x000000031d027224 */ /* 0x000fc600078e0202 */
[----:B------:R1:W-:Y:S04]  /*2c80*/  STL [R1+0xd8], R8 ;  /* 0x0000d80801007387 */ /* 0x0003e80000100800 */
[----:B------:R2:W-:Y:S01]  /*2c90*/  STL [R1+0xd4], R6 ;  /* 0x0000d40601007387 */ /* 0x0005e20000100800 */
[----:B0-----:R-:W-:-:S03]  /*2ca0*/  IABS R10, R36 ;  /* 0x00000024000a7213 */ /* 0x001fc60000000000 */
[----:B------:R0:W-:Y:S01]  /*2cb0*/  STL [R1+0xd0], R4 ;  /* 0x0000d00401007387 */ /* 0x0001e20000100800 */
[----:B-1----:R-:W-:-:S03]  /*2cc0*/  IABS R8, R37 ;  /* 0x0000002500087213 */ /* 0x002fc60000000000 */
[----:B------:R1:W-:Y:S01]  /*2cd0*/  STL [R1+0xcc], R2 ;  /* 0x0000cc0201007387 */ /* 0x0003e20000100800 */
[----:B--2---:R-:W-:Y:S01]  /*2ce0*/  IABS R6, R38 ;  /* 0x0000002600067213 */ /* 0x004fe20000000000 */
[----:B------:R-:W-:Y:S01]  /*2cf0*/  IMAD.HI.U32 R11, R28, R10, RZ ;  /* 0x0000000a1c0b7227 */ /* 0x000fe200078e00ff */
[----:B0-----:R-:W-:-:S03]  /*2d00*/  IABS R4, R39 ;  /* 0x0000002700047213 */ /* 0x001fc60000000000 */
[----:B------:R-:W-:Y:S01]  /*2d10*/  IMAD.HI.U32 R9, R28, R8, RZ ;  /* 0x000000081c097227 */ /* 0x000fe200078e00ff */
[----:B-1----:R-:W-:-:S03]  /*2d20*/  IABS R2, R32 ;  /* 0x0000002000027213 */ /* 0x002fc60000000000 */
[----:B------:R-:W-:-:S04]  /*2d30*/  IMAD.HI.U32 R7, R28, R6, RZ ;  /* 0x000000061c077227 */ /* 0x000fc800078e00ff */
[----:B------:R-:W-:-:S04]  /*2d40*/  IMAD.HI.U32 R5, R28, R4, RZ ;  /* 0x000000041c057227 */ /* 0x000fc800078e00ff */
[----:B------:R-:W-:-:S04]  /*2d50*/  IMAD.HI.U32 R3, R28, R2, RZ ;  /* 0x000000021c037227 */ /* 0x000fc800078e00ff */
[----:B------:R-:W-:Y:S02]  /*2d60*/  IMAD.MOV R11, RZ, RZ, -R11 ;  /* 0x000000ffff0b7224 */ /* 0x000fe400078e0a0b */
[----:B------:R-:W-:Y:S02]  /*2d70*/  IMAD.MOV R9, RZ, RZ, -R9 ;  /* 0x000000ffff097224 */ /* 0x000fe400078e0a09 */
[----:B------:R-:W-:Y:S02]  /*2d80*/  IMAD.MOV R7, RZ, RZ, -R7 ;  /* 0x000000ffff077224 */ /* 0x000fe400078e0a07 */
[----:B------:R-:W-:Y:S02]  /*2d90*/  IMAD.MOV R5, RZ, RZ, -R5 ;  /* 0x000000ffff057224 */ /* 0x000fe400078e0a05 */
[----:B------:R-:W-:Y:S02]  /*2da0*/  IMAD.MOV R3, RZ, RZ, -R3 ;  /* 0x000000ffff037224 */ /* 0x000fe400078e0a03 */
[----:B------:R-:W-:-:S02]  /*2db0*/  IMAD R10, R29, R11, R10 ;  /* 0x0000000b1d0a7224 */ /* 0x000fc400078e020a */
[C---:B------:R-:W-:Y:S02]  /*2dc0*/  IMAD R8, R29.reuse, R9, R8 ;  /* 0x000000091d087224 */ /* 0x040fe400078e0208 */
[C---:B------:R-:W-:Y:S02]  /*2dd0*/  IMAD R6, R29.reuse, R7, R6 ;  /* 0x000000071d067224 */ /* 0x040fe400078e0206 */
        /* <DEDUP_REMOVED lines=60> */
[C---:B------:R-:W-:Y:S01]  /*31a0*/  IMAD.HI.U32 R11, R28.reuse, R10, RZ ;  /* 0x0000000a1c0b7227 */ /* 0x040fe200078e00ff */
[----:B0-----:R-:W-:Y:S02]  /*31b0*/  IABS R4, R13 ;  /* 0x0000000d00047213 */ /* 0x001fe40000000000 */
[----:B------:R-:W2:Y:S01]  /*31c0*/  LDL R13, [R1+0x225c] ;  /* 0x00225c00010d7983 */ /* 0x000ea20000100800 */
[----:B------:R-:W-:-:S04]  /*31d0*/  IMAD.HI.U32 R9, R28, R8, RZ ;  /* 0x000000081c097227 */ /* 0x000fc800078e00ff */
[----:B------:R-:W-:-:S04]  /*31e0*/  IMAD.HI.U32 R7, R28, R6, RZ ;  /* 0x000000061c077227 */ /* 0x000fc800078e00ff */
[----:B------:R-:W-:-:S04]  /*31f0*/  IMAD.HI.U32 R5, R28, R4, RZ ;  /* 0x000000041c057227 */ /* 0x000fc800078e00ff */
[----:B------:R-:W-:Y:S02]  /*3200*/  IMAD.MOV R11, RZ, RZ, -R11 ;  /* 0x000000ffff0b7224 */ /* 0x000fe400078e0a0b */
[----:B------:R-:W-:Y:S02]  /*3210*/  IMAD.MOV R9, RZ, RZ, -R9 ;  /* 0x000000ffff097224 */ /* 0x000fe400078e0a09 */
[----:B------:R-:W-:Y:S02]  /*3220*/  IMAD.MOV R7, RZ, RZ, -R7 ;  /* 0x000000ffff077224 */ /* 0x000fe400078e0a07 */
[----:B------:R-:W-:Y:S02]  /*3230*/  IMAD.MOV R5, RZ, RZ, -R5 ;  /* 0x000000ffff057224 */ /* 0x000fe400078e0a05 */
[C---:B------:R-:W-:Y:S01]  /*3240*/  IMAD R10, R29.reuse, R11, R10 ;  /* 0x0000000b1d0a7224 */ /* 0x040fe200078e020a */
[----:B-1----:R-:W-:Y:S01]  /*3250*/  IABS R2, R14 ;  /* 0x0000000e00027213 */ /* 0x002fe20000000000 */
[----:B------:R-:W-:-:S02]  /*3260*/  IMAD R8, R29, R9, R8 ;  /* 0x000000091d087224 */ /* 0x000fc400078e0208 */
[C---:B------:R-:W-:Y:S01]  /*3270*/  IMAD R6, R29.reuse, R7, R6 ;  /* 0x000000071d067224 */ /* 0x040fe200078e0206 */
[----:B------:R-:W-:Y:S01]  /*3280*/  STL [R1+0x8c], R10 ;  /* 0x00008c0a01007387 */ /* 0x000fe20000100800 */
[----:B------:R-:W-:Y:S02]  /*3290*/  IMAD R4, R29, R5, R4 ;  /* 0x000000051d047224 */ /* 0x000fe400078e0204 */
[----:B------:R-:W-:Y:S01]  /*32a0*/  IMAD.HI.U32 R3, R28, R2, RZ ;  /* 0x000000021c037227 */ /* 0x000fe200078e00ff */
[----:B------:R-:W-:Y:S04]  /*32b0*/  STL [R1+0x88], R8 ;  /* 0x0000880801007387 */ /* 0x000fe80000100800 */
[----:B------:R-:W3:Y:S01]  /*32c0*/  LDL R14, [R1+0x2258] ;  /* 0x00225800010e7983 */ /* 0x000ee20000100800 */
[----:B------:R-:W-:-:S03]  /*32d0*/  IMAD.MOV R3, RZ, RZ, -R3 ;  /* 0x000000ffff037224 */ /* 0x000fc600078e0a03 */
[----:B------:R0:W-:Y:S04]  /*32e0*/  STL [R1+0x84], R6 ;  /* 0x0000840601007387 */ /* 0x0001e80000100800 */
[----:B------:R1:W-:Y:S04]  /*32f0*/  STL [R1+0x80], R4 ;  /* 0x0000800401007387 */ /* 0x0003e80000100800 */
[----:B------:R-:W4:Y:S01]  /*3300*/  LDL R18, [R1+0x2254] ;  /* 0x0022540001127983 */ /* 0x000f220000100800 */
[----:B------:R-:W-:Y:S01]  /*3310*/  IMAD R2, R29, R3, R2 ;  /* 0x000000031d027224 */ /* 0x000fe200078e0202 */
[----:B0-----:R-:W-:-:S04]  /*3320*/  IABS R6, R15 ;  /* 0x0000000f00067213 */ /* 0x001fc80000000000 */
[----:B------:R2:W-:Y:S04]  /*3330*/  STL [R1+0x7c], R2 ;  /* 0x00007c0201007387 */ /* 0x0005e80000100800 */
[----:B------:R-:W5:Y:S01]  /*3340*/  LDL R15, [R1+0x224c] ;  /* 0x00224c00010f7983 */ /* 0x000f620000100800 */
[----:B------:R-:W-:Y:S02]  /*3350*/  IABS R10, R19 ;  /* 0x00000013000a7213 */ /* 0x000fe40000000000 */
[----:B------:R-:W-:Y:S01]  /*3360*/  IABS R8, R17 ;  /* 0x0000001100087213 */ /* 0x000fe20000000000 */
[----:B------:R-:W5:Y:S01]  /*3370*/  LDL R19, [R1+0x2250] ;  /* 0x0022500001137983 */ /* 0x000f620000100800 */
[----:B-1----:R-:W-:Y:S01]  /*3380*/  IABS R4, R12 ;  /* 0x0000000c00047213 */ /* 0x002fe20000000000 */
[----:B------:R-:W-:-:S02]  /*3390*/  IMAD.HI.U32 R11, R28, R10, RZ ;  /* 0x0000000a1c0b7227 */ /* 0x000fc400078e00ff */
[----:B------:R-:W5:Y:S02]  /*33a0*/  LDL R12, [R1+0x2248] ;  /* 0x00224800010c7983 */ /* 0x000f640000100800 */
        /* <DEDUP_REMOVED lines=11> */
[----:B------:R-:W-:Y:S04]  /*3460*/  STL [R1+0x78], R10 ;  /* 0x0000780a01007387 */ /* 0x000fe80000100800 */
[----:B------:R-:W-:Y:S04]  /*3470*/  STL [R1+0x74], R8 ;  /* 0x0000740801007387 */ /* 0x000fe80000100800 */
[----:B------:R-:W-:Y:S04]  /*3480*/  STL [R1+0x70], R6 ;  /* 0x0000700601007387 */ /* 0x000fe80000100800 */
[----:B------:R0:W-:Y:S01]  /*3490*/  STL [R1+0x6c], R4 ;  /* 0x00006c0401007387 */ /* 0x0001e20000100800 */
[----:B--2---:R-:W-:-:S03]  /*34a0*/  IABS R2, R13 ;  /* 0x0000000d00027213 */ /* 0x004fc60000000000 */
[----:B------:R-:W2:Y:S02]  /*34b0*/  LDL R13, [R1+0x2244] ;  /* 0x00224400010d7983 */ /* 0x000ea40000100800 */
[----:B------:R-:W-:-:S04]  /*34c0*/  IMAD.HI.U32 R3, R28, R2, RZ ;  /* 0x000000021c037227 */ /* 0x000fc800078e00ff */
[----:B------:R-:W-:-:S04]  /*34d0*/  IMAD.MOV R3, RZ, RZ, -R3 ;  /* 0x000000ffff037224 */ /* 0x000fc800078e0a03 */
[----:B------:R-:W-:-:S05]  /*34e0*/  IMAD R2, R29, R3, R2 ;  /* 0x000000031d027224 */ /* 0x000fca00078e0202 */
[----:B------:R1:W-:Y:S04]  /*34f0*/  STL [R1+0x68], R2 ;  /* 0x0000680201007387 */ /* 0x0003e80000100800 */
[----:B------:R-:W2:Y:S01]  /*3500*/  LDL R17, [R1+0x223c] ;  /* 0x00223c0001117983 */ /* 0x000ea20000100800 */
[----:B---3--:R-:W-:-:S03]  /*3510*/  IABS R7, R14 ;  /* 0x0000000e00077213 */ /* 0x008fc60000000000 */
[----:B------:R-:W3:Y:S01]  /*3520*/  LDL R14, [R1+0x2240] ;  /* 0x00224000010e7983 */ /* 0x000ee20000100800 */
[----:B----4-:R-:W-:-:S03]  /*3530*/  IABS R5, R18 ;  /* 0x0000001200057213 */ /* 0x010fc60000000000 */
[----:B------:R-:W4:Y:S01]  /*3540*/  LDL R18, [R1+0x2238] ;  /* 0x0022380001127983 */ /* 0x000f220000100800 */
[----:B-----5:R-:W-:-:S03]  /*3550*/  IABS R3, R15 ;  /* 0x0000000f00037213 */ /* 0x020fc60000000000 */
[----:B------:R-:W5:Y:S01]  /*3560*/  LDL R15, [R1+0x2234] ;  /* 0x00223400010f7983 */ /* 0x000f620000100800 */
[----:B0-----:R-:W-:Y:S01]  /*3570*/  IABS R4, R19 ;  /* 0x0000001300047213 */ /* 0x001fe20000000000 */
[----:B------:R-:W-:Y:S01]  /*3580*/  IMAD.HI.U32 R8, R28, R7, RZ ;  /* 0x000000071c087227 */ /* 0x000fe200078e00ff */
[----:B-1----:R-:W-:-:S03]  /*3590*/  IABS R2, R12 ;  /* 0x0000000c00027213 */ /* 0x002fc60000000000 */
[----:B------:R-:W-:-:S04]  /*35a0*/  IMAD.HI.U32 R6, R28, R5, RZ ;  /* 0x000000051c067227 */ /* 0x000fc800078e00ff */
[----:B------:R-:W-:-:S04]  /*35b0*/  IMAD.HI.U32 R9, R28, R4, RZ ;  /* 0x000000041c097227 */ /* 0x000fc800078e00ff */
[----:B------:R-:W-:Y:S02]  /*35c0*/  IMAD.MOV R8, RZ, RZ, -R8 ;  /* 0x000000ffff087224 */ /* 0x000fe400078e0a08 */
[----:B------:R-:W-:Y:S02]  /*35d0*/  IMAD.MOV R6, RZ, RZ, -R6 ;  /* 0x000000ffff067224 */ /* 0x000fe400078e0a06 */
[----:B------:R-:W-:Y:S02]  /*35e0*/  IMAD.MOV R9, RZ, RZ, -R9 ;  /* 0x000000ffff097224 */ /* 0x000fe400078e0a09 */
[----:B------:R-:W-:-:S04]  /*35f0*/  IMAD.HI.U32 R11, R28, R2, RZ ;  /* 0x000000021c0b7227 */ /* 0x000fc800078e00ff */
[C---:B------:R-:W-:Y:S02]  /*3600*/  IMAD R7, R29.reuse, R8, R7 ;  /* 0x000000081d077224 */ /* 0x040fe400078e0207 */
[C---:B------:R-:W-:Y:S02]  /*3610*/  IMAD R5, R29.reuse, R6, R5 ;  /* 0x000000061d057224 */ /* 0x040fe400078e0205 */
[----:B------:R-:W-:Y:S02]  /*3620*/  IMAD R4, R29, R9, R4 ;  /* 0x000000091d047224 */ /* 0x000fe400078e0204 */
[----:B------:R-:W-:Y:S01]  /*3630*/  IMAD.HI.U32 R10, R28, R3, RZ ;  /* 0x000000031c0a7227 */ /* 0x000fe200078e00ff */
[----:B------:R0:W-:Y:S03]  /*3640*/  STL [R1+0x64], R7 ;  /* 0x0000640701007387 */ /* 0x0001e60000100800 */
[----:B------:R-:W-:Y:S01]  /*3650*/  IMAD.MOV R11, RZ, RZ, -R11 ;  /* 0x000000ffff0b7224 */ /* 0x000fe200078e0a0b */
[----:B------:R-:W-:Y:S01]  /*3660*/  STL [R1+0x60], R5 ;  /* 0x0000600501007387 */ /* 0x000fe20000100800 */
[----:B------:R-:W-:-:S02]  /*3670*/  IMAD.MOV R10, RZ, RZ, -R10 ;  /* 0x000000ffff0a7224 */ /* 0x000fc400078e0a0a */
[C---:B------:R-:W-:Y:S01]  /*3680*/  IMAD R2, R29.reuse, R11, R2 ;  /* 0x0000000b1d027224 */ /* 0x040fe200078e0202 */
[----:B------:R-:W-:Y:S01]  /*3690*/  STL [R1+0x5c], R4 ;  /* 0x00005c0401007387 */ /* 0x000fe20000100800 */
[----:B------:R-:W-:-:S03]  /*36a0*/  IMAD R60, R29, R10, R3 ;  /* 0x0000000a1d3c7224 */ /* 0x000fc600078e0203 */
[----:B------:R-:W5:Y:S04]  /*36b0*/  LDL R19, [R1+0x2230] ;  /* 0x0022300001137983 */ /* 0x000f680000100800 */
[----:B------:R-:W5:Y:S04]  /*36c0*/  LDL R12, [R1+0x222c] ;  /* 0x00222c00010c7983 */ /* 0x000f680000100800 */
[----:B------:R3:W-:Y:S01]  /*36d0*/  STL [R1+0x54], R2 ;  /* 0x0000540201007387 */ /* 0x0007e20000100800 */
[----:B--2---:R-:W-:-:S03]  /*36e0*/  IABS R3, R13 ;  /* 0x0000000d00037213 */ /* 0x004fc60000000000 */
[----:B------:R-:W2:Y:S02]  /*36f0*/  LDL R13, [R1+0x2228] ;  /* 0x00222800010d7983 */ /* 0x000ea40000100800 */
[----:B0-----:R-:W-:-:S04]  /*3700*/  IMAD.HI.U32 R7, R28, R3, RZ ;  /* 0x000000031c077227 */ /* 0x001fc800078e00ff */
[----:B------:R-:W-:Y:S01]  /*3710*/  IMAD.MOV R7, RZ, RZ, -R7 ;  /* 0x000000ffff077224 */ /* 0x000fe200078e0a07 */
[----:B---3--:R-:W-:Y:S02]  /*3720*/  IABS R2, R14 ;  /* 0x0000000e00027213 */ /* 0x008fe40000000000 */
[----:B------:R-:W3:Y:S03]  /*3730*/  LDL R14, [R1+0x2224] ;  /* 0x00222400010e7983 */ /* 0x000ee60000100800 */
[----:B------:R-:W-:Y:S01]  /*3740*/  IMAD.HI.U32 R8, R28, R2, RZ ;  /* 0x000000021c087227 */ /* 0x000fe200078e00ff */
[----:B----4-:R-:W-:Y:S02]  /*3750*/  IABS R5, R18 ;  /* 0x0000001200057213 */ /* 0x010fe40000000000 */
[----:B------:R-:W4:Y:S01]  /*3760*/  LDL R18, [R1+0x2220] ;  /* 0x0022200001127983 */ /* 0x000f220000100800 */
[----:B------:R-:W-:Y:S01]  /*3770*/  IMAD.MOV R8, RZ, RZ, -R8 ;  /* 0x000000ffff087224 */ /* 0x000fe200078e0a08 */
[----:B-----5:R-:W-:Y:S01]  /*3780*/  IABS R6, R15 ;  /* 0x0000000f00067213 */ /* 0x020fe20000000000 */
[----:B------:R-:W-:-:S02]  /*3790*/  IMAD R15, R29, R7, R3 ;  /* 0x000000071d0f7224 */ /* 0x000fc400078e0203 */
[----:B------:R-:W-:-:S03]  /*37a0*/  IMAD R7, R29, R8, R2 ;  /* 0x000000081d077224 */ /* 0x000fc600078e0202 */
[----:B------:R0:W-:Y:S04]  /*37b0*/  STL [R1+0x50], R15 ;  /* 0x0000500f01007387 */ /* 0x0001e80000100800 */
[----:B------:R-:W-:Y:S04]  /*37c0*/  STL [R1+0x4c], R7 ;  /* 0x00004c0701007387 */ /* 0x000fe80000100800 */
[----:B0-----:R-:W5:Y:S01]  /*37d0*/  LDL R15, [R1+0x221c] ;  /* 0x00221c00010f7983 */ /* 0x001f620000100800 */
[----:B------:R-:W-:Y:S01]  /*37e0*/  IABS R4, R17 ;  /* 0x0000001100047213 */ /* 0x000fe20000000000 */
        /* <DEDUP_REMOVED lines=11> */
[----:B------:R2:W-:Y:S01]  /*38a0*/  STL [R1+0x40], R4 ;  /* 0x0000400401007387 */ /* 0x0005e20000100800 */
[----:B0-----:R-:W-:-:S03]  /*38b0*/  IABS R3, R12 ;  /* 0x0000000c00037213 */ /* 0x001fc60000000000 */
[----:B------:R-:W5:Y:S01]  /*38c0*/  LDL R12, [R1+0x2214] ;  /* 0x00221400010c7983 */ /* 0x000f620000100800 */
[----:B-1----:R-:W-:-:S03]  /*38d0*/  IABS R2, R19 ;  /* 0x0000001300027213 */ /* 0x002fc60000000000 */
[----:B------:R-:W5:Y:S01]  /*38e0*/  LDL R19, [R1+0x2218] ;  /* 0x0022180001137983 */ /* 0x000f620000100800 */
[----:B------:R-:W-:-:S04]  /*38f0*/  IMAD.HI.U32 R8, R28, R3, RZ ;  /* 0x000000031c087227 */ /* 0x000fc800078e00ff */
[----:B------:R-:W-:-:S04]  /*3900*/  IMAD.HI.U32 R7, R28, R2, RZ ;  /* 0x000000021c077227 */ /* 0x000fc800078e00ff */
[----:B------:R-:W-:Y:S02]  /*3910*/  IMAD.MOV R7, RZ, RZ, -R7 ;  /* 0x000000ffff077224 */ /* 0x000fe400078e0a07 */
[----:B------:R-:W-:Y:S02]  /*3920*/  IMAD.MOV R8, RZ, RZ, -R8 ;  /* 0x000000ffff087224 */ /* 0x000fe400078e0a08 */
[C---:B------:R-:W-:Y:S02]  /*3930*/  IMAD R7, R29.reuse, R7, R2 ;  /* 0x000000071d077224 */ /* 0x040fe400078e0202 */
[----:B------:R-:W-:Y:S01]  /*3940*/  IMAD R3, R29, R8, R3 ;  /* 0x000000081d037224 */ /* 0x000fe200078e0203 */
[----:B--2---:R-:W-:Y:S02]  /*3950*/  IABS R4, R13 ;  /* 0x0000000d00047213 */ /* 0x004fe40000000000 */
[----:B------:R-:W2:Y:S03]  /*3960*/  LDL R13, [R1+0x220c] ;  /* 0x00220c00010d7983 */ /* 0x000ea60000100800 */
[----:B------:R-:W-:-:S04]  /*3970*/  IMAD.HI.U32 R9, R28, R4, RZ ;  /* 0x000000041c097227 */ /* 0x000fc800078e00ff */
[----:B------:R-:W-:-:S04]  /*3980*/  IMAD.MOV R9, RZ, RZ, -R9 ;  /* 0x000000ffff097224 */ /* 0x000fc800078e0a09 */
[----:B------:R-:W-:Y:S01]  /*3990*/  IMAD R2, R29, R9, R4 ;  /* 0x000000091d027224 */ /* 0x000fe200078e0204 */
[----:B---3--:R-:W-:Y:S02]  /*39a0*/  IABS R5, R14 ;  /* 0x0000000e00057213 */ /* 0x008fe40000000000 */
[----:B------:R-:W3:Y:S03]  /*39b0*/  LDL R14, [R1+0x2210] ;  /* 0x00221000010e7983 */ /* 0x000ee60000100800 */
[----:B------:R-:W-:Y:S01]  /*39c0*/  IMAD.HI.U32 R10, R28, R5, RZ ;  /* 0x000000051c0a7227 */ /* 0x000fe200078e00ff */
[----:B----4-:R-:W-:-:S03]  /*39d0*/  IABS R6, R18 ;  /* 0x0000001200067213 */ /* 0x010fc60000000000 */
[----:B------:R-:W-:Y:S02]  /*39e0*/  IMAD.MOV R10, RZ, RZ, -R10 ;  /* 0x000000ffff0a7224 */ /* 0x000fe400078e0a0a */
[----:B------:R-:W-:Y:S01]  /*39f0*/  IMAD.HI.U32 R11, R28, R6, RZ ;  /* 0x000000061c0b7227 */ /* 0x000fe200078e00ff */
[----:B------:R-:W-:Y:S03]  /*3a00*/  STL [R1+0x3c], R7 ;  /* 0x00003c0701007387 */ /* 0x000fe60000100800 */
[----:B------:R-:W-:Y:S01]  /*3a10*/  IMAD.MOV R11, RZ, RZ, -R11 ;  /* 0x000000ffff0b7224 */ /* 0x000fe200078e0a0b */
[----:B------:R0:W-:Y:S01]  /*3a20*/  STL [R1+0x38], R3 ;  /* 0x0000380301007387 */ /* 0x0001e20000100800 */
[----:B------:R-:W-:-:S03]  /*3a30*/  IMAD R4, R29, R10, R5 ;  /* 0x0000000a1d047224 */ /* 0x000fc600078e0205 */
[----:B------:R5:W-:Y:S01]  /*3a40*/  STL [R1+0x34], R2 ;  /* 0x0000340201007387 */ /* 0x000be20000100800 */
[----:B0-----:R-:W-:-:S03]  /*3a50*/  IMAD R3, R29, R11, R6 ;  /* 0x0000000b1d037224 */ /* 0x001fc600078e0206 */
[----:B------:R0:W-:Y:S01]  /*3a60*/  STL [R1+0x30], R4 ;  /* 0x0000300401007387 */ /* 0x0001e20000100800 */
[----:B-----5:R-:W-:-:S03]  /*3a70*/  IABS R2, R15 ;  /* 0x0000000f00027213 */ /* 0x020fc60000000000 */
[----:B------:R-:W4:Y:S04]  /*3a80*/  LDL R17, [R1+0x2204] ;  /* 0x0022040001117983 */ /* 0x000f280000100800 */
[----:B------:R1:W-:Y:S04]  /*3a90*/  STL [R1+0x2c], R3 ;  /* 0x00002c0301007387 */ /* 0x0003e80000100800 */
[----:B------:R-:W5:Y:S04]  /*3aa0*/  LDL R15, [R1+0x21fc] ;  /* 0x0021fc00010f7983 */ /* 0x000f680000100800 */
[----:B------:R-:W4:Y:S01]  /*3ab0*/  LDL R18, [R1+0x2208] ;  /* 0x0022080001127983 */ /* 0x000f220000100800 */
[----:B------:R-:W-:-:S04]  /*3ac0*/  IMAD.HI.U32 R7, R28, R2, RZ ;  /* 0x000000021c077227 */ /* 0x000fc800078e00ff */
[----:B------:R-:W-:-:S04]  /*3ad0*/  IMAD.MOV R7, RZ, RZ, -R7 ;  /* 0x000000ffff077224 */ /* 0x000fc800078e0a07 */
[----:B------:R-:W-:Y:S01]  /*3ae0*/  IMAD R7, R29, R7, R2 ;  /* 0x000000071d077224 */ /* 0x000fe200078e0202 */
[----:B0-----:R-:W-:Y:S02]  /*3af0*/  IABS R4, R12 ;  /* 0x0000000c00047213 */ /* 0x001fe40000000000 */
[----:B------:R-:W4:Y:S01]  /*3b00*/  LDL R12, [R1+0x21f4] ;  /* 0x0021f400010c7983 */ /* 0x000f220000100800 */
[----:B-1----:R-:W-:-:S03]  /*3b10*/  IABS R3, R19 ;  /* 0x0000001300037213 */ /* 0x002fc60000000000 */
[----:B------:R-:W4:Y:S02]  /*3b20*/  LDL R19, [R1+0x2200] ;  /* 0x0022000001137983 */ /* 0x000f240000100800 */
[----:B------:R-:W-:-:S04]  /*3b30*/  IMAD.HI.U32 R8, R28, R3, RZ ;  /* 0x000000031c087227 */ /* 0x000fc800078e00ff */
[----:B------:R-:W-:-:S04]  /*3b40*/  IMAD.HI.U32 R9, R28, R4, RZ ;  /* 0x000000041c097227 */ /* 0x000fc800078e00ff */
[----:B------:R-:W-:Y:S02]  /*3b50*/  IMAD.MOV R8, RZ, RZ, -R8 ;  /* 0x000000ffff087224 */ /* 0x000fe400078e0a08 */
[----:B------:R-:W-:Y:S02]  /*3b60*/  IMAD.MOV R9, RZ, RZ, -R9 ;  /* 0x000000ffff097224 */ /* 0x000fe400078e0a09 */
[C---:B------:R-:W-:Y:S01]  /*3b70*/  IMAD R2, R29.reuse, R8, R3 ;  /* 0x000000081d027224 */ /* 0x040fe200078e0203 */
[----:B------:R-:W-:Y:S01]  /*3b80*/  STL [R1+0x28], R7 ;  /* 0x0000280701007387 */ /* 0x000fe20000100800 */
[C---:B------:R-:W-:Y:S01]  /*3b90*/  IMAD R3, R29.reuse, R9, R4 ;  /* 0x000000091d037224 */ /* 0x040fe200078e0204 */
[----:B--2---:R-:W-:Y:S02]  /*3ba0*/  IABS R5, R13 ;  /* 0x0000000d00057213 */ /* 0x004fe40000000000 */
[----:B------:R-:W2:Y:S03]  /*3bb0*/  LDL R13, [R1+0x21f8] ;  /* 0x0021f800010d7983 */ /* 0x000ea60000100800 */
[----:B------:R-:W-:Y:S01]  /*3bc0*/  IMAD.HI.U32 R10, R28, R5, RZ ;  /* 0x000000051c0a7227 */ /* 0x000fe200078e00ff */
[----:B------:R0:W-:Y:S03]  /*3bd0*/  STL [R1+0x24], R2 ;  /* 0x0000240201007387 */ /* 0x0001e60000100800 */
[----:B------:R-:W-:Y:S01]  /*3be0*/  IMAD.MOV R10, RZ, RZ, -R10 ;  /* 0x000000ffff0a7224 */ /* 0x000fe200078e0a0a */
[----:B------:R-:W-:Y:S03]  /*3bf0*/  STL [R1+0x20], R3 ;  /* 0x0000200301007387 */ /* 0x000fe60000100800 */
[----:B0-----:R-:W-:Y:S01]  /*3c00*/  IMAD R2, R29, R10, R5 ;  /* 0x0000000a1d027224 */ /* 0x001fe200078e0205 */
[----:B---3--:R-:W-:-:S02]  /*3c10*/  IABS R6, R14 ;  /* 0x0000000e00067213 */ /* 0x008fc40000000000 */
[----:B------:R-:W3:Y:S03]  /*3c20*/  LDL R14, [R1+0x21f0] ;  /* 0x0021f000010e7983 */ /* 0x000ee60000100800 */
[----:B------:R-:W-:-:S04]  /*3c30*/  IMAD.HI.U32 R11, R28, R6, RZ ;  /* 0x000000061c0b7227 */ /* 0x000fc800078e00ff */
[----:B------:R-:W-:-:S04]  /*3c40*/  IMAD.MOV R11, RZ, RZ, -R11 ;  /* 0x000000ffff0b7224 */ /* 0x000fc800078e0a0b */
[----:B------:R-:W-:Y:S01]  /*3c50*/  IMAD R4, R29, R11, R6 ;  /* 0x0000000b1d047224 */ /* 0x000fe200078e0206 */
[----:B------:R-:W-:Y:S04]  /*3c60*/  STL [R1+0x1c], R2 ;  /* 0x00001c0201007387 */ /* 0x000fe80000100800 */
[----:B------:R5:W-:Y:S02]  /*3c70*/  STL [R1+0x18], R4 ;  /* 0x0000180401007387 */ /* 0x000be40000100800 */
[----:B-----5:R-:W-:Y:S02]  /*3c80*/  IABS R4, R15 ;  /* 0x0000000f00047213 */ /* 0x020fe40000000000 */
[----:B------:R-:W5:Y:S01]  /*3c90*/  LDL R15, [R1+0x21e8] ;  /* 0x0021e800010f7983 */ /* 0x000f620000100800 */
[----:B----4-:R-:W-:-:S02]  /*3ca0*/  IABS R2, R17 ;  /* 0x0000001100027213 */ /* 0x010fc40000000000 */
[----:B------:R-:W-:Y:S01]  /*3cb0*/  IABS R3, R18 ;  /* 0x0000001200037213 */ /* 0x000fe20000000000 */
[C---:B------:R-:W-:Y:S01]  /*3cc0*/  IMAD.HI.U32 R9, R28.reuse, R4, RZ ;  /* 0x000000041c097227 */ /* 0x040fe200078e00ff */
[----:B------:R-:W4:Y:S03]  /*3cd0*/  LDL R18, [R1+0x21e4] ;  /* 0x0021e40001127983 */ /* 0x000f260000100800 */
[----:B------:R-:W-:-:S04]  /*3ce0*/  IMAD.HI.U32 R7, R28, R2, RZ ;  /* 0x000000021c077227 */ /* 0x000fc800078e00ff */
[----:B------:R-:W-:-:S04]  /*3cf0*/  IMAD.HI.U32 R8, R28, R3, RZ ;  /* 0x000000031c087227 */ /* 0x000fc800078e00ff */
[----:B------:R-:W-:Y:S02]  /*3d00*/  IMAD.MOV R7, RZ, RZ, -R7 ;  /* 0x000000ffff077224 */ /* 0x000fe400078e0a07 */
[----:B------:R-:W-:Y:S02]  /*3d10*/  IMAD.MOV R8, RZ, RZ, -R8 ;  /* 0x000000ffff087224 */ /* 0x000fe400078e0a08 */
[----:B------:R-:W-:Y:S01]  /*3d20*/  IMAD R7, R29, R7, R2 ;  /* 0x000000071d077224 */ /* 0x000fe200078e0202 */
[----:B------:R-:W-:Y:S02]  /*3d30*/  IABS R6, R12 ;  /* 0x0000000c00067213 */ /* 0x000fe40000000000 */
[----:B------:R-:W-:-:S03]  /*3d40*/  IABS R5, R19 ;  /* 0x0000001300057213 */ /* 0x000fc60000000000 */
[----:B------:R-:W-:-:S04]  /*3d50*/  IMAD.HI.U32 R11, R28, R6, RZ ;  /* 0x000000061c0b7227 */ /* 0x000fc800078e00ff */
[----:B------:R-:W-:-:S04]  /*3d60*/  IMAD.HI.U32 R10, R28, R5, RZ ;  /* 0x000000051c0a7227 */ /* 0x000fc800078e00ff */
[----:B------:R-:W-:Y:S02]  /*3d70*/  IMAD.MOV R9, RZ, RZ, -R9 ;  /* 0x000000ffff097224 */ /* 0x000fe400078e0a09 */
[C---:B------:R-:W-:Y:S02]  /*3d80*/  IMAD R3, R29.reuse, R8, R3 ;  /* 0x000000081d037224 */ /* 0x040fe400078e0203 */
[----:B------:R-:W-:Y:S02]  /*3d90*/  IMAD.MOV R10, RZ, RZ, -R10 ;  /* 0x000000ffff0a7224 */ /* 0x000fe400078e0a0a */
[----:B------:R-:W-:Y:S01]  /*3da0*/  IMAD.MOV R11, RZ, RZ, -R11 ;  /* 0x000000ffff0b7224 */ /* 0x000fe200078e0a0b */
[----:B------:R-:W-:Y:S01]  /*3db0*/  STL [R1+0x14], R7 ;  /* 0x0000140701007387 */ /* 0x000fe20000100800 */
[C---:B------:R-:W-:Y:S02]  /*3dc0*/  IMAD R2, R29.reuse, R9, R4 ;  /* 0x000000091d027224 */ /* 0x040fe400078e0204 */
[C---:B------:R-:W-:Y:S01]  /*3dd0*/  IMAD R4, R29.reuse, R10, R5 ;  /* 0x0000000a1d047224 */ /* 0x040fe200078e0205 */
[----:B------:R0:W-:Y:S04]  /*3de0*/  STL [R1+0x10], R3 ;  /* 0x0000100301007387 */ /* 0x0001e80000100800 */
[----:B------:R2:W-:Y:S01]  /*3df0*/  STL [R1+0xc], R2 ;  /* 0x00000c0201007387 */ /* 0x0005e20000100800 */
[----:B0-----:R-:W-:-:S03]  /*3e00*/  IMAD R3, R29, R11, R6 ;  /* 0x0000000b1d037224 */ /* 0x001fc600078e0206 */
[----:B------:R-:W-:Y:S04]  /*3e10*/  STL [R1+0x8], R4 ;  /* 0x0000080401007387 */ /* 0x000fe80000100800 */
[----:B------:R3:W-:Y:S04]  /*3e20*/  STL [R1+0x4], R3 ;  /* 0x0000040301007387 */ /* 0x0007e80000100800 */
[----:B------:R-:W4:Y:S04]  /*3e30*/  LDL R19, [R1+0x21dc] ;  /* 0x0021dc0001137983 */ /* 0x000f280000100800 */
[----:B------:R-:W4:Y:S01]  /*3e40*/  LDL R12, [R1+0x21e0] ;  /* 0x0021e000010c7983 */ /* 0x000f220000100800 */
[----:B--2---:R-:W-:-:S03]  /*3e50*/  IABS R2, R13 ;  /* 0x0000000d00027213 */ /* 0x004fc60000000000 */
[----:B------:R-:W2:Y:S01]  /*3e60*/  LDL R13, [R1+0x21d4] ;  /* 0x0021d400010d7983 */ /* 0x000ea20000100800 */
[----:B---3--:R-:W-:-:S03]  /*3e70*/  IABS R3, R14 ;  /* 0x0000000e00037213 */ /* 0x008fc60000000000 */
[----:B------:R-:W3:Y:S01]  /*3e80*/  LDL R14, [R1+0x21d8] ;  /* 0x0021d800010e7983 */ /* 0x000ee20000100800 */
[----:B-----5:R-:W-:-:S03]  /*3e90*/  IABS R5, R15 ;  /* 0x0000000f00057213 */ /* 0x020fc60000000000 */
[----:B------:R-:W5:Y:S01]  /*3ea0*/  LDL R15, [R1+0x21cc] ;  /* 0x0021cc00010f7983 */ /* 0x000f620000100800 */
[----:B------:R-:W-:Y:S01]  /*3eb0*/  IABS R61, R61 ;  /* 0x0000003d003d7213 */ /* 0x000fe20000000000 */
[----:B------:R-:W-:Y:S01]  /*3ec0*/  IMAD.HI.U32 R6, R28, R2, RZ ;  /* 0x000000021c067227 */ /* 0x000fe200078e00ff */
[----:B----4-:R-:W-:-:S03]  /*3ed0*/  IABS R4, R18 ;  /* 0x0000001200047213 */ /* 0x010fc60000000000 */
[----:B------:R-:W-:-:S04]  /*3ee0*/  IMAD.HI.U32 R7, R28, R61, RZ ;  /* 0x0000003d1c077227 */ /* 0x000fc800078e00ff */
[----:B------:R-:W-:Y:S02]  /*3ef0*/  IMAD.MOV R7, RZ, RZ, -R7 ;  /* 0x000000ffff077224 */ /* 0x000fe400078e0a07 */
[----:B------:R-:W-:Y:S02]  /*3f00*/  IMAD.MOV R6, RZ, RZ, -R6 ;  /* 0x000000ffff067224 */ /* 0x000fe400078e0a06 */
[----:B------:R-:W-:-:S04]  /*3f10*/  IMAD.HI.U32 R8, R28, R3, RZ ;  /* 0x000000031c087227 */ /* 0x000fc800078e00ff */
[----:B------:R-:W-:-:S04]  /*3f20*/  IMAD.HI.U32 R9, R28, R4, RZ ;  /* 0x000000041c097227 */ /* 0x000fc800078e00ff */
[----:B------:R-:W-:Y:S02]  /*3f30*/  IMAD R61, R29, R7, R61 ;  /* 0x000000071d3d7224 */ /* 0x000fe400078e023d */
[----:B------:R-:W-:-:S04]  /*3f40*/  IMAD.HI.U32 R10, R28, R5, RZ ;  /* 0x000000051c0a7227 */ /* 0x000fc800078e00ff */
[C---:B------:R-:W-:Y:S02]  /*3f50*/  IMAD R2, R29.reuse, R6, R2 ;  /* 0x000000061d027224 */ /* 0x040fe400078e0202 */
[----:B------:R-:W-:Y:S01]  /*3f60*/  IMAD.MOV R8, RZ, RZ, -R8 ;  /* 0x000000ffff087224 */ /* 0x000fe200078e0a08 */
[----:B------:R-:W-:Y:S01]  /*3f70*/  STL [R1+0x2638], R61 ;  /* 0x0026383d01007387 */ /* 0x000fe20000100800 */
[----:B------:R-:W-:Y:S02]  /*3f80*/  IMAD.MOV R9, RZ, RZ, -R9 ;  /* 0x000000ffff097224 */ /* 0x000fe400078e0a09 */
[----:B------:R-:W-:Y:S01]  /*3f90*/  IMAD.MOV R10, RZ, RZ, -R10 ;  /* 0x000000ffff0a7224 */ /* 0x000fe200078e0a0a */
[----:B------:R0:W-:Y:S02]  /*3fa0*/  STL [R1], R2 ;  /* 0x0000000201007387 */ /* 0x0001e40000100800 */
[C---:B0-----:R-:W-:Y:S02]  /*3fb0*/  IMAD R2, R29.reuse, R8, R3 ;  /* 0x000000081d027224 */ /* 0x041fe400078e0203 */
[----:B------:R-:W-:-:S02]  /*3fc0*/  IMAD R3, R29, R9, R4 ;  /* 0x000000091d037224 */ /* 0x000fc400078e0204 */
[----:B------:R-:W-:Y:S01]  /*3fd0*/  IMAD R4, R29, R10, R5 ;  /* 0x0000000a1d047224 */ /* 0x000fe200078e0205 */
[----:B------:R-:W-:Y:S04]  /*3fe0*/  STL [R1+0x263c], R2 ;  /* 0x00263c0201007387 */ /* 0x000fe80000100800 */
[----:B------:R-:W-:Y:S04]  /*3ff0*/  STL [R1+0x2640], R3 ;  /* 0x0026400301007387 */ /* 0x000fe80000100800 */
[----:B------:R-:W-:Y:S04]  /*4000*/  STL [R1+0x2644], R4 ;  /* 0x0026440401007387 */ /* 0x000fe80000100800 */
[----:B------:R-:W4:Y:S04]  /*4010*/  LDL R16, [R1+0x21d0] ;  /* 0x0021d00001107983 */ /* 0x000f280000100800 */
[----:B------:R-:W4:Y:S01]  /*4020*/  LDL R17, [R1+0x21c4] ;  /* 0x0021c40001117983 */ /* 0x000f220000100800 */
[----:B------:R-:W-:-:S03]  /*4030*/  IABS R5, R19 ;  /* 0x0000001300057213 */ /* 0x000fc60000000000 */
[----:B------:R-:W4:Y:S01]  /*4040*/  LDL R18, [R1+0x21c8] ;  /* 0x0021c80001127983 */ /* 0x000f220000100800 */
[----:B------:R-:W-:Y:S01]  /*4050*/  IABS R6, R12 ;  /* 0x0000000c00067213 */ /* 0x000fe20000000000 */
[C---:B------:R-:W-:Y:S02]  /*4060*/  IMAD.HI.U32 R10, R28.reuse, R5, RZ ;  /* 0x000000051c0a7227 */ /* 0x040fe400078e00ff */
[----:B------:R-:W4:Y:S02]  /*4070*/  LDL R19, [R1+0x21bc] ;  /* 0x0021bc0001137983 */ /* 0x000f240000100800 */
[----:B------:R-:W-:-:S04]  /*4080*/  IMAD.HI.U32 R11, R28, R6, RZ ;  /* 0x000000061c0b7227 */ /* 0x000fc800078e00ff */
[----:B------:R-:W-:Y:S02]  /*4090*/  IMAD.MOV R10, RZ, RZ, -R10 ;  /* 0x000000ffff0a7224 */ /* 0x000fe400078e0a0a */
[----:B------:R-:W-:Y:S02]  /*40a0*/  IMAD.MOV R11, RZ, RZ, -R11 ;  /* 0x000000ffff0b7224 */ /* 0x000fe400078e0a0b */
[C---:B------:R-:W-:Y:S02]  /*40b0*/  IMAD R5, R29.reuse, R10, R5 ;  /* 0x0000000a1d057224 */ /* 0x040fe400078e0205 */
[----:B------:R-:W-:Y:S01]  /*40c0*/  IMAD R6, R29, R11, R6 ;  /* 0x0000000b1d067224 */ /* 0x000fe200078e0206 */
[----:B--2---:R-:W-:-:S05]  /*40d0*/  IABS R7, R13 ;  /* 0x0000000d00077213 */ /* 0x004fca0000000000 */
[----:B------:R-:W-:-:S04]  /*40e0*/  IMAD.HI.U32 R12, R28, R7, RZ ;  /* 0x000000071c0c7227 */ /* 0x000fc800078e00ff */
[----:B------:R-:W-:-:S04]  /*40f0*/  IMAD.MOV R12, RZ, RZ, -R12 ;  /* 0x000000ffff0c7224 */ /* 0x000fc800078e0a0c */
[----:B------:R-:W-:Y:S01]  /*4100*/  IMAD R7, R29, R12, R7 ;  /* 0x0000000c1d077224 */ /* 0x000fe200078e0207 */
[----:B---3--:R-:W-:-:S05]  /*4110*/  IABS R8, R14 ;  /* 0x0000000e00087213 */ /* 0x008fca0000000000 */
[----:B------:R-:W-:-:S04]  /*4120*/  IMAD.HI.U32 R13, R28, R8, RZ ;  /* 0x000000081c0d7227 */ /* 0x000fc800078e00ff */
[----:B------:R-:W-:-:S04]  /*4130*/  IMAD.MOV R13, RZ, RZ, -R13 ;  /* 0x000000ffff0d7224 */ /* 0x000fc800078e0a0d */
[----:B------:R-:W-:Y:S01]  /*4140*/  IMAD R8, R29, R13, R8 ;  /* 0x0000000d1d087224 */ /* 0x000fe200078e0208 */
[----:B-----5:R-:W-:Y:S02]  /*4150*/  IABS R9, R15 ;  /* 0x0000000f00097213 */ /* 0x020fe40000000000 */
[----:B------:R-:W2:Y:S03]  /*4160*/  LDL R15, [R1+0x21c0] ;  /* 0x0021c000010f7983 */ /* 0x000ea60000100800 */
[----:B------:R-:W-:-:S04]  /*4170*/  IMAD.HI.U32 R14, R28, R9, RZ ;  /* 0x000000091c0e7227 */ /* 0x000fc800078e00ff */
[----:B------:R-:W-:Y:S01]  /*4180*/  IMAD.MOV R14, RZ, RZ, -R14 ;  /* 0x000000ffff0e7224 */ /* 0x000fe200078e0a0e */
[----:B------:R0:W-:Y:S03]  /*4190*/  STL [R1+0x2624], R5 ;  /* 0x0026240501007387 */ /* 0x0001e60000100800 */
[----:B------:R-:W-:Y:S01]  /*41a0*/  IMAD R9, R29, R14, R9 ;  /* 0x0000000e1d097224 */ /* 0x000fe200078e0209 */
[----:B------:R-:W-:Y:S04]  /*41b0*/  STL [R1+0x2628], R6 ;  /* 0x0026280601007387 */ /* 0x000fe80000100800 */
[----:B------:R-:W-:Y:S04]  /*41c0*/  STL [R1+0x262c], R7 ;  /* 0x00262c0701007387 */ /* 0x000fe80000100800 */
[----:B------:R-:W-:Y:S04]  /*41d0*/  STL [R1+0x2630], R8 ;  /* 0x0026300801007387 */ /* 0x000fe80000100800 */
[----:B------:R-:W-:Y:S04]  /*41e0*/  STL [R1+0x2634], R9 ;  /* 0x0026340901007387 */ /* 0x000fe80000100800 */
[----:B------:R-:W3:Y:S04]  /*41f0*/  LDL R25, [R1+0x21b4] ;  /* 0x0021b40001197983 */ /* 0x000ee80000100800 */
[----:B------:R-:W5:Y:S04]  /*4200*/  LDL R20, [R1+0x21b8] ;  /* 0x0021b80001147983 */ /* 0x000f680000100800 */
[----:B------:R-:W5:Y:S04]  /*4210*/  LDL R21, [R1+0x21ac] ;  /* 0x0021ac0001157983 */ /* 0x000f680000100800 */
[----:B------:R-:W5:Y:S04]  /*4220*/  LDL R22, [R1+0x21b0] ;  /* 0x0021b00001167983 */ /* 0x000f680000100800 */
[----:B------:R-:W5:Y:S01]  /*4230*/  LDL R23, [R1+0x21a8] ;  /* 0x0021a80001177983 */ /* 0x000f620000100800 */
[----:B----4-:R-:W-:-:S02]  /*4240*/  IABS R10, R16 ;  /* 0x00000010000a7213 */ /* 0x010fc40000000000 */
[----:B------:R-:W-:Y:S02]  /*4250*/  IABS R11, R17 ;  /* 0x00000011000b7213 */ /* 0x000fe40000000000 */
[----:B------:R-:W-:-:S03]  /*4260*/  IABS R12, R18 ;  /* 0x00000012000c7213 */ /* 0x000fc60000000000 */
[----:B------:R-:W-:Y:S01]  /*4270*/  IMAD.HI.U32 R16, R28, R11, RZ ;  /* 0x0000000b1c107227 */ /* 0x000fe200078e00ff */
[----:B------:R-:W-:-:S03]  /*4280*/  IABS R13, R19 ;  /* 0x00000013000d7213 */ /* 0x000fc60000000000 */
[----:B------:R-:W-:-:S04]  /*4290*/  IMAD.HI.U32 R17, R28, R12, RZ ;  /* 0x0000000c1c117227 */ /* 0x000fc800078e00ff */
[----:B------:R-:W-:Y:S02]  /*42a0*/  IMAD.MOV R16, RZ, RZ, -R16 ;  /* 0x000000ffff107224 */ /* 0x000fe400078e0a10 */
[----:B------:R-:W-:-:S04]  /*42b0*/  IMAD.HI.U32 R18, R28, R13, RZ ;  /* 0x0000000d1c127227 */ /* 0x000fc800078e00ff */
[----:B------:R-:W-:Y:S02]  /*42c0*/  IMAD.MOV R17, RZ, RZ, -R17 ;  /* 0x000000ffff117224 */ /* 0x000fe400078e0a11 */
[C---:B------:R-:W-:Y:S02]  /*42d0*/  IMAD R11, R29.reuse, R16, R11 ;  /* 0x000000101d0b7224 */ /* 0x040fe400078e020b */
[----:B------:R-:W-:Y:S02]  /*42e0*/  IMAD.MOV R18, RZ, RZ, -R18 ;  /* 0x000000ffff127224 */ /* 0x000fe400078e0a12 */
[C---:B------:R-:W-:Y:S02]  /*42f0*/  IMAD R12, R29.reuse, R17, R12 ;  /* 0x000000111d0c7224 */ /* 0x040fe400078e020c */
[----:B------:R-:W-:Y:S01]  /*4300*/  IMAD R13, R29, R18, R13 ;  /* 0x000000121d0d7224 */ /* 0x000fe200078e020d */
[----:B--2---:R-:W-:Y:S01]  /*4310*/  IABS R14, R15 ;  /* 0x0000000f000e7213 */ /* 0x004fe20000000000 */
[----:B------:R-:W-:-:S04]  /*4320*/  IMAD.HI.U32 R15, R28, R10, RZ ;  /* 0x0000000a1c0f7227 */ /* 0x000fc800078e00ff */
[----:B------:R-:W-:-:S04]  /*4330*/  IMAD.MOV R15, RZ, RZ, -R15 ;  /* 0x000000ffff0f7224 */ /* 0x000fc800078e0a0f */
[----:B------:R-:W-:Y:S02]  /*4340*/  IMAD R10, R29, R15, R10 ;  /* 0x0000000f1d0a7224 */ /* 0x000fe400078e020a */
[----:B------:R-:W-:-:S04]  /*4350*/  IMAD.HI.U32 R19, R28, R14, RZ ;  /* 0x0000000e1c137227 */ /* 0x000fc800078e00ff */
[----:B------:R-:W-:Y:S01]  /*4360*/  IMAD.MOV R19, RZ, RZ, -R19 ;  /* 0x000000ffff137224 */ /* 0x000fe200078e0a13 */
[----:B------:R-:W-:Y:S01]  /*4370*/  STL [R1+0x2648], R10 ;  /* 0x0026480a01007387 */ /* 0x000fe20000100800 */
[----:B---3--:R-:W-:Y:S02]  /*4380*/  IABS R15, R25 ;  /* 0x00000019000f7213 */ /* 0x008fe40000000000 */
[----:B-----5:R-:W-:-:S03]  /*4390*/  IABS R16, R20 ;  /* 0x0000001400107213 */ /* 0x020fc60000000000 */
[----:B------:R-:W-:Y:S01]  /*43a0*/  IMAD.HI.U32 R20, R28, R15, RZ ;  /* 0x0000000f1c147227 */ /* 0x000fe200078e00ff */
[----:B------:R-:W-:-:S03]  /*43b0*/  IABS R17, R21 ;  /* 0x0000001500117213 */ /* 0x000fc60000000000 */
[----:B------:R-:W-:Y:S01]  /*43c0*/  IMAD.HI.U32 R21, R28, R16, RZ ;  /* 0x000000101c157227 */ /* 0x000fe200078e00ff */
[----:B------:R-:W-:-:S03]  /*43d0*/  IABS R18, R22 ;  /* 0x0000001600127213 */ /* 0x000fc60000000000 */
[----:B------:R-:W-:-:S04]  /*43e0*/  IMAD.HI.U32 R22, R28, R17, RZ ;  /* 0x000000111c167227 */ /* 0x000fc800078e00ff */
[----:B------:R-:W-:Y:S02]  /*43f0*/  IMAD.MOV R20, RZ, RZ, -R20 ;  /* 0x000000ffff147224 */ /* 0x000fe400078e0a14 */
[----:B------:R-:W-:Y:S02]  /*4400*/  IMAD.MOV R21, RZ, RZ, -R21 ;  /* 0x000000ffff157224 */ /* 0x000fe400078e0a15 */
[C---:B------:R-:W-:Y:S02]  /*4410*/  IMAD R14, R29.reuse, R19, R14 ;  /* 0x000000131d0e7224 */ /* 0x040fe400078e020e */
[----:B------:R-:W-:Y:S01]  /*4420*/  IMAD.MOV R22, RZ, RZ, -R22 ;  /* 0x000000ffff167224 */ /* 0x000fe200078e0a16 */
[----:B------:R-:W-:Y:S01]  /*4430*/  STL [R1+0x264c], R11 ;  /* 0x00264c0b01007387 */ /* 0x000fe20000100800 */
[C---:B------:R-:W-:Y:S02]  /*4440*/  IMAD R15, R29.reuse, R20, R15 ;  /* 0x000000141d0f7224 */ /* 0x040fe400078e020f */
[C---:B------:R-:W-:Y:S01]  /*4450*/  IMAD R16, R29.reuse, R21, R16 ;  /* 0x000000151d107224 */ /* 0x040fe200078e0210 */
[----:B------:R1:W-:Y:S01]  /*4460*/  STL [R1+0x2650], R12 ;  /* 0x0026500c01007387 */ /* 0x0003e20000100800 */
[----:B------:R-:W-:-:S03]  /*4470*/  IMAD R17, R29, R22, R17 ;  /* 0x000000161d117224 */ /* 0x000fc600078e0211 */
[----:B------:R2:W-:Y:S04]  /*4480*/  STL [R1+0x2654], R13 ;  /* 0x0026540d01007387 */ /* 0x0005e80000100800 */
[----:B------:R-:W-:Y:S04]  /*4490*/  STL [R1+0x2658], R14 ;  /* 0x0026580e01007387 */ /* 0x000fe80000100800 */
[----:B------:R-:W3:Y:S04]  /*44a0*/  LDL R32, [R1+0x21a4] ;  /* 0x0021a40001207983 */ /* 0x000ee80000100800 */
[----:B------:R-:W4:Y:S04]  /*44b0*/  LDL R33, [R1+0x219c] ;  /* 0x00219c0001217983 */ /* 0x000f280000100800 */
[----:B------:R-:W5:Y:S04]  /*44c0*/  LDL R30, [R1+0x21a0] ;  /* 0x0021a000011e7983 */ /* 0x000f680000100800 */
[----:B------:R-:W2:Y:S04]  /*44d0*/  LDL R31, [R1+0x2198] ;  /* 0x00219800011f7983 */ /* 0x000ea80000100800 */
[----:B------:R-:W2:Y:S04]  /*44e0*/  LDL R25, [R1+0x2194] ;  /* 0x0021940001197983 */ /* 0x000ea80000100800 */
[----:B------:R-:W2:Y:S04]  /*44f0*/  LDL R39, [R1+0x218c] ;  /* 0x00218c0001277983 */ /* 0x000ea80000100800 */
[----:B------:R-:W2:Y:S04]  /*4500*/  LDL R34, [R1+0x2190] ;  /* 0x0021900001227983 */ /* 0x000ea80000100800 */
[----:B------:R-:W2:Y:S04]  /*4510*/  LDL R35, [R1+0x2184] ;  /* 0x0021840001237983 */ /* 0x000ea80000100800 */
[----:B------:R-:W-:Y:S04]  /*4520*/  STL [R1+0x265c], R15 ;  /* 0x00265c0f01007387 */ /* 0x000fe80000100800 */
[----:B------:R-:W-:Y:S04]  /*4530*/  STL [R1+0x2660], R16 ;  /* 0x0026601001007387 */ /* 0x000fe80000100800 */
[----:B------:R-:W-:Y:S04]  /*4540*/  STL [R1+0x2664], R17 ;  /* 0x0026641101007387 */ /* 0x000fe80000100800 */
[----:B------:R-:W2:Y:S04]  /*4550*/  LDL R37, [R1+0x2188] ;  /* 0x0021880001257983 */ /* 0x000ea80000100800 */
        /* <DEDUP_REMOVED lines=14> */
[----:B------:R-:W2:Y:S01]  /*4640*/  LDL R58, [R1+0x2128] ;  /* 0x00212800013a7983 */ /* 0x000ea20000100800 */
[----:B------:R-:W-:-:S03]  /*4650*/  IABS R19, R23 ;  /* 0x0000001700137213 */ /* 0x000fc60000000000 */
[----:B------:R-:W2:Y:S02]  /*4660*/  LDL R44, [R1+0x2168] ;  /* 0x00216800012c7983 */ /* 0x000ea40000100800 */
[C---:B------:R-:W-:Y:S02]  /*4670*/  IMAD.HI.U32 R24, R28.reuse, R19, RZ ;  /* 0x000000131c187227 */ /* 0x040fe400078e00ff */
[----:B------:R-:W2:Y:S02]  /*4680*/  LDL R46, [R1+0x2160] ;  /* 0x00216000012e7983 */ /* 0x000ea40000100800 */
[----:B------:R-:W-:Y:S02]  /*4690*/  IMAD.MOV R24, RZ, RZ, -R24 ;  /* 0x000000ffff187224 */ /* 0x000fe400078e0a18 */
[----:B------:R-:W-:Y:S01]  /*46a0*/  IMAD.HI.U32 R23, R28, R18, RZ ;  /* 0x000000121c177227 */ /* 0x000fe200078e00ff */
[----:B------:R-:W2:Y:S03]  /*46b0*/  LDL R49, [R1+0x214c] ;  /* 0x00214c0001317983 */ /* 0x000ea60000100800 */
[----:B------:R-:W-:Y:S01]  /*46c0*/  IMAD R19, R29, R24, R19 ;  /* 0x000000181d137224 */ /* 0x000fe200078e0213 */
[----:B------:R-:W2:Y:S01]  /*46d0*/  LDL R54, [R1+0x213c] ;  /* 0x00213c0001367983 */ /* 0x000ea20000100800 */
[----:B------:R-:W-:-:S04]  /*46e0*/  IMAD.MOV R23, RZ, RZ, -R23 ;  /* 0x000000ffff177224 */ /* 0x000fc800078e0a17 */
[----:B------:R-:W-:Y:S01]  /*46f0*/  IMAD R18, R29, R23, R18 ;  /* 0x000000171d127224 */ /* 0x000fe200078e0212 */
[----:B---3--:R-:W-:Y:S02]  /*4700*/  IABS R20, R32 ;  /* 0x0000002000147213 */ /* 0x008fe40000000000 */
[----:B----4-:R-:W-:Y:S02]  /*4710*/  IABS R21, R33 ;  /* 0x0000002100157213 */ /* 0x010fe40000000000 */
[----:B-----5:R-:W-:-:S03]  /*4720*/  IABS R22, R30 ;  /* 0x0000001e00167213 */ /* 0x020fc60000000000 */
[----:B------:R-:W-:Y:S01]  /*4730*/  IMAD.HI.U32 R30, R28, R21, RZ ;  /* 0x000000151c1e7227 */ /* 0x000fe200078e00ff */
[----:B--2---:R-:W-:-:S03]  /*4740*/  IABS R24, R25 ;  /* 0x0000001900187213 */ /* 0x004fc60000000000 */
[----:B------:R-:W-:-:S04]  /*4750*/  IMAD.HI.U32 R25, R28, R20, RZ ;  /* 0x000000141c197227 */ /* 0x000fc800078e00ff */
[----:B------:R-:W-:Y:S01]  /*4760*/  IMAD.MOV R25, RZ, RZ, -R25 ;  /* 0x000000ffff197224 */ /* 0x000fe200078e0a19 */
[----:B------:R-:W-:Y:S01]  /*4770*/  IABS R23, R31 ;  /* 0x0000001f00177213 */ /* 0x000fe20000000000 */
[----:B------:R-:W-:Y:S02]  /*4780*/  IMAD.MOV R30, RZ, RZ, -R30 ;  /* 0x000000ffff1e7224 */ /* 0x000fe400078e0a1e */
[----:B------:R-:W-:Y:S01]  /*4790*/  IMAD R20, R29, R25, R20 ;  /* 0x000000191d147224 */ /* 0x000fe200078e0214 */
[----:B------:R-:W-:Y:S02]  /*47a0*/  IABS R25, R39 ;  /* 0x0000002700197213 */ /* 0x000fe40000000000 */
[----:B------:R-:W-:Y:S01]  /*47b0*/  IABS R36, R37 ;  /* 0x0000002500247213 */ /* 0x000fe20000000000 */
[----:B------:R-:W-:Y:S01]  /*47c0*/  IMAD.HI.U32 R32, R28, R23, RZ ;  /* 0x000000171c207227 */ /* 0x000fe200078e00ff */
[----:B------:R-:W-:Y:S01]  /*47d0*/  IABS R35, R35 ;  /* 0x0000002300237213 */ /* 0x000fe20000000000 */
[----:B------:R-:W2:Y:S01]  /*47e0*/  LDL R39, [R1+0x2174] ;  /* 0x0021740001277983 */ /* 0x000ea20000100800 */
[----:B------:R-:W-:-:S05]  /*47f0*/  IABS R37, R38 ;  /* 0x0000002600257213 */ /* 0x000fca0000000000 */
[----:B------:R-:W-:-:S04]  /*4800*/  IMAD.HI.U32 R38, R28, R37, RZ ;  /* 0x000000251c267227 */ /* 0x000fc800078e00ff */
[----:B------:R-:W-:-:S04]  /*4810*/  IMAD.MOV R38, RZ, RZ, -R38 ;  /* 0x000000ffff267224 */ /* 0x000fc800078e0a26 */
[C---:B------:R-:W-:Y:S01]  /*4820*/  IMAD R37, R29.reuse, R38, R37 ;  /* 0x000000261d257224 */ /* 0x040fe200078e0225 */
[----:B------:R-:W-:Y:S02]  /*4830*/  IABS R38, R40 ;  /* 0x0000002800267213 */ /* 0x000fe40000000000 */
[----:B------:R-:W-:Y:S01]  /*4840*/  IABS R40, R41 ;  /* 0x0000002900287213 */ /* 0x000fe20000000000 */
[----:B------:R-:W-:Y:S01]  /*4850*/  IMAD R21, R29, R30, R21 ;  /* 0x0000001e1d157224 */ /* 0x000fe200078e0215 */
[----:B------:R-:W-:Y:S01]  /*4860*/  IABS R41, R42 ;  /* 0x0000002a00297213 */ /* 0x000fe20000000000 */
[----:B------:R-:W-:Y:S01]  /*4870*/  IMAD.HI.U32 R30, R28, R25, RZ ;  /* 0x000000191c1e7227 */ /* 0x000fe200078e00ff */
[----:B------:R-:W-:-:S03]  /*4880*/  IABS R42, R43 ;  /* 0x0000002b002a7213 */ /* 0x000fc60000000000 */
[----:B------:R-:W-:Y:S02]  /*4890*/  IMAD.MOV R32, RZ, RZ, -R32 ;  /* 0x000000ffff207224 */ /* 0x000fe400078e0a20 */
[----:B------:R-:W-:Y:S02]  /*48a0*/  IMAD.MOV R30, RZ, RZ, -R30 ;  /* 0x000000ffff1e7224 */ /* 0x000fe400078e0a1e */
[----:B------:R-:W-:Y:S01]  /*48b0*/  IMAD.HI.U32 R43, R28, R42, RZ ;  /* 0x0000002a1c2b7227 */ /* 0x000fe200078e00ff */
[----:B------:R-:W-:-:S03]  /*48c0*/  IABS R47, R47 ;  /* 0x0000002f002f7213 */ /* 0x000fc60000000000 */
[----:B------:R-:W-:Y:S02]  /*48d0*/  IMAD R23, R29, R32, R23 ;  /* 0x000000201d177224 */ /* 0x000fe400078e0217 */
[----:B------:R-:W-:-:S04]  /*48e0*/  IMAD.HI.U32 R32, R28, R35, RZ ;  /* 0x000000231c207227 */ /* 0x000fc800078e00ff */
[----:B------:R-:W-:Y:S02]  /*48f0*/  IMAD R25, R29, R30, R25 ;  /* 0x0000001e1d197224 */ /* 0x000fe400078e0219 */
[----:B------:R-:W-:Y:S02]  /*4900*/  IMAD.MOV R43, RZ, RZ, -R43 ;  /* 0x000000ffff2b7224 */ /* 0x000fe400078e0a2b */
[----:B------:R-:W-:-:S04]  /*4910*/  IMAD.HI.U32 R30, R28, R38, RZ ;  /* 0x000000261c1e7227 */ /* 0x000fc800078e00ff */
[----:B------:R-:W-:Y:S02]  /*4920*/  IMAD.MOV R32, RZ, RZ, -R32 ;  /* 0x000000ffff207224 */ /* 0x000fe400078e0a20 */
[C---:B------:R-:W-:Y:S01]  /*4930*/  IMAD R42, R29.reuse, R43, R42 ;  /* 0x0000002b1d2a7224 */ /* 0x040fe200078e022a */
[----:B------:R-:W-:Y:S01]  /*4940*/  IABS R43, R51 ;  /* 0x00000033002b7213 */ /* 0x000fe20000000000 */
[----:B------:R-:W-:Y:S01]  /*4950*/  IMAD.MOV R30, RZ, RZ, -R30 ;  /* 0x000000ffff1e7224 */ /* 0x000fe200078e0a1e */
[----:B------:R-:W-:Y:S01]  /*4960*/  IABS R45, R45 ;  /* 0x0000002d002d7213 */ /* 0x000fe20000000000 */
[C---:B------:R-:W-:Y:S01]  /*4970*/  IMAD.HI.U32 R48, R28.reuse, R47, RZ ;  /* 0x0000002f1c307227 */ /* 0x040fe200078e00ff */
[----:B------:R-:W3:Y:S03]  /*4980*/  LDL R51, [R1+0x2144] ;  /* 0x0021440001337983 */ /* 0x000ee60000100800 */
[----:B------:R-:W-:Y:S01]  /*4990*/  IMAD R35, R29, R32, R35 ;  /* 0x000000201d237224 */ /* 0x000fe200078e0223 */
[----:B0-----:R-:W4:Y:S01]  /*49a0*/  LDL.LU R5, [R1+0x128] ;  /* 0x0001280001057983 */ /* 0x001f220000300800 */
[----:B------:R-:W-:-:S04]  /*49b0*/  IMAD.HI.U32 R32, R28, R40, RZ ;  /* 0x000000281c207227 */ /* 0x000fc800078e00ff */
[----:B------:R-:W-:Y:S02]  /*49c0*/  IMAD R38, R29, R30, R38 ;  /* 0x0000001e1d267224 */ /* 0x000fe400078e0226 */
[----:B------:R-:W-:Y:S02]  /*49d0*/  IMAD.MOV R48, RZ, RZ, -R48 ;  /* 0x000000ffff307224 */ /* 0x000fe400078e0a30 */
[----:B------:R-:W-:-:S04]  /*49e0*/  IMAD.HI.U32 R30, R28, R43, RZ ;  /* 0x0000002b1c1e7227 */ /* 0x000fc800078e00ff */
[----:B------:R-:W-:Y:S02]  /*49f0*/  IMAD.MOV R32, RZ, RZ, -R32 ;  /* 0x000000ffff207224 */ /* 0x000fe400078e0a20 */
[C---:B------:R-:W-:Y:S01]  /*4a00*/  IMAD R47, R29.reuse, R48, R47 ;  /* 0x000000301d2f7224 */ /* 0x040fe200078e022f */
[----:B------:R-:W-:Y:S01]  /*4a10*/  IABS R48, R52 ;  /* 0x0000003400307213 */ /* 0x000fe20000000000 */
[----:B------:R-:W-:Y:S02]  /*4a20*/  IMAD.MOV R30, RZ, RZ, -R30 ;  /* 0x000000ffff1e7224 */ /* 0x000fe400078e0a1e */
[----:B------:R-:W-:Y:S01]  /*4a30*/  IMAD R40, R29, R32, R40 ;  /* 0x000000201d287224 */ /* 0x000fe200078e0228 */
[----:B------:R-:W-:Y:S01]  /*4a40*/  IABS R52, R53 ;  /* 0x0000003500347213 */ /* 0x000fe20000000000 */
[----:B------:R-:W-:-:S04]  /*4a50*/  IMAD.HI.U32 R32, R28, R45, RZ ;  /* 0x0000002d1c207227 */ /* 0x000fc800078e00ff */
[----:B------:R-:W-:Y:S02]  /*4a60*/  IMAD R43, R29, R30, R43 ;  /* 0x0000001e1d2b7224 */ /* 0x000fe400078e022b */
[----:B------:R-:W-:Y:S01]  /*4a70*/  IMAD.HI.U32 R30, R28, R48, RZ ;  /* 0x000000301c1e7227 */ /* 0x000fe200078e00ff */
[----:B------:R-:W-:-:S03]  /*4a80*/  IABS R50, R50 ;  /* 0x0000003200327213 */ /* 0x000fc60000000000 */
[----:B------:R-:W-:Y:S02]  /*4a90*/  IMAD.MOV R32, RZ, RZ, -R32 ;  /* 0x000000ffff207224 */ /* 0x000fe400078e0a20 */
[----:B------:R-:W-:Y:S02]  /*4aa0*/  IMAD.MOV R30, RZ, RZ, -R30 ;  /* 0x000000ffff1e7224 */ /* 0x000fe400078e0a1e */
[----:B------:R-:W-:-:S04]  /*4ab0*/  IMAD.HI.U32 R53, R28, R52, RZ ;  /* 0x000000341c357227 */ /* 0x000fc800078e00ff */
[----:B------:R-:W-:Y:S02]  /*4ac0*/  IMAD R45, R29, R32, R45 ;  /* 0x000000201d2d7224 */ /* 0x000fe400078e022d */
[----:B------:R-:W-:-:S04]  /*4ad0*/  IMAD.HI.U32 R32, R28, R50, RZ ;  /* 0x000000321c207227 */ /* 0x000fc800078e00ff */
[C---:B------:R-:W-:Y:S02]  /*4ae0*/  IMAD R48, R29.reuse, R30, R48 ;  /* 0x0000001e1d307224 */ /* 0x040fe400078e0230 */
[----:B------:R-:W-:Y:S01]  /*4af0*/  IMAD.MOV R30, RZ, RZ, -R53 ;  /* 0x000000ffff1e7224 */ /* 0x000fe200078e0a35 */
[----:B------:R-:W-:Y:S01]  /*4b00*/  IABS R53, R56 ;  /* 0x0000003800357213 */ /* 0x000fe20000000000 */
[----:B------:R-:W-:Y:S01]  /*4b10*/  IMAD.MOV R32, RZ, RZ, -R32 ;  /* 0x000000ffff207224 */ /* 0x000fe200078e0a20 */
[----:B------:R-:W-:Y:S02]  /*4b20*/  IABS R56, R57 ;  /* 0x0000003900387213 */ /* 0x000fe40000000000 */
[----:B------:R-:W-:Y:S02]  /*4b30*/  IABS R55, R55 ;  /* 0x0000003700377213 */ /* 0x000fe40000000000 */
[----:B------:R-:W-:Y:S02]  /*4b40*/  IABS R57, R58 ;  /* 0x0000003a00397213 */ /* 0x000fe40000000000 */
[----:B------:R-:W5:Y:S01]  /*4b50*/  LDL R58, [R1+0x212c] ;  /* 0x00212c00013a7983 */ /* 0x000f620000100800 */
[----:B------:R-:W-:-:S03]  /*4b60*/  IMAD R50, R29, R32, R50 ;  /* 0x000000201d327224 */ /* 0x000fc600078e0232 */
[----:B-1----:R-:W5:Y:S01]  /*4b70*/  LDL.LU R12, [R1+0x124] ;  /* 0x00012400010c7983 */ /* 0x002f620000300800 */
[----:B------:R-:W-:-:S03]  /*4b80*/  IMAD.HI.U32 R32, R28, R55, RZ ;  /* 0x000000371c207227 */ /* 0x000fc600078e00ff */
[----:B------:R-:W5:Y:S04]  /*4b90*/  LDL.LU R11, [R1+0x120] ;  /* 0x00012000010b7983 */ /* 0x000f680000300800 */
[----:B------:R-:W5:Y:S01]  /*4ba0*/  LDL.LU R10, [R1+0x11c] ;  /* 0x00011c00010a7983 */ /* 0x000f620000300800 */
[----:B------:R-:W-:-:S03]  /*4bb0*/  IMAD.MOV R32, RZ, RZ, -R32 ;  /* 0x000000ffff207224 */ /* 0x000fc600078e0a20 */
[----:B------:R-:W5:Y:S04]  /*4bc0*/  LDL.LU R9, [R1+0x118] ;  /* 0x0001180001097983 */ /* 0x000f680000300800 */
[----:B------:R-:W5:Y:S04]  /*4bd0*/  LDL.LU R4, [R1+0x114] ;  /* 0x0001140001047983 */ /* 0x000f680000300800 */
[----:B------:R-:W5:Y:S04]  /*4be0*/  LDL.LU R3, [R1+0x110] ;  /* 0x0001100001037983 */ /* 0x000f680000300800 */
[----:B------:R-:W5:Y:S04]  /*4bf0*/  LDL.LU R13, [R1+0x108] ;  /* 0x00010800010d7983 */ /* 0x000f680000300800 */
[----:B------:R-:W5:Y:S01]  /*4c00*/  LDL.LU R8, [R1+0x104] ;  /* 0x0001040001087983 */ /* 0x000f620000300800 */
[----:B------:R-:W-:-:S03]  /*4c10*/  IMAD R55, R29, R32, R55 ;  /* 0x000000201d377224 */ /* 0x000fc600078e0237 */
[----:B------:R-:W5:Y:S04]  /*4c20*/  LDL.LU R7, [R1+0x100] ;  /* 0x0001000001077983 */ /* 0x000f680000300800 */
[----:B------:R-:W5:Y:S04]  /*4c30*/  LDL.LU R6, [R1+0xfc] ;  /* 0x0000fc0001067983 */ /* 0x000f680000300800 */
[----:B------:R-:W5:Y:S04]  /*4c40*/  LDL.LU R2, [R1+0xf8] ;  /* 0x0000f80001027983 */ /* 0x000f680000300800 */
[----:B------:R-:W5:Y:S04]  /*4c50*/  LDL.LU R61, [R1+0xf4] ;  /* 0x0000f400013d7983 */ /* 0x000f680000300800 */
[----:B------:R-:W5:Y:S01]  /*4c60*/  LDL.LU R32, [R1+0x10c] ;  /* 0x00010c0001207983 */ /* 0x000f620000300800 */
[----:B------:R-:W-:Y:S01]  /*4c70*/  ISETP.GT.U32.AND P0, PT, R59, R27, PT ;  /* 0x0000001b3b00720c */ /* 0x000fe20003f04070 */
[----:B------:R-:W-:Y:S01]  /*4c80*/  IMAD.HI.U32 R31, R28, R22, RZ ;  /* 0x000000161c1f7227 */ /* 0x000fe200078e00ff */
[----:B------:R-:W-:-:S02]  /*4c90*/  ISETP.GT.U32.AND P2, PT, R29, R0, PT ;  /* 0x000000001d00720c */ /* 0x000fc40003f44070 */
[----:B------:R-:W-:Y:S01]  /*4ca0*/  IABS R34, R34 ;  /* 0x0000002200227213 */ /* 0x000fe20000000000 */
[----:B------:R-:W-:Y:S01]  /*4cb0*/  IMAD.MOV R31, RZ, RZ, -R31 ;  /* 0x000000ffff1f7224 */ /* 0x000fe200078e0a1f */
[----:B------:R-:W-:Y:S01]  /*4cc0*/  ISETP.GT.U32.AND P1, PT, R59, R26, PT ;  /* 0x0000001a3b00720c */ /* 0x000fe20003f24070 */
[----:B------:R-:W-:-:S04]  /*4cd0*/  IMAD.HI.U32 R33, R28, R24, RZ ;  /* 0x000000181c217227 */ /* 0x000fc800078e00ff */
[----:B------:R-:W-:Y:S02]  /*4ce0*/  IMAD R22, R29, R31, R22 ;  /* 0x0000001f1d167224 */ /* 0x000fe400078e0216 */
[----:B------:R-:W-:-:S04]  /*4cf0*/  IMAD.HI.U32 R31, R28, R34, RZ ;  /* 0x000000221c1f7227 */ /* 0x000fc800078e00ff */
[----:B------:R-:W-:Y:S02]  /*4d00*/  @!P0 IMAD.IADD R27, R27, 0x1, -R59 ;  /* 0x000000011b1b8824 */ /* 0x000fe400078e0a3b */
[----:B------:R-:W-:Y:S02]  /*4d10*/  IMAD.MOV R33, RZ, RZ, -R33 ;  /* 0x000000ffff217224 */ /* 0x000fe400078e0a21 */
[----:B------:R-:W-:Y:S02]  /*4d20*/  IMAD.MOV R31, RZ, RZ, -R31 ;  /* 0x000000ffff1f7224 */ /* 0x000fe400078e0a1f */
[----:B------:R-:W-:Y:S01]  /*4d30*/  @!P2 IMAD.IADD R0, R0, 0x1, -R29 ;  /* 0x000000010000a824 */ /* 0x000fe200078e0a1d */
[----:B------:R-:W-:Y:S01]  /*4d40*/  ISETP.GT.U32.AND P2, PT, R59, R27, PT ;  /* 0x0000001b3b00720c */ /* 0x000fe20003f44070 */
[----:B------:R-:W-:Y:S02]  /*4d50*/  IMAD R24, R29, R33, R24 ;  /* 0x000000211d187224 */ /* 0x000fe400078e0218 */
[----:B------:R-:W-:-:S04]  /*4d60*/  IMAD.HI.U32 R33, R28, R36, RZ ;  /* 0x000000241c217227 */ /* 0x000fc800078e00ff */
[----:B------:R-:W-:Y:S02]  /*4d70*/  IMAD R34, R29, R31, R34 ;  /* 0x0000001f1d227224 */ /* 0x000fe400078e0222 */
[----:B------:R-:W-:Y:S01]  /*4d80*/  @!P1 IMAD.IADD R26, R26, 0x1, -R59 ;  /* 0x000000011a1a9824 */ /* 0x000fe200078e0a3b */
[----:B------:R-:W-:Y:S01]  /*4d90*/  IABS R44, R44 ;  /* 0x0000002c002c7213 */ /* 0x000fe20000000000 */
[----:B------:R-:W-:-:S03]  /*4da0*/  IMAD.MOV R33, RZ, RZ, -R33 ;  /* 0x000000ffff217224 */ /* 0x000fc600078e0a21 */
[----:B------:R-:W-:Y:S01]  /*4db0*/  ISETP.GT.U32.AND P3, PT, R59, R26, PT ;  /* 0x0000001a3b00720c */ /* 0x000fe20003f64070 */
[----:B------:R-:W-:Y:S02]  /*4dc0*/  IMAD R36, R29, R33, R36 ;  /* 0x000000211d247224 */ /* 0x000fe400078e0224 */
[----:B------:R-:W-:Y:S01]  /*4dd0*/  IMAD.HI.U32 R33, R28, R41, RZ ;  /* 0x000000291c217227 */ /* 0x000fe200078e00ff */
[----:B------:R-:W-:-:S03]  /*4de0*/  IABS R46, R46 ;  /* 0x0000002e002e7213 */ /* 0x000fc60000000000 */
[----:B------:R-:W-:Y:S02]  /*4df0*/  @!P2 IMAD.IADD R27, R27, 0x1, -R59 ;  /* 0x000000011b1ba824 */ /* 0x000fe400078e0a3b */
[----:B------:R-:W-:-:S04]  /*4e00*/  IMAD.MOV R33, RZ, RZ, -R33 ;  /* 0x000000ffff217224 */ /* 0x000fc800078e0a21 */
[----:B------:R-:W-:Y:S02]  /*4e10*/  IMAD R41, R29, R33, R41 ;  /* 0x000000211d297224 */ /* 0x000fe400078e0229 */
[----:B------:R-:W-:Y:S01]  /*4e20*/  IMAD.HI.U32 R33, R28, R46, RZ ;  /* 0x0000002e1c217227 */ /* 0x000fe200078e00ff */
[----:B------:R-:W-:-:S03]  /*4e30*/  IABS R49, R49 ;  /* 0x0000003100317213 */ /* 0x000fc60000000000 */
[----:B------:R-:W-:Y:S02]  /*4e40*/  @!P3 IMAD.IADD R26, R26, 0x1, -R59 ;  /* 0x000000011a1ab824 */ /* 0x000fe400078e0a3b */
[----:B------:R-:W-:-:S04]  /*4e50*/  IMAD.MOV R33, RZ, RZ, -R33 ;  /* 0x000000ffff217224 */ /* 0x000fc800078e0a21 */
[----:B------:R-:W-:Y:S02]  /*4e60*/  IMAD R46, R29, R33, R46 ;  /* 0x000000211d2e7224 */ /* 0x000fe400078e022e */
[----:B------:R-:W-:-:S04]  /*4e70*/  IMAD.HI.U32 R33, R28, R49, RZ ;  /* 0x000000311c217227 */ /* 0x000fc800078e00ff */
[----:B------:R-:W-:-:S04]  /*4e80*/  IMAD.MOV R33, RZ, RZ, -R33 ;  /* 0x000000ffff217224 */ /* 0x000fc800078e0a21 */
[----:B------:R-:W-:Y:S01]  /*4e90*/  IMAD R49, R29, R33, R49 ;  /* 0x000000211d317224 */ /* 0x000fe200078e0231 */
[----:B--2---:R-:W-:-:S05]  /*4ea0*/  IABS R39, R39 ;  /* 0x0000002700277213 */ /* 0x004fca0000000000 */
[----:B------:R-:W-:-:S04]  /*4eb0*/  IMAD.HI.U32 R31, R28, R39, RZ ;  /* 0x000000271c1f7227 */ /* 0x000fc800078e00ff */
[----:B------:R-:W-:-:S04]  /*4ec0*/  IMAD.MOV R31, RZ, RZ, -R31 ;  /* 0x000000ffff1f7224 */ /* 0x000fc800078e0a1f */
[----:B------:R-:W-:Y:S02]  /*4ed0*/  IMAD R39, R29, R31, R39 ;  /* 0x0000001f1d277224 */ /* 0x000fe400078e0227 */
[----:B------:R-:W-:-:S04]  /*4ee0*/  IMAD.HI.U32 R31, R28, R44, RZ ;  /* 0x0000002c1c1f7227 */ /* 0x000fc800078e00ff */
[----:B------:R-:W-:Y:S01]  /*4ef0*/  IMAD.MOV R31, RZ, RZ, -R31 ;  /* 0x000000ffff1f7224 */ /* 0x000fe200078e0a1f */
[----:B----4-:R-:W-:-:S13]  /*4f00*/  ISETP.GT.U32.AND P4, PT, R29, R5, PT ;  /* 0x000000051d00720c */ /* 0x010fda0003f84070 */
[----:B------:R-:W-:-:S05]  /*4f10*/  @!P4 IMAD.IADD R5, R5, 0x1, -R29 ;  /* 0x000000010505c824 */ /* 0x000fca00078e0a1d */
[C---:B------:R-:W-:Y:S02]  /*4f20*/  ISETP.GT.U32.AND P6, PT, R29.reuse, R5, PT ;  /* 0x000000051d00720c */ /* 0x040fe40003fc4070 */
[----:B---3--:R-:W-:Y:S01]  /*4f30*/  IABS R51, R51 ;  /* 0x0000003300337213 */ /* 0x008fe20000000000 */
[----:B------:R-:W-:-:S10]  /*4f40*/  IMAD R44, R29, R31, R44 ;  /* 0x0000001f1d2c7224 */ /* 0x000fd400078e022c */
[----:B------:R-:W-:Y:S02]  /*4f50*/  @!P6 IMAD.IADD R5, R5, 0x1, -R29 ;  /* 0x000000010505e824 */ /* 0x000fe400078e0a1d */
[----:B------:R-:W-:-:S04]  /*4f60*/  IMAD.HI.U32 R31, R28, R51, RZ ;  /* 0x000000331c1f7227 */ /* 0x000fc800078e00ff */
[----:B------:R-:W-:Y:S01]  /*4f70*/  IMAD.MOV R31, RZ, RZ, -R31 ;  /* 0x000000ffff1f7224 */ /* 0x000fe200078e0a1f */
[C---:B-----5:R-:W-:Y:S02]  /*4f80*/  ISETP.GT.U32.AND P5, PT, R29.reuse, R12, PT ;  /* 0x0000000c1d00720c */ /* 0x060fe40003fa4070 */
[C---:B------:R-:W-:Y:S02]  /*4f90*/  ISETP.GT.U32.AND P0, PT, R29.reuse, R11, PT ;  /* 0x0000000b1d00720c */ /* 0x040fe40003f04070 */
[C---:B------:R-:W-:Y:S02]  /*4fa0*/  ISETP.GT.U32.AND P1, PT, R29.reuse, R10, PT ;  /* 0x0000000a1d00720c */ /* 0x040fe40003f24070 */
[----:B------:R-:W-:-:S07]  /*4fb0*/  ISETP.GT.U32.AND P2, PT, R29, R9, PT ;  /* 0x000000091d00720c */ /* 0x000fce0003f44070 */
[--C-:B------:R-:W-:Y:S02]  /*4fc0*/  @!P5 IMAD.IADD R12, R12, 0x1, -R29.reuse ;  /* 0x000000010c0cd824 */ /* 0x100fe400078e0a1d */
[--C-:B------:R-:W-:Y:S02]  /*4fd0*/  @!P0 IMAD.IADD R11, R11, 0x1, -R29.reuse ;  /* 0x000000010b0b8824 */ /* 0x100fe400078e0a1d */
[--C-:B------:R-:W-:Y:S01]  /*4fe0*/  @!P1 IMAD.IADD R10, R10, 0x1, -R29.reuse ;  /* 0x000000010a0a9824 */ /* 0x100fe200078e0a1d */
[C---:B------:R-:W-:Y:S02]  /*4ff0*/  ISETP.GT.U32.AND P5, PT, R29.reuse, R13, PT ;  /* 0x0000000d1d00720c */ /* 0x040fe40003fa4070 */
[C---:B------:R-:W-:Y:S02]  /*5000*/  ISETP.GT.U32.AND P0, PT, R29.reuse, R8, PT ;  /* 0x000000081d00720c */ /* 0x040fe40003f04070 */
[C---:B------:R-:W-:Y:S02]  /*5010*/  ISETP.GT.U32.AND P1, PT, R29.reuse, R7, PT ;  /* 0x000000071d00720c */ /* 0x040fe40003f24070 */
[----:B------:R-:W-:Y:S01]  /*5020*/  ISETP.GT.U32.AND P3, PT, R29, R4, PT ;  /* 0x000000041d00720c */ /* 0x000fe20003f64070 */
[----:B------:R-:W-:Y:S01]  /*5030*/  @!P2 IMAD.IADD R9, R9, 0x1, -R29 ;  /* 0x000000010909a824 */ /* 0x000fe200078e0a1d */
[----:B------:R-:W-:-:S02]  /*5040*/  ISETP.GT.U32.AND P2, PT, R29, R6, PT ;  /* 0x000000061d00720c */ /* 0x000fc40003f44070 */
[C---:B------:R-:W-:Y:S01]  /*5050*/  ISETP.GT.U32.AND P6, PT, R29.reuse, R32, PT ;  /* 0x000000201d00720c */ /* 0x040fe20003fc4070 */
[----:B------:R-:W-:Y:S02]  /*5060*/  IMAD R51, R29, R31, R51 ;  /* 0x0000001f1d337224 */ /* 0x000fe400078e0233 */
[----:B------:R-:W-:Y:S01]  /*5070*/  @!P5 IMAD.IADD R13, R13, 0x1, -R29 ;  /* 0x000000010d0dd824 */ /* 0x000fe200078e0a1d */
[----:B------:R-:W-:Y:S01]  /*5080*/  ISETP.GT.U32.AND P5, PT, R29, R11, PT ;  /* 0x0000000b1d00720c */ /* 0x000fe20003fa4070 */
[----:B------:R-:W-:-:S04]  /*5090*/  IMAD.HI.U32 R31, R28, R53, RZ ;  /* 0x000000351c1f7227 */ /* 0x000fc800078e00ff */
[----:B------:R-:W-:-:S04]  /*50a0*/  @!P0 IMAD.IADD R8, R8, 0x1, -R29 ;  /* 0x0000000108088824 */ /* 0x000fc800078e0a1d */
[--C-:B------:R-:W-:Y:S01]  /*50b0*/  @!P6 IMAD.IADD R32, R32, 0x1, -R29.reuse ;  /* 0x000000012020e824 */ /* 0x100fe200078e0a1d */
[----:B------:R-:W-:Y:S01]  /*50c0*/  ISETP.GT.U32.AND P6, PT, R29, R12, PT ;  /* 0x0000000c1d00720c */ /* 0x000fe20003fc4070 */
[----:B------:R-:W-:Y:S01]  /*50d0*/  @!P1 IMAD.IADD R7, R7, 0x1, -R29 ;  /* 0x0000000107079824 */ /* 0x000fe200078e0a1d */
[C---:B------:R-:W-:Y:S01]  /*50e0*/  ISETP.GT.U32.AND P0, PT, R29.reuse, R10, PT ;  /* 0x0000000a1d00720c */ /* 0x040fe20003f04070 */
[----:B------:R-:W-:Y:S01]  /*50f0*/  IMAD.MOV R31, RZ, RZ, -R31 ;  /* 0x000000ffff1f7224 */ /* 0x000fe200078e0a1f */
[C---:B------:R-:W-:Y:S01]  /*5100*/  ISETP.GT.U32.AND P1, PT, R29.reuse, R9, PT ;  /* 0x000000091d00720c */ /* 0x040fe20003f24070 */
[----:B------:R0:W-:Y:S01]  /*5110*/  STL [R1+0x128], R5 ;  /* 0x0001280501007387 */ /* 0x0001e20000100800 */
[----:B------:R-:W-:Y:S02]  /*5120*/  @!P3 IMAD.IADD R4, R4, 0x1, -R29 ;  /* 0x000000010404b824 */ /* 0x000fe400078e0a1d */
[C---:B------:R-:W-:Y:S02]  /*5130*/  IMAD R53, R29.reuse, R31, R53 ;  /* 0x0000001f1d357224 */ /* 0x040fe400078e0235 */
[----:B------:R-:W-:Y:S01]  /*5140*/  IMAD.HI.U32 R31, R28, R56, RZ ;  /* 0x000000381c1f7227 */ /* 0x000fe200078e00ff */
[----:B0-----:R-:W2:Y:S03]  /*5150*/  LDL.LU R5, [R1+0xf0] ;  /* 0x0000f00001057983 */ /* 0x001ea60000300800 */
[--C-:B------:R-:W-:Y:S01]  /*5160*/  @!P2 IMAD.IADD R6, R6, 0x1, -R29.reuse ;  /* 0x000000010606a824 */ /* 0x100fe200078e0a1d */
[----:B------:R-:W-:Y:S01]  /*5170*/  ISETP.GT.U32.AND P2, PT, R29, R4, PT ;  /* 0x000000041d00720c */ /* 0x000fe20003f44070 */
[----:B------:R-:W3:Y:S01]  /*5180*/  LDL.LU R33, [R1+0xec] ;  /* 0x0000ec0001217983 */ /* 0x000ee20000300800 */
[----:B------:R-:W-:-:S03]  /*5190*/  @!P6 IMAD.IADD R12, R12, 0x1, -R29 ;  /* 0x000000010c0ce824 */ /* 0x000fc600078e0a1d */
[----:B------:R-:W4:Y:S01]  /*51a0*/  LDL.LU R17, [R1+0xe8] ;  /* 0x0000e80001117983 */ /* 0x000f220000300800 */
[----:B------:R-:W-:Y:S02]  /*51b0*/  IMAD.MOV R31, RZ, RZ, -R31 ;  /* 0x000000ffff1f7224 */ /* 0x000fe400078e0a1f */
[--C-:B------:R-:W-:Y:S01]  /*51c0*/  @!P5 IMAD.IADD R11, R11, 0x1, -R29.reuse ;  /* 0x000000010b0bd824 */ /* 0x100fe200078e0a1d */
[----:B------:R-:W5:Y:S01]  /*51d0*/  LDL.LU R16, [R1+0xe4] ;  /* 0x0000e40001107983 */ /* 0x000f620000300800 */
[----:B------:R-:W-:-:S03]  /*51e0*/  @!P0 IMAD.IADD R10, R10, 0x1, -R29 ;  /* 0x000000010a0a8824 */ /* 0x000fc600078e0a1d */
[----:B------:R-:W5:Y:S01]  /*51f0*/  LDL.LU R15, [R1+0xe0] ;  /* 0x0000e000010f7983 */ /* 0x000f620000300800 */
[----:B------:R-:W-:-:S03]  /*5200*/  @!P1 IMAD.IADD R9, R9, 0x1, -R29 ;  /* 0x0000000109099824 */ /* 0x000fc600078e0a1d */
[----:B------:R-:W5:Y:S01]  /*5210*/  LDL.LU R14, [R1+0xdc] ;  /* 0x0000dc00010e7983 */ /* 0x000f620000300800 */
[----:B------:R-:W-:-:S03]  /*5220*/  IMAD R56, R29, R31, R56 ;  /* 0x0000001f1d387224 */ /* 0x000fc600078e0238 */
[----:B------:R0:W-:Y:S04]  /*5230*/  STL [R1+0x124], R12 ;  /* 0x0001240c01007387 */ /* 0x0001e80000100800 */
[----:B------:R1:W-:Y:S04]  /*5240*/  STL [R1+0x120], R11 ;  /* 0x0001200b01007387 */ /* 0x0003e80000100800 */
[----:B------:R-:W5:Y:S04]  /*5250*/  LDL.LU R31, [R1+0xd8] ;  /* 0x0000d800011f7983 */ /* 0x000f680000300800 */
[----:B------:R1:W-:Y:S01]  /*5260*/  STL [R1+0x11c], R10 ;  /* 0x00011c0a01007387 */ /* 0x0003e20000100800 */
[----:B------:R-:W-:-:S03]  /*5270*/  @!P2 IMAD.IADD R4, R4, 0x1, -R29 ;  /* 0x000000010404a824 */ /* 0x000fc600078e0a1d */
[----:B0-----:R-:W5:Y:S04]  /*5280*/  LDL.LU R12, [R1+0xd4] ;  /* 0x0000d400010c7983 */ /* 0x001f680000300800 */
[----:B------:R0:W-:Y:S04]  /*5290*/  STL [R1+0x118], R9 ;  /* 0x0001180901007387 */ /* 0x0001e80000100800 */
[----:B-1----:R-:W5:Y:S04]  /*52a0*/  LDL.LU R11, [R1+0xd0] ;  /* 0x0000d000010b7983 */ /* 0x002f680000300800 */
[----:B------:R-:W5:Y:S04]  /*52b0*/  LDL.LU R10, [R1+0xcc] ;  /* 0x0000cc00010a7983 */ /* 0x000f680000300800 */
[----:B------:R1:W-:Y:S04]  /*52c0*/  STL [R1+0x114], R4 ;  /* 0x0001140401007387 */ /* 0x0003e80000100800 */
[----:B0-----:R-:W5:Y:S04]  /*52d0*/  LDL.LU R9, [R1+0xc8] ;  /* 0x0000c80001097983 */ /* 0x001f680000300800 */
[----:B-1----:R-:W5:Y:S01]  /*52e0*/  LDL.LU R4, [R1+0xc4] ;  /* 0x0000c40001047983 */ /* 0x002f620000300800 */
[----:B------:R-:W-:-:S13]  /*52f0*/  ISETP.GT.U32.AND P4, PT, R29, R0, PT ;  /* 0x000000001d00720c */ /* 0x000fda0003f84070 */
[----:B------:R-:W-:Y:S01]  /*5300*/  @!P4 IMAD.IADD R0, R0, 0x1, -R29 ;  /* 0x000000010000c824 */ /* 0x000fe200078e0a1d */
[C---:B------:R-:W-:Y:S02]  /*5310*/  ISETP.GT.U32.AND P4, PT, R29.reuse, R3, PT ;  /* 0x000000031d00720c */ /* 0x040fe40003f84070 */
[----:B------:R-:W-:-:S11]  /*5320*/  ISETP.GT.U32.AND P3, PT, R29, R2, PT ;  /* 0x000000021d00720c */ /* 0x000fd60003f64070 */
[--C-:B------:R-:W-:Y:S01]  /*5330*/  @!P4 IMAD.IADD R3, R3, 0x1, -R29.reuse ;  /* 0x000000010303c824 */ /* 0x100fe200078e0a1d */
[C---:B------:R-:W-:Y:S02]  /*5340*/  ISETP.GT.U32.AND P4, PT, R29.reuse, R61, PT ;  /* 0x0000003d1d00720c */ /* 0x040fe40003f84070 */
[C---:B------:R-:W-:Y:S01]  /*5350*/  ISETP.GT.U32.AND P5, PT, R29.reuse, R13, PT ;  /* 0x0000000d1d00720c */ /* 0x040fe20003fa4070 */
[----:B------:R-:W-:Y:S01]  /*5360*/  @!P3 IMAD.IADD R2, R2, 0x1, -R29 ;  /* 0x000000010202b824 */ /* 0x000fe200078e0a1d */
[C---:B------:R-:W-:Y:S02]  /*5370*/  ISETP.GT.U32.AND P0, PT, R29.reuse, R8, PT ;  /* 0x000000081d00720c */ /* 0x040fe40003f04070 */
[----:B------:R-:W-:-:S07]  /*5380*/  ISETP.GT.U32.AND P3, PT, R29, R3, PT ;  /* 0x000000031d00720c */ /* 0x000fce0003f64070 */
[--C-:B------:R-:W-:Y:S01]  /*5390*/  @!P4 IMAD.IADD R61, R61, 0x1, -R29.reuse ;  /* 0x000000013d3dc824 */ /* 0x100fe200078e0a1d */
[C---:B------:R-:W-:Y:S02]  /*53a0*/  ISETP.GT.U32.AND P4, PT, R29.reuse, R32, PT ;  /* 0x000000201d00720c */ /* 0x040fe40003f84070 */
[C---:B------:R-:W-:Y:S02]  /*53b0*/  ISETP.GT.U32.AND P1, PT, R29.reuse, R7, PT ;  /* 0x000000071d00720c */ /* 0x040fe40003f24070 */
[----:B------:R-:W-:Y:S01]  /*53c0*/  ISETP.GT.U32.AND P6, PT, R29, R61, PT ;  /* 0x0000003d1d00720c */ /* 0x000fe20003fc4070 */
[--C-:B------:R-:W-:Y:S01]  /*53d0*/  @!P5 IMAD.IADD R13, R13, 0x1, -R29.reuse ;  /* 0x000000010d0dd824 */ /* 0x100fe200078e0a1d */
[----:B------:R-:W-:Y:S01]  /*53e0*/  ISETP.GT.U32.AND P2, PT, R29, R6, PT ;  /* 0x000000061d00720c */ /* 0x000fe20003f44070 */
[----:B------:R-:W-:-:S06]  /*53f0*/  @!P0 IMAD.IADD R8, R8, 0x1, -R29 ;  /* 0x0000000108088824 */ /* 0x000fcc00078e0a1d */
[--C-:B------:R-:W-:Y:S02]  /*5400*/  @!P4 IMAD.IADD R32, R32, 0x1, -R29.reuse ;  /* 0x000000012020c824 */ /* 0x100fe400078e0a1d */
[--C-:B------:R-:W-:Y:S02]  /*5410*/  @!P3 IMAD.IADD R3, R3, 0x1, -R29.reuse ;  /* 0x000000010303b824 */ /* 0x100fe400078e0a1d */
[----:B------:R-:W-:-:S03]  /*5420*/  @!P1 IMAD.IADD R7, R7, 0x1, -R29 ;  /* 0x0000000107079824 */ /* 0x000fc600078e0a1d */
[----:B------:R0:W-:Y:S01]  /*5430*/  STL [R1+0x110], R3 ;  /* 0x0001100301007387 */ /* 0x0001e20000100800 */
[--C-:B------:R-:W-:Y:S01]  /*5440*/  @!P6 IMAD.IADD R61, R61, 0x1, -R29.reuse ;  /* 0x000000013d3de824 */ /* 0x100fe200078e0a1d */
[C---:B------:R-:W-:Y:S01]  /*5450*/  ISETP.GT.U32.AND P3, PT, R29.reuse, R2, PT ;  /* 0x000000021d00720c */ /* 0x040fe20003f64070 */
[--C-:B------:R-:W-:Y:S01]  /*5460*/  @!P2 IMAD.IADD R6, R6, 0x1, -R29.reuse ;  /* 0x000000010606a824 */ /* 0x100fe200078e0a1d */
[----:B0-----:R-:W5:Y:S11]  /*5470*/  LDL.LU R3, [R1+0xc0] ;  /* 0x0000c00001037983 */ /* 0x001f760000300800 */
[----:B------:R-:W-:Y:S01]  /*5480*/  @!P3 IMAD.IADD R2, R2, 0x1, -R29 ;  /* 0x000000010202b824 */ /* 0x000fe200078e0a1d */
[----:B------:R-:W-:Y:S04]  /*5490*/  STL [R1+0x10c], R32 ;  /* 0x00010c2001007387 */ /* 0x000fe80000100800 */
[----:B------:R0:W-:Y:S04]  /*54a0*/  STL [R1+0x108], R13 ;  /* 0x0001080d01007387 */ /* 0x0001e80000100800 */
[----:B------:R-:W-:Y:S04]  /*54b0*/  STL [R1+0x104], R8 ;  /* 0x0001040801007387 */ /* 0x000fe80000100800 */
[----:B------:R-:W-:Y:S04]  /*54c0*/  STL [R1+0x100], R7 ;  /* 0x0001000701007387 */ /* 0x000fe80000100800 */
[----:B------:R-:W-:Y:S04]  /*54d0*/  STL [R1+0xfc], R6 ;  /* 0x0000fc0601007387 */ /* 0x000fe80000100800 */
[----:B0-----:R-:W5:Y:S04]  /*54e0*/  LDL R13, [R1+0x2130] ;  /* 0x00213000010d7983 */ /* 0x001f680000100800 */
[----:B------:R0:W-:Y:S04]  /*54f0*/  STL [R1+0xf8], R2 ;  /* 0x0000f80201007387 */ /* 0x0001e80000100800 */
[----:B0-----:R-:W5:Y:S04]  /*5500*/  LDL.LU R2, [R1+0xbc] ;  /* 0x0000bc0001027983 */ /* 0x001f680000300800 */
[----:B------:R-:W5:Y:S04]  /*5510*/  LDL.LU R8, [R1+0xb8] ;  /* 0x0000b80001087983 */ /* 0x000f680000300800 */
[----:B------:R0:W-:Y:S04]  /*5520*/  STL [R1+0xf4], R61 ;  /* 0x0000f43d01007387 */ /* 0x0001e80000100800 */
[----:B0-----:R-:W5:Y:S04]  /*5530*/  LDL.LU R61, [R1+0xb4] ;  /* 0x0000b400013d7983 */ /* 0x001f680000300800 */
[----:B------:R-:W5:Y:S04]  /*5540*/  LDL.LU R7, [R1+0xb0] ;  /* 0x0000b00001077983 */ /* 0x000f680000300800 */
[----:B------:R-:W5:Y:S01]  /*5550*/  LDL.LU R6, [R1+0xac] ;  /* 0x0000ac0001067983 */ /* 0x000f620000300800 */
[----:B--2---:R-:W-:-:S02]  /*5560*/  ISETP.GT.U32.AND P4, PT, R29, R5, PT ;  /* 0x000000051d00720c */ /* 0x004fc40003f84070 */
[C---:B---3--:R-:W-:Y:S02]  /*5570*/  ISETP.GT.U32.AND P5, PT, R29.reuse, R33, PT ;  /* 0x000000211d00720c */ /* 0x048fe40003fa4070 */
[C---:B----4-:R-:W-:Y:S02]  /*5580*/  ISETP.GT.U32.AND P0, PT, R29.reuse, R17, PT ;  /* 0x000000111d00720c */ /* 0x050fe40003f04070 */
[----:B-----5:R-:W-:-:S07]  /*5590*/  ISETP.GT.U32.AND P1, PT, R29, R16, PT ;  /* 0x000000101d00720c */ /* 0x020fce0003f24070 */
[--C-:B------:R-:W-:Y:S02]  /*55a0*/  @!P4 IMAD.IADD R5, R5, 0x1, -R29.reuse ;  /* 0x000000010505c824 */ /* 0x100fe400078e0a1d */
[--C-:B------:R-:W-:Y:S01]  /*55b0*/  @!P5 IMAD.IADD R33, R33, 0x1, -R29.reuse ;  /* 0x000000012121d824 */ /* 0x100fe200078e0a1d */
[----:B------:R-:W-:Y:S01]  /*55c0*/  ISETP.GT.U32.AND P2, PT, R29, R15, PT ;  /* 0x0000000f1d00720c */ /* 0x000fe20003f44070 */
[--C-:B------:R-:W-:Y:S01]  /*55d0*/  @!P0 IMAD.IADD R17, R17, 0x1, -R29.reuse ;  /* 0x0000000111118824 */ /* 0x100fe200078e0a1d */
[C---:B------:R-:W-:Y:S02]  /*55e0*/  ISETP.GT.U32.AND P6, PT, R29.reuse, R31, PT ;  /* 0x0000001f1d00720c */ /* 0x040fe40003fc4070 */
[C---:B------:R-:W-:Y:S01]  /*55f0*/  ISETP.GT.U32.AND P4, PT, R29.reuse, R12, PT ;  /* 0x0000000c1d00720c */ /* 0x040fe20003f84070 */
[----:B------:R-:W-:Y:S01]  /*5600*/  @!P1 IMAD.IADD R16, R16, 0x1, -R29 ;  /* 0x0000000110109824 */ /* 0x000fe200078e0a1d */
[C---:B------:R-:W-:Y:S02]  /*5610*/  ISETP.GT.U32.AND P5, PT, R29.reuse, R11, PT ;  /* 0x0000000b1d00720c */ /* 0x040fe40003fa4070 */
[----:B------:R-:W-:-:S07]  /*5620*/  ISETP.GT.U32.AND P0, PT, R29, R10, PT ;  /* 0x0000000a1d00720c */ /* 0x000fce0003f04070 */
[--C-:B------:R-:W-:Y:S01]  /*5630*/  @!P6 IMAD.IADD R31, R31, 0x1, -R29.reuse ;  /* 0x000000011f1fe824 */ /* 0x100fe200078e0a1d */
[C---:B------:R-:W-:Y:S01]  /*5640*/  ISETP.GT.U32.AND P6, PT, R29.reuse, R5, PT ;  /* 0x000000051d00720c */ /* 0x040fe20003fc4070 */
[--C-:B------:R-:W-:Y:S01]  /*5650*/  @!P4 IMAD.IADD R12, R12, 0x1, -R29.reuse ;  /* 0x000000010c0cc824 */ /* 0x100fe200078e0a1d */
[C---:B------:R-:W-:Y:S02]  /*5660*/  ISETP.GT.U32.AND P3, PT, R29.reuse, R14, PT ;  /* 0x0000000e1d00720c */ /* 0x040fe40003f64070 */
[----:B------:R-:W-:Y:S01]  /*5670*/  ISETP.GT.U32.AND P1, PT, R29, R9, PT ;  /* 0x000000091d00720c */ /* 0x000fe20003f24070 */
[--C-:B------:R-:W-:Y:S01]  /*5680*/  @!P5 IMAD.IADD R11, R11, 0x1, -R29.reuse ;  /* 0x000000010b0bd824 */ /* 0x100fe200078e0a1d */
[----:B------:R-:W-:Y:S01]  /*5690*/  ISETP.GT.U32.AND P4, PT, R29, R33, PT ;  /* 0x000000211d00720c */ /* 0x000fe20003f84070 */
[--C-:B------:R-:W-:Y:S01]  /*56a0*/  @!P2 IMAD.IADD R15, R15, 0x1, -R29.reuse ;  /* 0x000000010f0fa824 */ /* 0x100fe200078e0a1d */
[C---:B------:R-:W-:Y:S01]  /*56b0*/  ISETP.GT.U32.AND P5, PT, R29.reuse, R17, PT ;  /* 0x000000111d00720c */ /* 0x040fe20003fa4070 */
[----:B------:R-:W-:Y:S01]  /*56c0*/  @!P0 IMAD.IADD R10, R10, 0x1, -R29 ;  /* 0x000000010a0a8824 */ /* 0x000fe200078e0a1d */
[----:B------:R-:W-:-:S02]  /*56d0*/  ISETP.GT.U32.AND P2, PT, R29, R4, PT ;  /* 0x000000041d00720c */ /* 0x000fc40003f44070 */
[----:B------:R-:W-:Y:S01]  /*56e0*/  ISETP.GT.U32.AND P0, PT, R29, R16, PT ;  /* 0x000000101d00720c */ /* 0x000fe20003f04070 */
[----:B------:R-:W-:-:S04]  /*56f0*/  @!P6 IMAD.IADD R5, R5, 0x1, -R29 ;  /* 0x000000010505e824 */ /* 0x000fc800078e0a1d */
[--C-:B------:R-:W-:Y:S01]  /*5700*/  @!P1 IMAD.IADD R9, R9, 0x1, -R29.reuse ;  /* 0x0000000109099824 */ /* 0x100fe200078e0a1d */
[----:B------:R-:W-:Y:S01]  /*5710*/  ISETP.GT.U32.AND P1, PT, R29, R15, PT ;  /* 0x0000000f1d00720c */ /* 0x000fe20003f24070 */
[--C-:B------:R-:W-:Y:S02]  /*5720*/  @!P3 IMAD.IADD R14, R14, 0x1, -R29.reuse ;  /* 0x000000010e0eb824 */ /* 0x100fe400078e0a1d */
[--C-:B------:R-:W-:Y:S01]  /*5730*/  @!P4 IMAD.IADD R33, R33, 0x1, -R29.reuse ;  /* 0x000000012121c824 */ /* 0x100fe200078e0a1d */
[----:B------:R0:W-:Y:S01]  /*5740*/  STL [R1+0xf0], R5 ;  /* 0x0000f00501007387 */ /* 0x0001e20000100800 */
[--C-:B------:R-:W-:Y:S02]  /*5750*/  @!P5 IMAD.IADD R17, R17, 0x1, -R29.reuse ;  /* 0x000000011111d824 */ /* 0x100fe400078e0a1d */
[--C-:B------:R-:W-:Y:S01]  /*5760*/  @!P2 IMAD.IADD R4, R4, 0x1, -R29.reuse ;  /* 0x000000010404a824 */ /* 0x100fe200078e0a1d */
[----:B------:R-:W-:Y:S01]  /*5770*/  ISETP.GT.U32.AND P2, PT, R29, R14, PT ;  /* 0x0000000e1d00720c */ /* 0x000fe20003f44070 */
[--C-:B------:R-:W-:Y:S01]  /*5780*/  @!P0 IMAD.IADD R16, R16, 0x1, -R29.reuse ;  /* 0x0000000110108824 */ /* 0x100fe200078e0a1d */
[----:B0-----:R-:W2:Y:S04]  /*5790*/  LDL.LU R5, [R1+0xa8] ;  /* 0x0000a80001057983 */ /* 0x001ea80000300800 */
[----:B------:R0:W-:Y:S01]  /*57a0*/  STL [R1+0xec], R33 ;  /* 0x0000ec2101007387 */ /* 0x0001e20000100800 */
[----:B------:R-:W-:-:S03]  /*57b0*/  @!P1 IMAD.IADD R15, R15, 0x1, -R29 ;  /* 0x000000010f0f9824 */ /* 0x000fc600078e0a1d */
[----:B------:R-:W3:Y:S04]  /*57c0*/  LDL.LU R32, [R1+0xa4] ;  /* 0x0000a40001207983 */ /* 0x000ee80000300800 */
[----:B------:R1:W-:Y:S04]  /*57d0*/  STL [R1+0xe8], R17 ;  /* 0x0000e81101007387 */ /* 0x0003e80000100800 */
[----:B------:R4:W-:Y:S04]  /*57e0*/  STL [R1+0xe4], R16 ;  /* 0x0000e41001007387 */ /* 0x0009e80000100800 */
[----:B0-----:R-:W5:Y:S04]  /*57f0*/  LDL.LU R33, [R1+0xa0] ;  /* 0x0000a00001217983 */ /* 0x001f680000300800 */
[----:B-1----:R-:W5:Y:S01]  /*5800*/  LDL.LU R17, [R1+0x9c] ;  /* 0x00009c0001117983 */ /* 0x002f620000300800 */
[----:B------:R-:W-:-:S03]  /*5810*/  @!P2 IMAD.IADD R14, R14, 0x1, -R29 ;  /* 0x000000010e0ea824 */ /* 0x000fc600078e0a1d */
[----:B------:R0:W-:Y:S04]  /*5820*/  STL [R1+0xe0], R15 ;  /* 0x0000e00f01007387 */ /* 0x0001e80000100800 */
[----:B----4-:R-:W4:Y:S04]  /*5830*/  LDL.LU R16, [R1+0x98] ;  /* 0x0000980001107983 */ /* 0x010f280000300800 */
[----:B0-----:R-:W4:Y:S04]  /*5840*/  LDL.LU R15, [R1+0x94] ;  /* 0x00009400010f7983 */ /* 0x001f280000300800 */
[----:B------:R0:W-:Y:S04]  /*5850*/  STL [R1+0xdc], R14 ;  /* 0x0000dc0e01007387 */ /* 0x0001e80000100800 */
[----:B0-----:R-:W4:Y:S01]  /*5860*/  LDL.LU R14, [R1+0x90] ;  /* 0x00009000010e7983 */ /* 0x001f220000300800 */
[----:B------:R-:W-:-:S02]  /*5870*/  ISETP.GT.U32.AND P3, PT, R29, R3, PT ;  /* 0x000000031d00720c */ /* 0x000fc40003f64070 */
[C---:B------:R-:W-:Y:S02]  /*5880*/  ISETP.GT.U32.AND P4, PT, R29.reuse, R12, PT ;  /* 0x0000000c1d00720c */ /* 0x040fe40003f84070 */
[C---:B------:R-:W-:Y:S02]  /*5890*/  ISETP.GT.U32.AND P5, PT, R29.reuse, R11, PT ;  /* 0x0000000b1d00720c */ /* 0x040fe40003fa4070 */
[----:B------:R-:W-:-:S07]  /*58a0*/  ISETP.GT.U32.AND P0, PT, R29, R10, PT ;  /* 0x0000000a1d00720c */ /* 0x000fce0003f04070 */
[--C-:B------:R-:W-:Y:S01]  /*58b0*/  @!P3 IMAD.IADD R3, R3, 0x1, -R29.reuse ;  /* 0x000000010303b824 */ /* 0x100fe200078e0a1d */
[C---:B------:R-:W-:Y:S01]  /*58c0*/  ISETP.GT.U32.AND P3, PT, R29.reuse, R31, PT ;  /* 0x0000001f1d00720c */ /* 0x040fe20003f64070 */
[--C-:B------:R-:W-:Y:S01]  /*58d0*/  @!P4 IMAD.IADD R12, R12, 0x1, -R29.reuse ;  /* 0x000000010c0cc824 */ /* 0x100fe200078e0a1d */
[C---:B------:R-:W-:Y:S02]  /*58e0*/  ISETP.GT.U32.AND P1, PT, R29.reuse, R9, PT ;  /* 0x000000091d00720c */ /* 0x040fe40003f24070 */
[----:B------:R-:W-:Y:S01]  /*58f0*/  ISETP.GT.U32.AND P6, PT, R29, R3, PT ;  /* 0x000000031d00720c */ /* 0x000fe20003fc4070 */
[--C-:B------:R-:W-:Y:S02]  /*5900*/  @!P5 IMAD.IADD R11, R11, 0x1, -R29.reuse ;  /* 0x000000010b0bd824 */ /* 0x100fe400078e0a1d */
[----:B------:R-:W-:-:S06]  /*5910*/  @!P0 IMAD.IADD R10, R10, 0x1, -R29 ;  /* 0x000000010a0a8824 */ /* 0x000fcc00078e0a1d */
[--C-:B------:R-:W-:Y:S01]  /*5920*/  @!P3 IMAD.IADD R31, R31, 0x1, -R29.reuse ;  /* 0x000000011f1fb824 */ /* 0x100fe200078e0a1d */
[----:B------:R-:W-:Y:S02]  /*5930*/  IABS R59, R13 ;  /* 0x0000000d003b7213 */ /* 0x000fe40000000000 */
[----:B------:R-:W4:Y:S01]  /*5940*/  LDL.LU R13, [R1+0x8c] ;  /* 0x00008c00010d7983 */ /* 0x000f220000300800 */
[C---:B------:R-:W-:Y:S02]  /*5950*/  ISETP.GT.U32.AND P3, PT, R29.reuse, R2, PT ;  /* 0x000000021d00720c */ /* 0x040fe40003f64070 */
[C---:B------:R-:W-:Y:S02]  /*5960*/  ISETP.GT.U32.AND P4, PT, R29.reuse, R8, PT ;  /* 0x000000081d00720c */ /* 0x040fe40003f84070 */
[----:B------:R-:W-:Y:S01]  /*5970*/  ISETP.GT.U32.AND P2, PT, R29, R4, PT ;  /* 0x000000041d00720c */ /* 0x000fe20003f44070 */
[--C-:B------:R-:W-:Y:S02]  /*5980*/  @!P6 IMAD.IADD R3, R3, 0x1, -R29.reuse ;  /* 0x000000010303e824 */ /* 0x100fe400078e0a1d */
[----:B------:R-:W-:Y:S01]  /*5990*/  @!P1 IMAD.IADD R9, R9, 0x1, -R29 ;  /* 0x0000000109099824 */ /* 0x000fe200078e0a1d */
[----:B------:R-:W-:-:S02]  /*59a0*/  ISETP.GT.U32.AND P5, PT, R29, R61, PT ;  /* 0x0000003d1d00720c */ /* 0x000fc40003fa4070 */
[----:B------:R-:W-:-:S05]  /*59b0*/  ISETP.GT.U32.AND P0, PT, R29, R7, PT ;  /* 0x000000071d00720c */ /* 0x000fca0003f04070 */
[--C-:B------:R-:W-:Y:S02]  /*59c0*/  @!P4 IMAD.IADD R8, R8, 0x1, -R29.reuse ;  /* 0x000000010808c824 */ /* 0x100fe400078e0a1d */
[--C-:B------:R-:W-:Y:S01]  /*59d0*/  @!P3 IMAD.IADD R2, R2, 0x1, -R29.reuse ;  /* 0x000000010202b824 */ /* 0x100fe200078e0a1d */
[----:B------:R-:W-:Y:S01]  /*59e0*/  ISETP.GT.U32.AND P1, PT, R29, R6, PT ;  /* 0x000000061d00720c */ /* 0x000fe20003f24070 */
[--C-:B------:R-:W-:Y:S02]  /*59f0*/  @!P2 IMAD.IADD R4, R4, 0x1, -R29.reuse ;  /* 0x000000010404a824 */ /* 0x100fe400078e0a1d */
[--C-:B------:R-:W-:Y:S02]  /*5a00*/  @!P5 IMAD.IADD R61, R61, 0x1, -R29.reuse ;  /* 0x000000013d3dd824 */ /* 0x100fe400078e0a1d */
[--C-:B------:R-:W-:Y:S01]  /*5a10*/  @!P0 IMAD.IADD R7, R7, 0x1, -R29.reuse ;  /* 0x0000000107078824 */ /* 0x100fe200078e0a1d */
[----:B------:R-:W-:Y:S07]  /*5a20*/  STL [R1+0xd8], R31 ;  /* 0x0000d81f01007387 */ /* 0x000fee0000100800 */
[----:B------:R-:W-:Y:S01]  /*5a30*/  @!P1 IMAD.IADD R6, R6, 0x1, -R29 ;  /* 0x0000000106069824 */ /* 0x000fe200078e0a1d */
[----:B------:R0:W-:Y:S04]  /*5a40*/  STL [R1+0xd4], R12 ;  /* 0x0000d40c01007387 */ /* 0x0001e80000100800 */
[----:B------:R1:W-:Y:S04]  /*5a50*/  STL [R1+0xd0], R11 ;  /* 0x0000d00b01007387 */ /* 0x0003e80000100800 */
[----:B------:R1:W-:Y:S04]  /*5a60*/  STL [R1+0xcc], R10 ;  /* 0x0000cc0a01007387 */ /* 0x0003e80000100800 */
[----:B------:R-:W-:Y:S04]  /*5a70*/  STL [R1+0xc8], R9 ;  /* 0x0000c80901007387 */ /* 0x000fe80000100800 */
[----:B0-----:R-:W4:Y:S04]  /*5a80*/  LDL.LU R12, [R1+0x88] ;  /* 0x00008800010c7983 */ /* 0x001f280000300800 */
[----:B------:R0:W-:Y:S04]  /*5a90*/  STL [R1+0xc4], R4 ;  /* 0x0000c40401007387 */ /* 0x0001e80000100800 */
[----:B-1----:R-:W4:Y:S04]  /*5aa0*/  LDL.LU R11, [R1+0x84] ;  /* 0x00008400010b7983 */ /* 0x002f280000300800 */
[----:B------:R-:W4:Y:S04]  /*5ab0*/  LDL.LU R10, [R1+0x80] ;  /* 0x00008000010a7983 */ /* 0x000f280000300800 */
[----:B------:R1:W-:Y:S04]  /*5ac0*/  STL [R1+0xc0], R3 ;  /* 0x0000c00301007387 */ /* 0x0003e80000100800 */
[----:B0-----:R-:W4:Y:S04]  /*5ad0*/  LDL.LU R4, [R1+0x7c] ;  /* 0x00007c0001047983 */ /* 0x001f280000300800 */
[----:B-1----:R-:W4:Y:S01]  /*5ae0*/  LDL.LU R3, [R1+0x78] ;  /* 0x0000780001037983 */ /* 0x002f220000300800 */
[----:B---3--:R-:W-:-:S02]  /*5af0*/  ISETP.GT.U32.AND P6, PT, R29, R32, PT ;  /* 0x000000201d00720c */ /* 0x008fc40003fc4070 */
[C---:B--2---:R-:W-:Y:S02]  /*5b00*/  ISETP.GT.U32.AND P2, PT, R29.reuse, R5, PT ;  /* 0x000000051d00720c */ /* 0x044fe40003f44070 */
[C---:B-----5:R-:W-:Y:S02]  /*5b10*/  ISETP.GT.U32.AND P3, PT, R29.reuse, R33, PT ;  /* 0x000000211d00720c */ /* 0x060fe40003f64070 */
[----:B------:R-:W-:-:S07]  /*5b20*/  ISETP.GT.U32.AND P4, PT, R29, R17, PT ;  /* 0x000000111d00720c */ /* 0x000fce0003f84070 */
[----:B------:R-:W-:Y:S01]  /*5b30*/  @!P6 IMAD.IADD R32, R32, 0x1, -R29 ;  /* 0x000000012020e824 */ /* 0x000fe200078e0a1d */
[C---:B----4-:R-:W-:Y:S02]  /*5b40*/  ISETP.GT.U32.AND P5, PT, R29.reuse, R16, PT ;  /* 0x000000101d00720c */ /* 0x050fe40003fa4070 */
[----:B------:R-:W-:-:S03]  /*5b50*/  ISETP.GT.U32.AND P0, PT, R29, R15, PT ;  /* 0x0000000f1d00720c */ /* 0x000fc60003f04070 */
[--C-:B------:R-:W-:Y:S01]  /*5b60*/  @!P4 IMAD.IADD R17, R17, 0x1, -R29.reuse ;  /* 0x000000011111c824 */ /* 0x100fe200078e0a1d */
[----:B------:R-:W-:Y:S01]  /*5b70*/  ISETP.GT.U32.AND P6, PT, R29, R2, PT ;  /* 0x000000021d00720c */ /* 0x000fe20003fc4070 */
[----:B------:R-:W-:Y:S01]  /*5b80*/  @!P3 IMAD.IADD R33, R33, 0x1, -R29 ;  /* 0x000000012121b824 */ /* 0x000fe200078e0a1d */
[C---:B------:R-:W-:Y:S02]  /*5b90*/  ISETP.GT.U32.AND P4, PT, R29.reuse, R61, PT ;  /* 0x0000003d1d00720c */ /* 0x040fe40003f84070 */
[----:B------:R-:W-:-:S03]  /*5ba0*/  ISETP.GT.U32.AND P3, PT, R29, R8, PT ;  /* 0x000000081d00720c */ /* 0x000fc60003f64070 */
[--C-:B------:R-:W-:Y:S01]  /*5bb0*/  @!P5 IMAD.IADD R16, R16, 0x1, -R29.reuse ;  /* 0x000000011010d824 */ /* 0x100fe200078e0a1d */
[C---:B------:R-:W-:Y:S02]  /*5bc0*/  ISETP.GT.U32.AND P5, PT, R29.reuse, R7, PT ;  /* 0x000000071d00720c */ /* 0x040fe40003fa4070 */
[----:B------:R-:W-:Y:S01]  /*5bd0*/  ISETP.GT.U32.AND P1, PT, R29, R14, PT ;  /* 0x0000000e1d00720c */ /* 0x000fe20003f24070 */
[--C-:B------:R-:W-:Y:S01]  /*5be0*/  @!P0 IMAD.IADD R15, R15, 0x1, -R29.reuse ;  /* 0x000000010f0f8824 */ /* 0x100fe200078e0a1d */
[----:B------:R-:W-:Y:S01]  /*5bf0*/  ISETP.GT.U32.AND P0, PT, R29, R6, PT ;  /* 0x000000061d00720c */ /* 0x000fe20003f04070 */
[--C-:B------:R-:W-:Y:S02]  /*5c00*/  @!P2 IMAD.IADD R5, R5, 0x1, -R29.reuse ;  /* 0x000000010505a824 */ /* 0x100fe400078e0a1d */
[--C-:B------:R-:W-:Y:S02]  /*5c10*/  @!P6 IMAD.IADD R2, R2, 0x1, -R29.reuse ;  /* 0x000000010202e824 */ /* 0x100fe400078e0a1d */
[----:B------:R-:W-:-:S02]  /*5c20*/  @!P4 IMAD.IADD R61, R61, 0x1, -R29 ;  /* 0x000000013d3dc824 */ /* 0x000fc400078e0a1d */
[----:B------:R-:W-:-:S04]  /*5c30*/  @!P3 IMAD.IADD R8, R8, 0x1, -R29 ;  /* 0x000000010808b824 */ /* 0x000fc800078e0a1d */
[--C-:B------:R-:W-:Y:S01]  /*5c40*/  @!P1 IMAD.IADD R14, R14, 0x1, -R29.reuse ;  /* 0x000000010e0e9824 */ /* 0x100fe200078e0a1d */
[----:B------:R-:W-:Y:S01]  /*5c50*/  ISETP.GT.U32.AND P1, PT, R29, R5, PT ;  /* 0x000000051d00720c */ /* 0x000fe20003f24070 */
[----:B------:R0:W-:Y:S01]  /*5c60*/  STL [R1+0xbc], R2 ;  /* 0x0000bc0201007387 */ /* 0x0001e20000100800 */
[--C-:B------:R-:W-:Y:S02]  /*5c70*/  @!P5 IMAD.IADD R7, R7, 0x1, -R29.reuse ;  /* 0x000000010707d824 */ /* 0x100fe400078e0a1d */
[--C-:B------:R-:W-:Y:S01]  /*5c80*/  @!P0 IMAD.IADD R6, R6, 0x1, -R29.reuse ;  /* 0x0000000106068824 */ /* 0x100fe200078e0a1d */
[----:B0-----:R-:W2:Y:S04]  /*5c90*/  LDL.LU R2, [R1+0x74] ;  /* 0x0000740001027983 */ /* 0x001ea80000300800 */
[----:B------:R0:W-:Y:S04]  /*5ca0*/  STL [R1+0xb4], R61 ;  /* 0x0000b43d01007387 */ /* 0x0001e80000100800 */
[----:B------:R1:W-:Y:S04]  /*5cb0*/  STL [R1+0xb8], R8 ;  /* 0x0000b80801007387 */ /* 0x0003e80000100800 */
[----:B0-----:R-:W3:Y:S04]  /*5cc0*/  LDL.LU R61, [R1+0x70] ;  /* 0x00007000013d7983 */ /* 0x001ee80000300800 */
[----:B------:R-:W4:Y:S04]  /*5cd0*/  LDL.LU R9, [R1+0x6c] ;  /* 0x00006c0001097983 */ /* 0x000f280000300800 */
[----:B-1----:R-:W5:Y:S01]  /*5ce0*/  LDL.LU R8, [R1+0x68] ;  /* 0x0000680001087983 */ /* 0x002f620000300800 */
[----:B------:R-:W-:-:S03]  /*5cf0*/  @!P1 IMAD.IADD R5, R5, 0x1, -R29 ;  /* 0x0000000105059824 */ /* 0x000fc600078e0a1d */
[----:B------:R0:W-:Y:S04]  /*5d00*/  STL [R1+0xb0], R7 ;  /* 0x0000b00701007387 */ /* 0x0001e80000100800 */
[----:B0-----:R-:W5:Y:S04]  /*5d10*/  LDL.LU R7, [R1+0x64] ;  /* 0x0000640001077983 */ /* 0x001f680000300800 */
[----:B------:R0:W-:Y:S04]  /*5d20*/  STL [R1+0xac], R6 ;  /* 0x0000ac0601007387 */ /* 0x0001e80000100800 */
[----:B0-----:R-:W5:Y:S04]  /*5d30*/  LDL.LU R6, [R1+0x60] ;  /* 0x0000600001067983 */ /* 0x001f680000300800 */
[----:B------:R0:W-:Y:S04]  /*5d40*/  STL [R1+0xa8], R5 ;  /* 0x0000a80501007387 */ /* 0x0001e80000100800 */
[----:B0-----:R-:W5:Y:S01]  /*5d50*/  LDL.LU R5, [R1+0x5c] ;  /* 0x00005c0001057983 */ /* 0x001f620000300800 */
[----:B------:R-:W-:-:S02]  /*5d60*/  ISETP.GT.U32.AND P2, PT, R29, R13, PT ;  /* 0x0000000d1d00720c */ /* 0x000fc40003f44070 */
[C---:B------:R-:W-:Y:S02]  /*5d70*/  ISETP.GT.U32.AND P3, PT, R29.reuse, R33, PT ;  /* 0x000000211d00720c */ /* 0x040fe40003f64070 */
[C---:B------:R-:W-:Y:S02]  /*5d80*/  ISETP.GT.U32.AND P4, PT, R29.reuse, R17, PT ;  /* 0x000000111d00720c */ /* 0x040fe40003f84070 */
[----:B------:R-:W-:-:S07]  /*5d90*/  ISETP.GT.U32.AND P5, PT, R29, R16, PT ;  /* 0x000000101d00720c */ /* 0x000fce0003fa4070 */
[--C-:B------:R-:W-:Y:S01]  /*5da0*/  @!P2 IMAD.IADD R13, R13, 0x1, -R29.reuse ;  /* 0x000000010d0da824 */ /* 0x100fe200078e0a1d */
[C---:B------:R-:W-:Y:S02]  /*5db0*/  ISETP.GT.U32.AND P2, PT, R29.reuse, R32, PT ;  /* 0x000000201d00720c */ /* 0x040fe40003f44070 */
[----:B------:R-:W-:Y:S01]  /*5dc0*/  ISETP.GT.U32.AND P0, PT, R29, R15, PT ;  /* 0x0000000f1d00720c */ /* 0x000fe20003f04070 */
[--C-:B------:R-:W-:Y:S01]  /*5dd0*/  @!P3 IMAD.IADD R33, R33, 0x1, -R29.reuse ;  /* 0x000000012121b824 */ /* 0x100fe200078e0a1d */
[----:B------:R-:W-:Y:S01]  /*5de0*/  ISETP.GT.U32.AND P6, PT, R29, R13, PT ;  /* 0x0000000d1d00720c */ /* 0x000fe20003fc4070 */
[----:B------:R-:W-:Y:S01]  /*5df0*/  @!P4 IMAD.IADD R17, R17, 0x1, -R29 ;  /* 0x000000011111c824 */ /* 0x000fe200078e0a1d */
[C---:B------:R-:W-:Y:S02]  /*5e00*/  ISETP.GT.U32.AND P1, PT, R29.reuse, R14, PT ;  /* 0x0000000e1d00720c */ /* 0x040fe40003f24070 */
[----:B------:R-:W-:-:S05]  /*5e10*/  ISETP.GT.U32.AND P3, PT, R29, R11, PT ;  /* 0x0000000b1d00720c */ /* 0x000fca0003f64070 */
[--C-:B------:R-:W-:Y:S01]  /*5e20*/  @!P2 IMAD.IADD R32, R32, 0x1, -R29.reuse ;  /* 0x000000012020a824 */ /* 0x100fe200078e0a1d */
[C---:B------:R-:W-:Y:S01]  /*5e30*/  ISETP.GT.U32.AND P2, PT, R29.reuse, R12, PT ;  /* 0x0000000c1d00720c */ /* 0x040fe20003f44070 */
[--C-:B------:R-:W-:Y:S01]  /*5e40*/  @!P5 IMAD.IADD R16, R16, 0x1, -R29.reuse ;  /* 0x000000011010d824 */ /* 0x100fe200078e0a1d */
[C---:B------:R-:W-:Y:S02]  /*5e50*/  ISETP.GT.U32.AND P4, PT, R29.reuse, R10, PT ;  /* 0x0000000a1d00720c */ /* 0x040fe40003f84070 */
[----:B------:R-:W-:Y:S01]  /*5e60*/  ISETP.GT.U32.AND P5, PT, R29, R4, PT ;  /* 0x000000041d00720c */ /* 0x000fe20003fa4070 */
[--C-:B------:R-:W-:Y:S01]  /*5e70*/  @!P0 IMAD.IADD R15, R15, 0x1, -R29.reuse ;  /* 0x000000010f0f8824 */ /* 0x100fe200078e0a1d */
[----:B------:R-:W-:Y:S01]  /*5e80*/  ISETP.GT.U32.AND P0, PT, R29, R3, PT ;  /* 0x000000031d00720c */ /* 0x000fe20003f04070 */
[--C-:B------:R-:W-:Y:S02]  /*5e90*/  @!P6 IMAD.IADD R13, R13, 0x1, -R29.reuse ;  /* 0x000000010d0de824 */ /* 0x100fe400078e0a1d */
[----:B------:R-:W-:-:S02]  /*5ea0*/  @!P1 IMAD.IADD R14, R14, 0x1, -R29 ;  /* 0x000000010e0e9824 */ /* 0x000fc400078e0a1d */
[--C-:B------:R-:W-:Y:S02]  /*5eb0*/  @!P3 IMAD.IADD R11, R11, 0x1, -R29.reuse ;  /* 0x000000010b0bb824 */ /* 0x100fe400078e0a1d */
[--C-:B------:R-:W-:Y:S02]  /*5ec0*/  @!P2 IMAD.IADD R12, R12, 0x1, -R29.reuse ;  /* 0x000000010c0ca824 */ /* 0x100fe400078e0a1d */
[--C-:B------:R-:W-:Y:S02]  /*5ed0*/  @!P4 IMAD.IADD R10, R10, 0x1, -R29.reuse ;  /* 0x000000010a0ac824 */ /* 0x100fe400078e0a1d */
[--C-:B------:R-:W-:Y:S02]  /*5ee0*/  @!P5 IMAD.IADD R4, R4, 0x1, -R29.reuse ;  /* 0x000000010404d824 */ /* 0x100fe400078e0a1d */
[----:B------:R-:W-:Y:S01]  /*5ef0*/  @!P0 IMAD.IADD R3, R3, 0x1, -R29 ;  /* 0x0000000103038824 */ /* 0x000fe200078e0a1d */
[----:B------:R-:W-:Y:S04]  /*5f00*/  STL [R1+0xa4], R32 ;  /* 0x0000a42001007387 */ /* 0x000fe80000100800 */
[----:B------:R0:W-:Y:S04]  /*5f10*/  STL [R1+0xa0], R33 ;  /* 0x0000a02101007387 */ /* 0x0001e80000100800 */
[----:B------:R1:W-:Y:S04]  /*5f20*/  STL [R1+0x9c], R17 ;  /* 0x00009c1101007387 */ /* 0x0003e80000100800 */
[----:B------:R1:W-:Y:S04]  /*5f30*/  STL [R1+0x98], R16 ;  /* 0x0000981001007387 */ /* 0x0003e80000100800 */
[----:B------:R1:W-:Y:S04]  /*5f40*/  STL [R1+0x94], R15 ;  /* 0x0000940f01007387 */ /* 0x0003e80000100800 */
[----:B0-----:R-:W5:Y:S04]  /*5f50*/  LDL.LU R33, [R1+0x54] ;  /* 0x0000540001217983 */ /* 0x001f680000300800 */
[----:B------:R0:W-:Y:S04]  /*5f60*/  STL [R1+0x90], R14 ;  /* 0x0000900e01007387 */ /* 0x0001e80000100800 */
[----:B-1----:R-:W5:Y:S04]  /*5f70*/  LDL.LU R17, [R1+0x50] ;  /* 0x0000500001117983 */ /* 0x002f680000300800 */
[----:B------:R-:W5:Y:S04]  /*5f80*/  LDL.LU R16, [R1+0x4c] ;  /* 0x00004c0001107983 */ /* 0x000f680000300800 */
[----:B------:R1:W-:Y:S04]  /*5f90*/  STL [R1+0x8c], R13 ;  /* 0x00008c0d01007387 */ /* 0x0003e80000100800 */
[----:B------:R-:W5:Y:S04]  /*5fa0*/  LDL.LU R15, [R1+0x48] ;  /* 0x00004800010f7983 */ /* 0x000f680000300800 */
[----:B0-----:R-:W5:Y:S04]  /*5fb0*/  LDL.LU R14, [R1+0x44] ;  /* 0x00004400010e7983 */ /* 0x001f680000300800 */
[----:B-1----:R-:W5:Y:S01]  /*5fc0*/  LDL.LU R13, [R1+0x40] ;  /* 0x00004000010d7983 */ /* 0x002f620000300800 */
[----:B--2---:R-:W-:-:S02]  /*5fd0*/  ISETP.GT.U32.AND P1, PT, R29, R2, PT ;  /* 0x000000021d00720c */ /* 0x004fc40003f24070 */
[C---:B---3--:R-:W-:Y:S02]  /*5fe0*/  ISETP.GT.U32.AND P6, PT, R29.reuse, R61, PT ;  /* 0x0000003d1d00720c */ /* 0x048fe40003fc4070 */
[C---:B----4-:R-:W-:Y:S02]  /*5ff0*/  ISETP.GT.U32.AND P2, PT, R29.reuse, R9, PT ;  /* 0x000000091d00720c */ /* 0x050fe40003f44070 */
[----:B-----5:R-:W-:-:S07]  /*6000*/  ISETP.GT.U32.AND P3, PT, R29, R8, PT ;  /* 0x000000081d00720c */ /* 0x020fce0003f64070 */
[--C-:B------:R-:W-:Y:S01]  /*6010*/  @!P1 IMAD.IADD R2, R2, 0x1, -R29.reuse ;  /* 0x0000000102029824 */ /* 0x100fe200078e0a1d */
[----:B------:R-:W-:Y:S01]  /*6020*/  ISETP.GT.U32.AND P1, PT, R29, R60, PT ;  /* 0x0000003c1d00720c */ /* 0x000fe20003f24070 */
[--C-:B------:R-:W-:Y:S01]  /*6030*/  @!P6 IMAD.IADD R61, R61, 0x1, -R29.reuse ;  /* 0x000000013d3de824 */ /* 0x100fe200078e0a1d */
[----:B------:R-:W-:Y:S01]  /*6040*/  ISETP.GT.U32.AND P4, PT, R29, R7, PT ;  /* 0x000000071d00720c */ /* 0x000fe20003f84070 */
[--C-:B------:R-:W-:Y:S01]  /*6050*/  @!P2 IMAD.IADD R9, R9, 0x1, -R29.reuse ;  /* 0x000000010909a824 */ /* 0x100fe200078e0a1d */
[C---:B------:R-:W-:Y:S01]  /*6060*/  ISETP.GT.U32.AND P6, PT, R29.reuse, R12, PT ;  /* 0x0000000c1d00720c */ /* 0x040fe20003fc4070 */
[----:B------:R-:W-:Y:S01]  /*6070*/  @!P3 IMAD.IADD R8, R8, 0x1, -R29 ;  /* 0x000000010808b824 */ /* 0x000fe200078e0a1d */
[C---:B------:R-:W-:Y:S02]  /*6080*/  ISETP.GT.U32.AND P2, PT, R29.reuse, R11, PT ;  /* 0x0000000b1d00720c */ /* 0x040fe40003f44070 */
[----:B------:R-:W-:-:S07]  /*6090*/  ISETP.GT.U32.AND P5, PT, R29, R6, PT ;  /* 0x000000061d00720c */ /* 0x000fce0003fa4070 */
[--C-:B------:R-:W-:Y:S01]  /*60a0*/  @!P4 IMAD.IADD R7, R7, 0x1, -R29.reuse ;  /* 0x000000010707c824 */ /* 0x100fe200078e0a1d */
[C---:B------:R-:W-:Y:S02]  /*60b0*/  ISETP.GT.U32.AND P3, PT, R29.reuse, R10, PT ;  /* 0x0000000a1d00720c */ /* 0x040fe40003f64070 */
[C---:B------:R-:W-:Y:S02]  /*60c0*/  ISETP.GT.U32.AND P4, PT, R29.reuse, R4, PT ;  /* 0x000000041d00720c */ /* 0x040fe40003f84070 */
[C---:B------:R-:W-:Y:S01]  /*60d0*/  ISETP.GT.U32.AND P0, PT, R29.reuse, R5, PT ;  /* 0x000000051d00720c */ /* 0x040fe20003f04070 */
[--C-:B------:R-:W-:Y:S01]  /*60e0*/  @!P5 IMAD.IADD R6, R6, 0x1, -R29.reuse ;  /* 0x000000010606d824 */ /* 0x100fe200078e0a1d */
[----:B------:R-:W-:Y:S01]  /*60f0*/  ISETP.GT.U32.AND P5, PT, R29, R3, PT ;  /* 0x000000031d00720c */ /* 0x000fe20003fa4070 */
[--C-:B------:R-:W-:Y:S02]  /*6100*/  @!P6 IMAD.IADD R12, R12, 0x1, -R29.reuse ;  /* 0x000000010c0ce824 */ /* 0x100fe400078e0a1d */
[----:B------:R-:W-:-:S02]  /*6110*/  @!P2 IMAD.IADD R11, R11, 0x1, -R29 ;  /* 0x000000010b0ba824 */ /* 0x000fc400078e0a1d */
[--C-:B------:R-:W-:Y:S01]  /*6120*/  @!P1 IMAD.IADD R60, R60, 0x1, -R29.reuse ;  /* 0x000000013c3c9824 */ /* 0x100fe200078e0a1d */
[----:B------:R-:W-:Y:S01]  /*6130*/  ISETP.GT.U32.AND P1, PT, R29, R61, PT ;  /* 0x0000003d1d00720c */ /* 0x000fe20003f24070 */
[----:B------:R-:W-:-:S04]  /*6140*/  @!P3 IMAD.IADD R10, R10, 0x1, -R29 ;  /* 0x000000010a0ab824 */ /* 0x000fc800078e0a1d */
[--C-:B------:R-:W-:Y:S01]  /*6150*/  @!P0 IMAD.IADD R5, R5, 0x1, -R29.reuse ;  /* 0x0000000105058824 */ /* 0x100fe200078e0a1d */
[----:B------:R-:W-:Y:S01]  /*6160*/  ISETP.GT.U32.AND P0, PT, R29, R2, PT ;  /* 0x000000021d00720c */ /* 0x000fe20003f04070 */
[--C-:B------:R-:W-:Y:S01]  /*6170*/  @!P4 IMAD.IADD R4, R4, 0x1, -R29.reuse ;  /* 0x000000010404c824 */ /* 0x100fe200078e0a1d */
[----:B------:R0:W-:Y:S01]  /*6180*/  STL [R1+0x88], R12 ;  /* 0x0000880c01007387 */ /* 0x0001e20000100800 */
[----:B------:R-:W-:-:S03]  /*6190*/  @!P5 IMAD.IADD R3, R3, 0x1, -R29 ;  /* 0x000000010303d824 */ /* 0x000fc600078e0a1d */
[----:B------:R1:W-:Y:S04]  /*61a0*/  STL [R1+0x84], R11 ;  /* 0x0000840b01007387 */ /* 0x0003e80000100800 */
[----:B------:R2:W-:Y:S04]  /*61b0*/  STL [R1+0x80], R10 ;  /* 0x0000800a01007387 */ /* 0x0005e80000100800 */
[----:B0-----:R-:W3:Y:S01]  /*61c0*/  LDL.LU R12, [R1+0x3c] ;  /* 0x00003c00010c7983 */ /* 0x001ee20000300800 */
[----:B------:R-:W-:-:S03]  /*61d0*/  @!P0 IMAD.IADD R2, R2, 0x1, -R29 ;  /* 0x0000000102028824 */ /* 0x000fc600078e0a1d */
[----:B------:R0:W-:Y:S04]  /*61e0*/  STL [R1+0x7c], R4 ;  /* 0x00007c0401007387 */ /* 0x0001e80000100800 */
[----:B-1----:R-:W4:Y:S04]  /*61f0*/  LDL.LU R11, [R1+0x38] ;  /* 0x00003800010b7983 */ /* 0x002f280000300800 */
[----:B------:R1:W-:Y:S04]  /*6200*/  STL [R1+0x78], R3 ;  /* 0x0000780301007387 */ /* 0x0003e80000100800 */
[----:B--2---:R-:W2:Y:S01]  /*6210*/  LDL.LU R10, [R1+0x34] ;  /* 0x00003400010a7983 */ /* 0x004ea20000300800 */
[----:B------:R-:W-:-:S03]  /*6220*/  @!P1 IMAD.IADD R61, R61, 0x1, -R29 ;  /* 0x000000013d3d9824 */ /* 0x000fc600078e0a1d */
[----:B0-----:R-:W5:Y:S04]  /*6230*/  LDL.LU R4, [R1+0x30] ;  /* 0x0000300001047983 */ /* 0x001f680000300800 */
[----:B-1----:R-:W5:Y:S04]  /*6240*/  LDL.LU R3, [R1+0x2c] ;  /* 0x00002c0001037983 */ /* 0x002f680000300800 */
[----:B------:R0:W-:Y:S04]  /*6250*/  STL [R1+0x74], R2 ;  /* 0x0000740201007387 */ /* 0x0001e80000100800 */
[----:B0-----:R-:W5:Y:S04]  /*6260*/  LDL.LU R2, [R1+0x28] ;  /* 0x0000280001027983 */ /* 0x001f680000300800 */
[----:B------:R0:W-:Y:S04]  /*6270*/  STL [R1+0x70], R61 ;  /* 0x0000703d01007387 */ /* 0x0001e80000100800 */
[----:B0-----:R-:W5:Y:S01]  /*6280*/  LDL.LU R61, [R1+0x24] ;  /* 0x00002400013d7983 */ /* 0x001f620000300800 */
[----:B------:R-:W-:-:S02]  /*6290*/  ISETP.GT.U32.AND P2, PT, R29, R9, PT ;  /* 0x000000091d00720c */ /* 0x000fc40003f44070 */
[C---:B------:R-:W-:Y:S02]  /*62a0*/  ISETP.GT.U32.AND P3, PT, R29.reuse, R8, PT ;  /* 0x000000081d00720c */ /* 0x040fe40003f64070 */
[C---:B------:R-:W-:Y:S02]  /*62b0*/  ISETP.GT.U32.AND P4, PT, R29.reuse, R7, PT ;  /* 0x000000071d00720c */ /* 0x040fe40003f84070 */
[C---:B------:R-:W-:Y:S02]  /*62c0*/  ISETP.GT.U32.AND P5, PT, R29.reuse, R6, PT ;  /* 0x000000061d00720c */ /* 0x040fe40003fa4070 */
[C---:B------:R-:W-:Y:S02]  /*62d0*/  ISETP.GT.U32.AND P0, PT, R29.reuse, R5, PT ;  /* 0x000000051d00720c */ /* 0x040fe40003f04070 */
[C---:B------:R-:W-:Y:S02]  /*62e0*/  ISETP.GT.U32.AND P6, PT, R29.reuse, R60, PT ;  /* 0x0000003c1d00720c */ /* 0x040fe40003fc4070 */
[----:B------:R-:W-:Y:S01]  /*62f0*/  ISETP.GT.U32.AND P1, PT, R29, R33, PT ;  /* 0x000000211d00720c */ /* 0x000fe20003f24070 */
[--C-:B------:R-:W-:Y:S01]  /*6300*/  @!P2 IMAD.IADD R9, R9, 0x1, -R29.reuse ;  /* 0x000000010909a824 */ /* 0x100fe200078e0a1d */
[----:B------:R-:W-:Y:S01]  /*6310*/  IABS R54, R54 ;  /* 0x0000003600367213 */ /* 0x000fe20000000000 */
[--C-:B------:R-:W-:Y:S01]  /*6320*/  @!P3 IMAD.IADD R8, R8, 0x1, -R29.reuse ;  /* 0x000000010808b824 */ /* 0x100fe200078e0a1d */
[C---:B------:R-:W-:Y:S01]  /*6330*/  ISETP.GT.U32.AND P2, PT, R29.reuse, R17, PT ;  /* 0x000000111d00720c */ /* 0x040fe20003f44070 */
[C---:B------:R-:W-:Y:S01]  /*6340*/  IMAD R52, R29.reuse, R30, R52 ;  /* 0x0000001e1d347224 */ /* 0x040fe200078e0234 */
[----:B------:R-:W-:Y:S01]  /*6350*/  ISETP.GT.U32.AND P3, PT, R29, R16, PT ;  /* 0x000000101d00720c */ /* 0x000fe20003f64070 */
[----:B------:R-:W-:Y:S01]  /*6360*/  @!P4 IMAD.IADD R7, R7, 0x1, -R29 ;  /* 0x000000010707c824 */ /* 0x000fe200078e0a1d */
[----:B------:R-:W-:Y:S01]  /*6370*/  ISETP.GT.U32.AND P4, PT, R29, R15, PT ;  /* 0x0000000f1d00720c */ /* 0x000fe20003f84070 */
[----:B------:R-:W-:-:S04]  /*6380*/  IMAD.HI.U32 R30, R28, R54, RZ ;  /* 0x000000361c1e7227 */ /* 0x000fc800078e00ff */
[--C-:B------:R-:W-:Y:S01]  /*6390*/  @!P5 IMAD.IADD R6, R6, 0x1, -R29.reuse ;  /* 0x000000010606d824 */ /* 0x100fe200078e0a1d */
[----:B------:R-:W-:Y:S01]  /*63a0*/  ISETP.GT.U32.AND P5, PT, R29, R14, PT ;  /* 0x0000000e1d00720c */ /* 0x000fe20003fa4070 */
[----:B------:R-:W-:Y:S02]  /*63b0*/  IMAD.MOV R30, RZ, RZ, -R30 ;  /* 0x000000ffff1e7224 */ /* 0x000fe400078e0a1e */
[--C-:B------:R-:W-:Y:S01]  /*63c0*/  @!P0 IMAD.IADD R5, R5, 0x1, -R29.reuse ;  /* 0x0000000105058824 */ /* 0x100fe200078e0a1d */
[----:B------:R-:W-:Y:S01]  /*63d0*/  ISETP.GT.U32.AND P0, PT, R29, R13, PT ;  /* 0x0000000d1d00720c */ /* 0x000fe20003f04070 */
[--C-:B------:R-:W-:Y:S02]  /*63e0*/  @!P6 IMAD.IADD R60, R60, 0x1, -R29.reuse ;  /* 0x000000013c3ce824 */ /* 0x100fe400078e0a1d */
[----:B------:R-:W-:Y:S02]  /*63f0*/  @!P1 IMAD.IADD R33, R33, 0x1, -R29 ;  /* 0x0000000121219824 */ /* 0x000fe400078e0a1d */
[----:B------:R-:W-:-:S02]  /*6400*/  IMAD R54, R29, R30, R54 ;  /* 0x0000001e1d367224 */ /* 0x000fc400078e0236 */
[----:B------:R-:W-:-:S04]  /*6410*/  IMAD.HI.U32 R30, R28, R57, RZ ;  /* 0x000000391c1e7227 */ /* 0x000fc800078e00ff */
[--C-:B------:R-:W-:Y:S02]  /*6420*/  @!P2 IMAD.IADD R17, R17, 0x1, -R29.reuse ;  /* 0x000000011111a824 */ /* 0x100fe400078e0a1d */
[--C-:B------:R-:W-:Y:S01]  /*6430*/  @!P3 IMAD.IADD R16, R16, 0x1, -R29.reuse ;  /* 0x000000011010b824 */ /* 0x100fe200078e0a1d */
[----:B------:R-:W-:Y:S01]  /*6440*/  IABS R58, R58 ;  /* 0x0000003a003a7213 */ /* 0x000fe20000000000 */
[----:B------:R-:W-:Y:S02]  /*6450*/  IMAD.MOV R30, RZ, RZ, -R30 ;  /* 0x000000ffff1e7224 */ /* 0x000fe400078e0a1e */
[--C-:B------:R-:W-:Y:S02]  /*6460*/  @!P4 IMAD.IADD R15, R15, 0x1, -R29.reuse ;  /* 0x000000010f0fc824 */ /* 0x100fe400078e0a1d */
[----:B------:R-:W-:Y:S02]  /*6470*/  @!P5 IMAD.IADD R14, R14, 0x1, -R29 ;  /* 0x000000010e0ed824 */ /* 0x000fe400078e0a1d */
[----:B------:R-:W-:-:S02]  /*6480*/  IMAD R57, R29, R30, R57 ;  /* 0x0000001e1d397224 */ /* 0x000fc400078e0239 */
[----:B------:R-:W-:-:S04]  /*6490*/  IMAD.HI.U32 R30, R28, R58, RZ ;  /* 0x0000003a1c1e7227 */ /* 0x000fc800078e00ff */
[----:B------:R-:W-:Y:S02]  /*64a0*/  @!P0 IMAD.IADD R13, R13, 0x1, -R29 ;  /* 0x000000010d0d8824 */ /* 0x000fe400078e0a1d */
[----:B------:R-:W-:Y:S01]  /*64b0*/  IMAD.MOV R30, RZ, RZ, -R30 ;  /* 0x000000ffff1e7224 */ /* 0x000fe200078e0a1e */
[----:B------:R-:W-:Y:S03]  /*64c0*/  STL [R1+0x6c], R9 ;  /* 0x00006c0901007387 */ /* 0x000fe60000100800 */
[----:B------:R-:W-:Y:S01]  /*64d0*/  IMAD R58, R29, R30, R58 ;  /* 0x0000001e1d3a7224 */ /* 0x000fe200078e023a */
[----:B------:R-:W-:Y:S01]  /*64e0*/  STL [R1+0x68], R8 ;  /* 0x0000680801007387 */ /* 0x000fe20000100800 */
[----:B------:R-:W-:-:S03]  /*64f0*/  IMAD.HI.U32 R30, R28, R59, RZ ;  /* 0x0000003b1c1e7227 */ /* 0x000fc600078e00ff */
[----:B------:R-:W-:Y:S01]  /*6500*/  STL [R1+0x64], R7 ;  /* 0x0000640701007387 */ /* 0x000fe20000100800 */
[----:B------:R-:W-:-:S03]  /*6510*/  IMAD.MOV R30, RZ, RZ, -R30 ;  /* 0x000000ffff1e7224 */ /* 0x000fc600078e0a1e */
[----:B------:R-:W-:Y:S04]  /*6520*/  STL [R1+0x60], R6 ;  /* 0x0000600601007387 */ /* 0x000fe80000100800 */
[----:B------:R0:W-:Y:S04]  /*6530*/  STL [R1+0x58], R60 ;  /* 0x0000583c01007387 */ /* 0x0001e80000100800 */
[----:B------:R1:W-:Y:S01]  /*6540*/  STL [R1+0x5c], R5 ;  /* 0x00005c0501007387 */ /* 0x0003e20000100800 */
[----:B------:R-:W-:-:S03]  /*6550*/  IMAD R59, R29, R30, R59 ;  /* 0x0000001e1d3b7224 */ /* 0x000fc600078e023b */
[----:B0-----:R-:W5:Y:S04]  /*6560*/  LDL.LU R60, [R1+0x2668] ;  /* 0x00266800013c7983 */ /* 0x001f680000300800 */
[----:B------:R-:W5:Y:S04]  /*6570*/  LDL.LU R9, [R1+0x20] ;  /* 0x0000200001097983 */ /* 0x000f680000300800 */
[----:B------:R-:W5:Y:S04]  /*6580*/  LDL.LU R8, [R1+0x1c] ;  /* 0x00001c0001087983 */ /* 0x000f680000300800 */
[----:B------:R-:W5:Y:S04]  /*6590*/  LDL.LU R7, [R1+0x18] ;  /* 0x0000180001077983 */ /* 0x000f680000300800 */
[----:B------:R-:W5:Y:S04]  /*65a0*/  LDL.LU R6, [R1+0x14] ;  /* 0x0000140001067983 */ /* 0x000f680000300800 */
[----:B-1----:R-:W5:Y:S04]  /*65b0*/  LDL.LU R5, [R1+0x10] ;  /* 0x0000100001057983 */ /* 0x002f680000300800 */
[----:B------:R-:W5:Y:S04]  /*65c0*/  LDL.LU R30, [R1+0xc] ;  /* 0x00000c00011e7983 */ /* 0x000f680000300800 */
[----:B------:R-:W5:Y:S04]  /*65d0*/  LDL.LU R31, [R1+0x8] ;  /* 0x00000800011f7983 */ /* 0x000f680000300800 */
[----:B------:R-:W5:Y:S01]  /*65e0*/  LDL.LU R32, [R1+0x4] ;  /* 0x0000040001207983 */ /* 0x000f620000300800 */
[----:B---3--:R-:W-:-:S02]  /*65f0*/  ISETP.GT.U32.AND P6, PT, R29, R12, PT ;  /* 0x0000000c1d00720c */ /* 0x008fc40003fc4070 */
[C---:B----4-:R-:W-:Y:S02]  /*6600*/  ISETP.GT.U32.AND P1, PT, R29.reuse, R11, PT ;  /* 0x0000000b1d00720c */ /* 0x050fe40003f24070 */
[C---:B--2---:R-:W-:Y:S02]  /*6610*/  ISETP.GT.U32.AND P2, PT, R29.reuse, R10, PT ;  /* 0x0000000a1d00720c */ /* 0x044fe40003f44070 */
[C---:B-----5:R-:W-:Y:S02]  /*6620*/  ISETP.GT.U32.AND P3, PT, R29.reuse, R4, PT ;  /* 0x000000041d00720c */ /* 0x060fe40003f64070 */
[----:B------:R-:W-:-:S05]  /*6630*/  ISETP.GT.U32.AND P4, PT, R29, R3, PT ;  /* 0x000000031d00720c */ /* 0x000fca0003f84070 */
[--C-:B------:R-:W-:Y:S01]  /*6640*/  @!P6 IMAD.IADD R12, R12, 0x1, -R29.reuse ;  /* 0x000000010c0ce824 */ /* 0x100fe200078e0a1d */
[----:B------:R-:W-:Y:S01]  /*6650*/  ISETP.GT.U32.AND P6, PT, R29, R33, PT ;  /* 0x000000211d00720c */ /* 0x000fe20003fc4070 */
[--C-:B------:R-:W-:Y:S01]  /*6660*/  @!P1 IMAD.IADD R11, R11, 0x1, -R29.reuse ;  /* 0x000000010b0b9824 */ /* 0x100fe200078e0a1d */
[C---:B------:R-:W-:Y:S01]  /*6670*/  ISETP.GT.U32.AND P1, PT, R29.reuse, R17, PT ;  /* 0x000000111d00720c */ /* 0x040fe20003f24070 */
[--C-:B------:R-:W-:Y:S01]  /*6680*/  @!P2 IMAD.IADD R10, R10, 0x1, -R29.reuse ;  /* 0x000000010a0aa824 */ /* 0x100fe200078e0a1d */
[C---:B------:R-:W-:Y:S02]  /*6690*/  ISETP.GT.U32.AND P2, PT, R29.reuse, R16, PT ;  /* 0x000000101d00720c */ /* 0x040fe40003f44070 */
[C---:B------:R-:W-:Y:S01]  /*66a0*/  ISETP.GT.U32.AND P5, PT, R29.reuse, R2, PT ;  /* 0x000000021d00720c */ /* 0x040fe20003fa4070 */
[--C-:B------:R-:W-:Y:S01]  /*66b0*/  @!P3 IMAD.IADD R4, R4, 0x1, -R29.reuse ;  /* 0x000000010404b824 */ /* 0x100fe200078e0a1d */
[----:B------:R-:W-:Y:S01]  /*66c0*/  ISETP.GT.U32.AND P3, PT, R29, R15, PT ;  /* 0x0000000f1d00720c */ /* 0x000fe20003f64070 */
[----:B------:R-:W-:Y:S01]  /*66d0*/  @!P4 IMAD.IADD R3, R3, 0x1, -R29 ;  /* 0x000000010303c824 */ /* 0x000fe200078e0a1d */
[----:B------:R-:W-:-:S02]  /*66e0*/  ISETP.GT.U32.AND P4, PT, R29, R14, PT ;  /* 0x0000000e1d00720c */ /* 0x000fc40003f84070 */
[----:B------:R-:W-:-:S07]  /*66f0*/  ISETP.GT.U32.AND P0, PT, R29, R61, PT ;  /* 0x0000003d1d00720c */ /* 0x000fce0003f04070 */
[--C-:B------:R-:W-:Y:S01]  /*6700*/  @!P5 IMAD.IADD R2, R2, 0x1, -R29.reuse ;  /* 0x000000010202d824 */ /* 0x100fe200078e0a1d */
[----:B------:R-:W-:Y:S01]  /*6710*/  ISETP.GT.U32.AND P5, PT, R29, R13, PT ;  /* 0x0000000d1d00720c */ /* 0x000fe20003fa4070 */
[--C-:B------:R-:W-:Y:S02]  /*6720*/  @!P6 IMAD.IADD R33, R33, 0x1, -R29.reuse ;  /* 0x000000012121e824 */ /* 0x100fe400078e0a1d */
[--C-:B------:R-:W-:Y:S01]  /*6730*/  @!P1 IMAD.IADD R17, R17, 0x1, -R29.reuse ;  /* 0x0000000111119824 */ /* 0x100fe200078e0a1d */
[C---:B------:R-:W-:Y:S01]  /*6740*/  ISETP.GT.U32.AND P1, PT, R29.reuse, R11, PT ;  /* 0x0000000b1d00720c */ /* 0x040fe20003f24070 */
[--C-:B------:R-:W-:Y:S01]  /*6750*/  @!P2 IMAD.IADD R16, R16, 0x1, -R29.reuse ;  /* 0x000000011010a824 */ /* 0x100fe200078e0a1d */
[----:B------:R-:W-:Y:S01]  /*6760*/  ISETP.GT.U32.AND P2, PT, R29, R10, PT ;  /* 0x0000000a1d00720c */ /* 0x000fe20003f44070 */
[--C-:B------:R-:W-:Y:S01]  /*6770*/  @!P0 IMAD.IADD R61, R61, 0x1, -R29.reuse ;  /* 0x000000013d3d8824 */ /* 0x100fe200078e0a1d */
[----:B------:R-:W-:Y:S01]  /*6780*/  ISETP.GT.U32.AND P0, PT, R29, R12, PT ;  /* 0x0000000c1d00720c */ /* 0x000fe20003f04070 */
[--C-:B------:R-:W-:Y:S01]  /*6790*/  @!P3 IMAD.IADD R15, R15, 0x1, -R29.reuse ;  /* 0x000000010f0fb824 */ /* 0x100fe200078e0a1d */
[----:B------:R0:W-:Y:S01]  /*67a0*/  STL [R1+0x54], R33 ;  /* 0x0000542101007387 */ /* 0x0001e20000100800 */
[C---:B------:R-:W-:Y:S01]  /*67b0*/  ISETP.GT.U32.AND P3, PT, R29.reuse, R4, PT ;  /* 0x000000041d00720c */ /* 0x040fe20003f64070 */
[--C-:B------:R-:W-:Y:S01]  /*67c0*/  @!P4 IMAD.IADD R14, R14, 0x1, -R29.reuse ;  /* 0x000000010e0ec824 */ /* 0x100fe200078e0a1d */
[----:B------:R-:W-:Y:S01]  /*67d0*/  ISETP.GT.U32.AND P4, PT, R29, R3, PT ;  /* 0x000000031d00720c */ /* 0x000fe20003f84070 */
[--C-:B------:R-:W-:Y:S01]  /*67e0*/  @!P5 IMAD.IADD R13, R13, 0x1, -R29.reuse ;  /* 0x000000010d0dd824 */ /* 0x100fe200078e0a1d */
[C---:B------:R-:W-:Y:S01]  /*67f0*/  ISETP.GT.U32.AND P5, PT, R29.reuse, R2, PT ;  /* 0x000000021d00720c */ /* 0x040fe20003fa4070 */
[----:B0-----:R-:W2:Y:S04]  /*6800*/  LDL.LU R33, [R1] ;  /* 0x0000000001217983 */ /* 0x001ea80000300800 */
[----:B------:R0:W-:Y:S01]  /*6810*/  STL [R1+0x50], R17 ;  /* 0x0000501101007387 */ /* 0x0001e20000100800 */
[----:B------:R-:W-:Y:S01]  /*6820*/  ISETP.GT.U32.AND P6, PT, R29, R61, PT ;  /* 0x0000003d1d00720c */ /* 0x000fe20003fc4070 */
[----:B------:R-:W-:-:S02]  /*6830*/  @!P0 IMAD.IADD R12, R12, 0x1, -R29 ;  /* 0x000000010c0c8824 */ /* 0x000fc400078e0a1d */
[--C-:B------:R-:W-:Y:S01]  /*6840*/  @!P1 IMAD.IADD R11, R11, 0x1, -R29.reuse ;  /* 0x000000010b0b9824 */ /* 0x100fe200078e0a1d */
[----:B0-----:R-:W3:Y:S04]  /*6850*/  LDL.LU R17, [R1+0x2664] ;  /* 0x0026640001117983 */ /* 0x001ee80000300800 */
[----:B------:R0:W-:Y:S01]  /*6860*/  STL [R1+0x4c], R16 ;  /* 0x00004c1001007387 */ /* 0x0001e20000100800 */
[----:B------:R-:W-:-:S03]  /*6870*/  @!P2 IMAD.IADD R10, R10, 0x1, -R29 ;  /* 0x000000010a0aa824 */ /* 0x000fc600078e0a1d */
[----:B0-----:R-:W4:Y:S04]  /*6880*/  LDL.LU R16, [R1+0x2660] ;  /* 0x0026600001107983 */ /* 0x001f280000300800 */
[----:B------:R0:W-:Y:S01]  /*6890*/  STL [R1+0x48], R15 ;  /* 0x0000480f01007387 */ /* 0x0001e20000100800 */
[----:B------:R-:W-:-:S03]  /*68a0*/  @!P3 IMAD.IADD R4, R4, 0x1, -R29 ;  /* 0x000000010404b824 */ /* 0x000fc600078e0a1d */
[----:B0-----:R-:W5:Y:S04]  /*68b0*/  LDL.LU R15, [R1+0x265c] ;  /* 0x00265c00010f7983 */ /* 0x001f680000300800 */
[----:B------:R0:W-:Y:S01]  /*68c0*/  STL [R1+0x44], R14 ;  /* 0x0000440e01007387 */ /* 0x0001e20000100800 */
[----:B------:R-:W-:-:S03]  /*68d0*/  @!P4 IMAD.IADD R3, R3, 0x1, -R29 ;  /* 0x000000010303c824 */ /* 0x000fc600078e0a1d */
[----:B0-----:R-:W3:Y:S04]  /*68e0*/  LDL.LU R14, [R1+0x2658] ;  /* 0x00265800010e7983 */ /* 0x001ee80000300800 */
[----:B------:R0:W-:Y:S01]  /*68f0*/  STL [R1+0x40], R13 ;  /* 0x0000400d01007387 */ /* 0x0001e20000100800 */
[----:B------:R-:W-:-:S03]  /*6900*/  @!P5 IMAD.IADD R2, R2, 0x1, -R29 ;  /* 0x000000010202d824 */ /* 0x000fc600078e0a1d */
[----:B0-----:R-:W3:Y:S04]  /*6910*/  LDL.LU R13, [R1+0x2654] ;  /* 0x00265400010d7983 */ /* 0x001ee80000300800 */
[----:B------:R0:W-:Y:S01]  /*6920*/  STL [R1+0x3c], R12 ;  /* 0x00003c0c01007387 */ /* 0x0001e20000100800 */
[----:B------:R-:W-:-:S03]  /*6930*/  @!P6 IMAD.IADD R61, R61, 0x1, -R29 ;  /* 0x000000013d3de824 */ /* 0x000fc600078e0a1d */
[----:B0-----:R-:W3:Y:S04]  /*6940*/  LDL.LU R12, [R1+0x2650] ;  /* 0x00265000010c7983 */ /* 0x001ee80000300800 */
[----:B------:R0:W-:Y:S04]  /*6950*/  STL [R1+0x38], R11 ;  /* 0x0000380b01007387 */ /* 0x0001e80000100800 */
        /* <DEDUP_REMOVED lines=10> */
[----:B0-----:R-:W4:Y:S01]  /*6a00*/  LDL.LU R61, [R1+0x2638] ;  /* 0x00263800013d7983 */ /* 0x001f220000300800 */
[----:B------:R-:W-:-:S02]  /*6a10*/  ISETP.GT.U32.AND P0, PT, R29, R9, PT ;  /* 0x000000091d00720c */ /* 0x000fc40003f04070 */
[C---:B------:R-:W-:Y:S02]  /*6a20*/  ISETP.GT.U32.AND P1, PT, R29.reuse, R8, PT ;  /* 0x000000081d00720c */ /* 0x040fe40003f24070 */
[C---:B------:R-:W-:Y:S02]  /*6a30*/  ISETP.GT.U32.AND P2, PT, R29.reuse, R7, PT ;  /* 0x000000071d00720c */ /* 0x040fe40003f44070 */
[C---:B------:R-:W-:Y:S02]  /*6a40*/  ISETP.GT.U32.AND P3, PT, R29.reuse, R6, PT ;  /* 0x000000061d00720c */ /* 0x040fe40003f64070 */
[----:B------:R-:W-:-:S05]  /*6a50*/  ISETP.GT.U32.AND P6, PT, R29, R31, PT ;  /* 0x0000001f1d00720c */ /* 0x000fca0003fc4070 */
[--C-:B------:R-:W-:Y:S01]  /*6a60*/  @!P0 IMAD.IADD R9, R9, 0x1, -R29.reuse ;  /* 0x0000000109098824 */ /* 0x100fe200078e0a1d */
[----:B------:R-:W-:Y:S01]  /*6a70*/  ISETP.GT.U32.AND P0, PT, R29, R32, PT ;  /* 0x000000201d00720c */ /* 0x000fe20003f04070 */
[--C-:B------:R-:W-:Y:S02]  /*6a80*/  @!P1 IMAD.IADD R8, R8, 0x1, -R29.reuse ;  /* 0x0000000108089824 */ /* 0x100fe400078e0a1d */
[--C-:B------:R-:W-:Y:S01]  /*6a90*/  @!P2 IMAD.IADD R7, R7, 0x1, -R29.reuse ;  /* 0x000000010707a824 */ /* 0x100fe200078e0a1d */
[----:B------:R-:W-:Y:S01]  /*6aa0*/  ISETP.GT.U32.AND P4, PT, R29, R5, PT ;  /* 0x000000051d00720c */ /* 0x000fe20003f84070 */
[--C-:B------:R-:W-:Y:S02]  /*6ab0*/  @!P3 IMAD.IADD R6, R6, 0x1, -R29.reuse ;  /* 0x000000010606b824 */ /* 0x100fe400078e0a1d */
[----:B------:R-:W-:Y:S01]  /*6ac0*/  @!P6 IMAD.IADD R31, R31, 0x1, -R29 ;  /* 0x000000011f1fe824 */ /* 0x000fe200078e0a1d */
[----:B------:R-:W-:-:S05]  /*6ad0*/  ISETP.GT.U32.AND P6, PT, R29, R9, PT ;  /* 0x000000091d00720c */ /* 0x000fca0003fc4070 */
[----:B------:R-:W-:Y:S01]  /*6ae0*/  @!P0 IMAD.IADD R32, R32, 0x1, -R29 ;  /* 0x0000000120208824 */ /* 0x000fe200078e0a1d */
[----:B------:R-:W-:-:S03]  /*6af0*/  ISETP.GT.U32.AND P0, PT, R29, R8, PT ;  /* 0x000000081d00720c */ /* 0x000fc60003f04070 */
[----:B------:R-:W-:-:S04]  /*6b00*/  @!P4 IMAD.IADD R5, R5, 0x1, -R29 ;  /* 0x000000010505c824 */ /* 0x000fc800078e0a1d */
[----:B------:R-:W-:-:S06]  /*6b10*/  @!P6 IMAD.IADD R9, R9, 0x1, -R29 ;  /* 0x000000010909e824 */ /* 0x000fcc00078e0a1d */
[----:B------:R-:W-:Y:S01]  /*6b20*/  @!P0 IMAD.IADD R8, R8, 0x1, -R29 ;  /* 0x0000000108088824 */ /* 0x000fe200078e0a1d */
[----:B------:R0:W-:Y:S04]  /*6b30*/  STL [R1+0x20], R9 ;  /* 0x0000200901007387 */ /* 0x0001e80000100800 */
[----:B0-----:R-:W5:Y:S04]  /*6b40*/  LDL.LU R9, [R1+0x2634] ;  /* 0x0026340001097983 */ /* 0x001f680000300800 */
[----:B------:R0:W-:Y:S04]  /*6b50*/  STL [R1+0x1c], R8 ;  /* 0x00001c0801007387 */ /* 0x0001e80000100800 */
[----:B0-----:R-:W5:Y:S01]  /*6b60*/  LDL.LU R8, [R1+0x2630] ;  /* 0x0026300001087983 */ /* 0x001f620000300800 */
[----:B--2---:R-:W-:-:S13]  /*6b70*/  ISETP.GT.U32.AND P1, PT, R29, R33, PT ;  /* 0x000000211d00720c */ /* 0x004fda0003f24070 */
[----:B------:R-:W-:Y:S01]  /*6b80*/  @!P1 IMAD.IADD R33, R33, 0x1, -R29 ;  /* 0x0000000121219824 */ /* 0x000fe200078e0a1d */
[----:B------:R-:W-:-:S13]  /*6b90*/  ISETP.GT.U32.AND P1, PT, R29, R7, PT ;  /* 0x000000071d00720c */ /* 0x000fda0003f24070 */
[----:B------:R-:W-:-:S05]  /*6ba0*/  @!P1 IMAD.IADD R7, R7, 0x1, -R29 ;  /* 0x0000000107079824 */ /* 0x000fca00078e0a1d */
[----:B------:R0:W-:Y:S04]  /*6bb0*/  STL [R1+0x18], R7 ;  /* 0x0000180701007387 */ /* 0x0001e80000100800 */
[----:B0-----:R-:W2:Y:S01]  /*6bc0*/  LDL.LU R7, [R1+0x262c] ;  /* 0x00262c0001077983 */ /* 0x001ea20000300800 */
[C---:B---3--:R-:W-:Y:S02]  /*6bd0*/  ISETP.GT.U32.AND P3, PT, R29.reuse, R2, PT ;  /* 0x000000021d00720c */ /* 0x048fe40003f64070 */
[----:B----4-:R-:W-:-:S11]  /*6be0*/  ISETP.GT.U32.AND P2, PT, R29, R61, PT ;  /* 0x0000003d1d00720c */ /* 0x010fd60003f44070 */
[--C-:B------:R-:W-:Y:S01]  /*6bf0*/  @!P3 IMAD.IADD R2, R2, 0x1, -R29.reuse ;  /* 0x000000010202b824 */ /* 0x100fe200078e0a1d */
[----:B------:R-:W-:Y:S01]  /*6c00*/  ISETP.GT.U32.AND P3, PT, R29, R5, PT ;  /* 0x000000051d00720c */ /* 0x000fe20003f64070 */
[----:B------:R-:W-:Y:S01]  /*6c10*/  @!P2 IMAD.IADD R61, R61, 0x1, -R29 ;  /* 0x000000013d3da824 */ /* 0x000fe200078e0a1d */
[----:B------:R-:W-:-:S11]  /*6c20*/  ISETP.GT.U32.AND P2, PT, R29, R6, PT ;  /* 0x000000061d00720c */ /* 0x000fd60003f44070 */
[--C-:B------:R-:W-:Y:S02]  /*6c30*/  @!P3 IMAD.IADD R5, R5, 0x1, -R29.reuse ;  /* 0x000000010505b824 */ /* 0x100fe400078e0a1d */
[----:B------:R-:W-:-:S05]  /*6c40*/  @!P2 IMAD.IADD R6, R6, 0x1, -R29 ;  /* 0x000000010606a824 */ /* 0x000fca00078e0a1d */
[----:B------:R0:W-:Y:S04]  /*6c50*/  STL [R1+0x14], R6 ;  /* 0x0000140601007387 */ /* 0x0001e80000100800 */
[----:B0-----:R-:W3:Y:S04]  /*6c60*/  LDL.LU R6, [R1+0x2628] ;  /* 0x0026280001067983 */ /* 0x001ee80000300800 */
[----:B------:R0:W-:Y:S04]  /*6c70*/  STL [R1+0x10], R5 ;  /* 0x0000100501007387 */ /* 0x0001e80000100800 */
[----:B0-----:R-:W4:Y:S01]  /*6c80*/  LDL.LU R5, [R1+0x2624] ;  /* 0x0026240001057983 */ /* 0x001f220000300800 */
[----:B------:R-:W-:-:S02]  /*6c90*/  ISETP.GT.U32.AND P5, PT, R29, R30, PT ;  /* 0x0000001e1d00720c */ /* 0x000fc40003fa4070 */
[----:B------:R-:W-:-:S11]  /*6ca0*/  ISETP.GT.U32.AND P4, PT, R29, R3, PT ;  /* 0x000000031d00720c */ /* 0x000fd60003f84070 */
[--C-:B------:R-:W-:Y:S01]  /*6cb0*/  @!P5 IMAD.IADD R30, R30, 0x1, -R29.reuse ;  /* 0x000000011e1ed824 */ /* 0x100fe200078e0a1d */
[----:B------:R-:W-:Y:S01]  /*6cc0*/  ISETP.GT.U32.AND P5, PT, R29, R4, PT ;  /* 0x000000041d00720c */ /* 0x000fe20003fa4070 */
[----:B------:R-:W-:Y:S01]  /*6cd0*/  @!P4 IMAD.IADD R3, R3, 0x1, -R29 ;  /* 0x000000010303c824 */ /* 0x000fe200078e0a1d */
[C---:B------:R-:W-:Y:S02]  /*6ce0*/  ISETP.GT.U32.AND P0, PT, R29.reuse, R32, PT ;  /* 0x000000201d00720c */ /* 0x040fe40003f04070 */
[C---:B------:R-:W-:Y:S02]  /*6cf0*/  ISETP.GT.U32.AND P4, PT, R29.reuse, R30, PT ;  /* 0x0000001e1d00720c */ /* 0x040fe40003f84070 */
[C---:B------:R-:W-:Y:S02]  /*6d00*/  ISETP.GT.U32.AND P2, PT, R29.reuse, R61, PT ;  /* 0x0000003d1d00720c */ /* 0x040fe40003f44070 */
[----:B------:R-:W-:-:S05]  /*6d10*/  ISETP.GT.U32.AND P1, PT, R29, R33, PT ;  /* 0x000000211d00720c */ /* 0x000fca0003f24070 */
[--C-:B------:R-:W-:Y:S01]  /*6d20*/  @!P5 IMAD.IADD R4, R4, 0x1, -R29.reuse ;  /* 0x000000010404d824 */ /* 0x100fe200078e0a1d */
[C---:B------:R-:W-:Y:S02]  /*6d30*/  ISETP.GT.U32.AND P5, PT, R29.reuse, R31, PT ;  /* 0x0000001f1d00720c */ /* 0x040fe40003fa4070 */
[----:B------:R-:W-:Y:S01]  /*6d40*/  ISETP.GT.U32.AND P3, PT, R29, R2, PT ;  /* 0x000000021d00720c */ /* 0x000fe20003f64070 */
[--C-:B------:R-:W-:Y:S02]  /*6d50*/  @!P4 IMAD.IADD R30, R30, 0x1, -R29.reuse ;  /* 0x000000011e1ec824 */ /* 0x100fe400078e0a1d */
[--C-:B------:R-:W-:Y:S02]  /*6d60*/  @!P0 IMAD.IADD R32, R32, 0x1, -R29.reuse ;  /* 0x0000000120208824 */ /* 0x100fe400078e0a1d */
[--C-:B------:R-:W-:Y:S01]  /*6d70*/  @!P2 IMAD.IADD R61, R61, 0x1, -R29.reuse ;  /* 0x000000013d3da824 */ /* 0x100fe200078e0a1d */
[----:B------:R-:W-:Y:S01]  /*6d80*/  STL [R1+0xc], R30 ;  /* 0x00000c1e01007387 */ /* 0x000fe20000100800 */
[----:B------:R-:W-:-:S04]  /*6d90*/  @!P1 IMAD.IADD R33, R33, 0x1, -R29 ;  /* 0x0000000121219824 */ /* 0x000fc800078e0a1d */
[--C-:B------:R-:W-:Y:S02]  /*6da0*/  @!P5 IMAD.IADD R31, R31, 0x1, -R29.reuse ;  /* 0x000000011f1fd824 */ /* 0x100fe400078e0a1d */
[----:B------:R-:W-:-:S03]  /*6db0*/  @!P3 IMAD.IADD R2, R2, 0x1, -R29 ;  /* 0x000000010202b824 */ /* 0x000fc600078e0a1d */
[----:B------:R-:W-:Y:S04]  /*6dc0*/  STL [R1+0x8], R31 ;  /* 0x0000081f01007387 */ /* 0x000fe80000100800 */
[----:B------:R-:W-:Y:S04]  /*6dd0*/  STL [R1+0x4], R32 ;  /* 0x0000042001007387 */ /* 0x000fe80000100800 */
[----:B------:R0:W-:Y:S04]  /*6de0*/  STL [R1+0x261c], R61 ;  /* 0x00261c3d01007387 */ /* 0x0001e80000100800 */
[----:B------:R1:W-:Y:S04]  /*6df0*/  STL [R1], R33 ;  /* 0x0000002101007387 */ /* 0x0003e80000100800 */
[----:B------:R1:W-:Y:S04]  /*6e00*/  STL [R1+0x2620], R2 ;  /* 0x0026200201007387 */ /* 0x0003e80000100800 */
[----:B0-----:R-:W4:Y:S04]  /*6e10*/  LDL R61, [R1+0x910] ;  /* 0x00091000013d7983 */ /* 0x001f280000100800 */
[----:B------:R-:W4:Y:S01]  /*6e20*/  LDL R32, [R1+0x914] ;  /* 0x0009140001207983 */ /* 0x000f220000100800 */
[----:B------:R-:W-:-:S02]  /*6e30*/  ISETP.GT.U32.AND P4, PT, R29, R3, PT ;  /* 0x000000031d00720c */ /* 0x000fc40003f84070 */
[C---:B------:R-:W-:Y:S02]  /*6e40*/  ISETP.GT.U32.AND P6, PT, R29.reuse, R4, PT ;  /* 0x000000041d00720c */ /* 0x040fe40003fc4070 */
[----:B-----5:R-:W-:-:S09]  /*6e50*/  ISETP.GT.U32.AND P2, PT, R29, R8, PT ;  /* 0x000000081d00720c */ /* 0x020fd20003f44070 */
[--C-:B------:R-:W-:Y:S01]  /*6e60*/  @!P4 IMAD.IADD R3, R3, 0x1, -R29.reuse ;  /* 0x000000010303c824 */ /* 0x100fe200078e0a1d */
[C---:B------:R-:W-:Y:S01]  /*6e70*/  ISETP.GT.U32.AND P4, PT, R29.reuse, R10, PT ;  /* 0x0000000a1d00720c */ /* 0x040fe20003f84070 */
[--C-:B------:R-:W-:Y:S01]  /*6e80*/  @!P6 IMAD.IADD R4, R4, 0x1, -R29.reuse ;  /* 0x000000010404e824 */ /* 0x100fe200078e0a1d */
[C---:B------:R-:W-:Y:S02]  /*6e90*/  ISETP.GT.U32.AND P3, PT, R29.reuse, R9, PT ;  /* 0x000000091d00720c */ /* 0x040fe40003f64070 */
[C---:B------:R-:W-:Y:S01]  /*6ea0*/  ISETP.GT.U32.AND P6, PT, R29.reuse, R11, PT ;  /* 0x0000000b1d00720c */ /* 0x040fe20003fc4070 */
[----:B------:R-:W-:Y:S01]  /*6eb0*/  @!P2 IMAD.IADD R8, R8, 0x1, -R29 ;  /* 0x000000010808a824 */ /* 0x000fe200078e0a1d */
[----:B------:R-:W-:-:S07]  /*6ec0*/  ISETP.GT.U32.AND P2, PT, R29, R15, PT ;  /* 0x0000000f1d00720c */ /* 0x000fce0003f44070 */
[--C-:B------:R-:W-:Y:S01]  /*6ed0*/  @!P4 IMAD.IADD R10, R10, 0x1, -R29.reuse ;  /* 0x000000010a0ac824 */ /* 0x100fe200078e0a1d */
[C---:B------:R-:W-:Y:S02]  /*6ee0*/  ISETP.GT.U32.AND P4, PT, R29.reuse, R17, PT ;  /* 0x000000111d00720c */ /* 0x040fe40003f84070 */
[----:B--2---:R-:W-:Y:S01]  /*6ef0*/  ISETP.GT.U32.AND P1, PT, R29, R7, PT ;  /* 0x000000071d00720c */ /* 0x004fe20003f24070 */
[--C-:B------:R-:W-:Y:S01]  /*6f00*/  @!P3 IMAD.IADD R9, R9, 0x1, -R29.reuse ;  /* 0x000000010909b824 */ /* 0x100fe200078e0a1d */
[----:B------:R-:W-:Y:S01]  /*6f10*/  ISETP.GT.U32.AND P3, PT, R29, R16, PT ;  /* 0x000000101d00720c */ /* 0x000fe20003f64070 */
[----:B------:R-:W-:-:S10]  /*6f20*/  @!P6 IMAD.IADD R11, R11, 0x1, -R29 ;  /* 0x000000010b0be824 */ /* 0x000fd400078e0a1d */
[--C-:B------:R-:W-:Y:S01]  /*6f30*/  @!P1 IMAD.IADD R7, R7, 0x1, -R29.reuse ;  /* 0x0000000107079824 */ /* 0x100fe200078e0a1d */
[----:B------:R-:W-:Y:S01]  /*6f40*/  ISETP.GT.U32.AND P1, PT, R29, R14, PT ;  /* 0x0000000e1d00720c */ /* 0x000fe20003f24070 */
[--C-:B------:R-:W-:Y:S01]  /*6f50*/  @!P4 IMAD.IADD R17, R17, 0x1, -R29.reuse ;  /* 0x000000011111c824 */ /* 0x100fe200078e0a1d */
[----:B------:R-:W-:Y:S01]  /*6f60*/  ISETP.GT.U32.AND P4, PT, R29, R11, PT ;  /* 0x0000000b1d00720c */ /* 0x000fe20003f84070 */
[----:B------:R-:W-:Y:S01]  /*6f70*/  @!P2 IMAD.IADD R15, R15, 0x1, -R29 ;  /* 0x000000010f0fa824 */ /* 0x000fe200078e0a1d */
[----:B------:R-:W-:-:S09]  /*6f80*/  ISETP.GT.U32.AND P2, PT, R29, R9, PT ;  /* 0x000000091d00720c */ /* 0x000fd20003f44070 */
[--C-:B------:R-:W-:Y:S01]  /*6f90*/  @!P1 IMAD.IADD R14, R14, 0x1, -R29.reuse ;  /* 0x000000010e0e9824 */ /* 0x100fe200078e0a1d */
[C---:B------:R-:W-:Y:S01]  /*6fa0*/  ISETP.GT.U32.AND P1, PT, R29.reuse, R8, PT ;  /* 0x000000081d00720c */ /* 0x040fe20003f24070 */
[--C-:B------:R-:W-:Y:S01]  /*6fb0*/  @!P3 IMAD.IADD R16, R16, 0x1, -R29.reuse ;  /* 0x000000011010b824 */ /* 0x100fe200078e0a1d */
[----:B------:R-:W-:Y:S01]  /*6fc0*/  ISETP.GT.U32.AND P3, PT, R29, R10, PT ;  /* 0x0000000a1d00720c */ /* 0x000fe20003f64070 */
[--C-:B------:R-:W-:Y:S01]  /*6fd0*/  @!P4 IMAD.IADD R11, R11, 0x1, -R29.reuse ;  /* 0x000000010b0bc824 */ /* 0x100fe200078e0a1d */
[----:B------:R-:W-:Y:S01]  /*6fe0*/  ISETP.GT.U32.AND P4, PT, R29, R18, PT ;  /* 0x000000121d00720c */ /* 0x000fe20003f84070 */
[----:B------:R-:W-:Y:S01]  /*6ff0*/  @!P2 IMAD.IADD R9, R9, 0x1, -R29 ;  /* 0x000000010909a824 */ /* 0x000fe200078e0a1d */
[----:B------:R-:W-:-:S07]  /*7000*/  ISETP.GT.U32.AND P2, PT, R29, R15, PT ;  /* 0x0000000f1d00720c */ /* 0x000fce0003f44070 */
[--C-:B------:R-:W-:Y:S01]  /*7010*/  @!P1 IMAD.IADD R8, R8, 0x1, -R29.reuse ;  /* 0x0000000108089824 */ /* 0x100fe200078e0a1d */
[C---:B------:R-:W-:Y:S01]  /*7020*/  ISETP.GT.U32.AND P1, PT, R29.reuse, R14, PT ;  /* 0x0000000e1d00720c */ /* 0x040fe20003f24070 */
[--C-:B------:R-:W-:Y:S01]  /*7030*/  @!P3 IMAD.IADD R10, R10, 0x1, -R29.reuse ;  /* 0x000000010a0ab824 */ /* 0x100fe200078e0a1d */
[C---:B------:R-:W-:Y:S01]  /*7040*/  ISETP.GT.U32.AND P3, PT, R29.reuse, R16, PT ;  /* 0x000000101d00720c */ /* 0x040fe20003f64070 */
[--C-:B------:R-:W-:Y:S01]  /*7050*/  @!P4 IMAD.IADD R18, R18, 0x1, -R29.reuse ;  /* 0x000000011212c824 */ /* 0x100fe200078e0a1d */
[----:B------:R-:W-:Y:S01]  /*7060*/  ISETP.GT.U32.AND P4, PT, R29, R25, PT ;  /* 0x000000191d00720c */ /* 0x000fe20003f84070 */
[----:B------:R-:W-:Y:S01]  /*7070*/  @!P2 IMAD.IADD R15, R15, 0x1, -R29 ;  /* 0x000000010f0fa824 */ /* 0x000fe200078e0a1d */
[----:B------:R-:W-:-:S07]  /*7080*/  ISETP.GT.U32.AND P2, PT, R29, R22, PT ;  /* 0x000000161d00720c */ /* 0x000fce0003f44070 */
[--C-:B------:R-:W-:Y:S01]  /*7090*/  @!P1 IMAD.IADD R14, R14, 0x1, -R29.reuse ;  /* 0x000000010e0e9824 */ /* 0x100fe200078e0a1d */
[C---:B------:R-:W-:Y:S01]  /*70a0*/  ISETP.GT.U32.AND P1, PT, R29.reuse, R21, PT ;  /* 0x000000151d00720c */ /* 0x040fe20003f24070 */
[--C-:B------:R-:W-:Y:S01]  /*70b0*/  @!P3 IMAD.IADD R16, R16, 0x1, -R29.reuse ;  /* 0x000000011010b824 */ /* 0x100fe200078e0a1d */
[----:B------:R-:W-:Y:S01]  /*70c0*/  ISETP.GT.U32.AND P3, PT, R29, R23, PT ;  /* 0x000000171d00720c */ /* 0x000fe20003f64070 */
[--C-:B------:R-:W-:Y:S02]  /*70d0*/  @!P4 IMAD.IADD R25, R25, 0x1, -R29.reuse ;  /* 0x000000011919c824 */ /* 0x100fe400078e0a1d */
[----:B------:R-:W-:Y:S01]  /*70e0*/  @!P2 IMAD.IADD R22, R22, 0x1, -R29 ;  /* 0x000000011616a824 */ /* 0x000fe200078e0a1d */
[----:B------:R-:W-:-:S07]  /*70f0*/  ISETP.GT.U32.AND P2, PT, R29, R37, PT ;  /* 0x000000251d00720c */ /* 0x000fce0003f44070 */
[--C-:B------:R-:W-:Y:S01]  /*7100*/  @!P1 IMAD.IADD R21, R21, 0x1, -R29.reuse ;  /* 0x0000000115159824 */ /* 0x100fe200078e0a1d */
[----:B------:R-:W-:Y:S01]  /*7110*/  ISETP.GT.U32.AND P1, PT, R29, R36, PT ;  /* 0x000000241d00720c */ /* 0x000fe20003f24070 */
[----:B------:R-:W-:Y:S01]  /*7120*/  @!P3 IMAD.IADD R23, R23, 0x1, -R29 ;  /* 0x000000011717b824 */ /* 0x000fe200078e0a1d */
[C---:B------:R-:W-:Y:S02]  /*7130*/  ISETP.GT.U32.AND P3, PT, R29.reuse, R38, PT ;  /* 0x000000261d00720c */ /* 0x040fe40003f64070 */
[C---:B---3--:R-:W-:Y:S02]  /*7140*/  ISETP.GT.U32.AND P0, PT, R29.reuse, R6, PT ;  /* 0x000000061d00720c */ /* 0x048fe40003f04070 */
[----:B----4-:R-:W-:-:S11]  /*7150*/  ISETP.GT.U32.AND P5, PT, R29, R5, PT ;  /* 0x000000051d00720c */ /* 0x010fd60003fa4070 */
[--C-:B------:R-:W-:Y:S01]  /*7160*/  @!P0 IMAD.IADD R6, R6, 0x1, -R29.reuse ;  /* 0x0000000106068824 */ /* 0x100fe200078e0a1d */
[----:B------:R-:W-:Y:S01]  /*7170*/  ISETP.GT.U32.AND P0, PT, R29, R13, PT ;  /* 0x0000000d1d00720c */ /* 0x000fe20003f04070 */
[----:B------:R-:W-:Y:S01]  /*7180*/  @!P5 IMAD.IADD R5, R5, 0x1, -R29 ;  /* 0x000000010505d824 */ /* 0x000fe200078e0a1d */
[----:B------:R-:W-:-:S11]  /*7190*/  ISETP.GT.U32.AND P5, PT, R29, R12, PT ;  /* 0x0000000c1d00720c */ /* 0x000fd60003fa4070 */
[--C-:B------:R-:W-:Y:S01]  /*71a0*/  @!P0 IMAD.IADD R13, R13, 0x1, -R29.reuse ;  /* 0x000000010d0d8824 */ /* 0x100fe200078e0a1d */
[C---:B------:R-:W-:Y:S01]  /*71b0*/  ISETP.GT.U32.AND P0, PT, R29.reuse, R7, PT ;  /* 0x000000071d00720c */ /* 0x040fe20003f04070 */
[----:B------:R-:W-:Y:S01]  /*71c0*/  @!P5 IMAD.IADD R12, R12, 0x1, -R29 ;  /* 0x000000010c0cd824 */ /* 0x000fe200078e0a1d */
[----:B------:R-:W-:-:S11]  /*71d0*/  ISETP.GT.U32.AND P5, PT, R29, R6, PT ;  /* 0x000000061d00720c */ /* 0x000fd60003fa4070 */
[--C-:B------:R-:W-:Y:S01]  /*71e0*/  @!P0 IMAD.IADD R7, R7, 0x1, -R29.reuse ;  /* 0x0000000107078824 */ /* 0x100fe200078e0a1d */
[C---:B------:R-:W-:Y:S01]  /*71f0*/  ISETP.GT.U32.AND P0, PT, R29.reuse, R13, PT ;  /* 0x0000000d1d00720c */ /* 0x040fe20003f04070 */
[----:B------:R-:W-:Y:S01]  /*7200*/  @!P5 IMAD.IADD R6, R6, 0x1, -R29 ;  /* 0x000000010606d824 */ /* 0x000fe200078e0a1d */
[----:B------:R-:W-:-:S11]  /*7210*/  ISETP.GT.U32.AND P5, PT, R29, R12, PT ;  /* 0x0000000c1d00720c */ /* 0x000fd60003fa4070 */
[--C-:B------:R-:W-:Y:S01]  /*7220*/  @!P0 IMAD.IADD R13, R13, 0x1, -R29.reuse ;  /* 0x000000010d0d8824 */ /* 0x100fe200078e0a1d */
[C---:B------:R-:W-:Y:S02]  /*7230*/  ISETP.GT.U32.AND P0, PT, R29.reuse, R20, PT ;  /* 0x000000141d00720c */ /* 0x040fe40003f04070 */
[C---:B------:R-:W-:Y:S01]  /*7240*/  ISETP.GT.U32.AND P6, PT, R29.reuse, R5, PT ;  /* 0x000000051d00720c */ /* 0x040fe20003fc4070 */
[----:B------:R-:W-:Y:S01]  /*7250*/  @!P5 IMAD.IADD R12, R12, 0x1, -R29 ;  /* 0x000000010c0cd824 */ /* 0x000fe200078e0a1d */
[----:B------:R-:W-:-:S09]  /*7260*/  ISETP.GT.U32.AND P5, PT, R29, R19, PT ;  /* 0x000000131d00720c */ /* 0x000fd20003fa4070 */
[--C-:B------:R-:W-:Y:S01]  /*7270*/  @!P0 IMAD.IADD R20, R20, 0x1, -R29.reuse ;  /* 0x0000000114148824 */ /* 0x100fe200078e0a1d */
[----:B------:R-:W-:Y:S01]  /*7280*/  ISETP.GT.U32.AND P0, PT, R29, R35, PT ;  /* 0x000000231d00720c */ /* 0x000fe20003f04070 */
[--C-:B------:R-:W-:Y:S01]  /*7290*/  @!P6 IMAD.IADD R5, R5, 0x1, -R29.reuse ;  /* 0x000000010505e824 */ /* 0x100fe200078e0a1d */
[----:B------:R-:W-:Y:S01]  /*72a0*/  ISETP.GT.U32.AND P6, PT, R29, R17, PT ;  /* 0x000000111d00720c */ /* 0x000fe20003fc4070 */
[----:B------:R-:W-:Y:S01]  /*72b0*/  @!P5 IMAD.IADD R19, R19, 0x1, -R29 ;  /* 0x000000011313d824 */ /* 0x000fe200078e0a1d */
[----:B------:R-:W-:-:S09]  /*72c0*/  ISETP.GT.U32.AND P5, PT, R29, R34, PT ;  /* 0x000000221d00720c */ /* 0x000fd20003fa4070 */
[--C-:B------:R-:W-:Y:S01]  /*72d0*/  @!P0 IMAD.IADD R35, R35, 0x1, -R29.reuse ;  /* 0x0000000123238824 */ /* 0x100fe200078e0a1d */
[----:B------:R-:W-:Y:S01]  /*72e0*/  ISETP.GT.U32.AND P4, PT, R29, R19, PT ;  /* 0x000000131d00720c */ /* 0x000fe20003f84070 */
[--C-:B------:R-:W-:Y:S01]  /*72f0*/  @!P6 IMAD.IADD R17, R17, 0x1, -R29.reuse ;  /* 0x000000011111e824 */ /* 0x100fe200078e0a1d */
[C---:B------:R-:W-:Y:S02]  /*7300*/  ISETP.GT.U32.AND P0, PT, R29.reuse, R21, PT ;  /* 0x000000151d00720c */ /* 0x040fe40003f04070 */
[C---:B------:R-:W-:Y:S01]  /*7310*/  ISETP.GT.U32.AND P6, PT, R29.reuse, R24, PT ;  /* 0x000000181d00720c */ /* 0x040fe20003fc4070 */
[--C-:B------:R-:W-:Y:S02]  /*7320*/  @!P1 IMAD.IADD R36, R36, 0x1, -R29.reuse ;  /* 0x0000000124249824 */ /* 0x100fe400078e0a1d */
[----:B------:R-:W-:Y:S01]  /*7330*/  @!P5 IMAD.IADD R34, R34, 0x1, -R29 ;  /* 0x000000012222d824 */ /* 0x000fe200078e0a1d */
[C---:B------:R-:W-:Y:S02]  /*7340*/  ISETP.GT.U32.AND P5, PT, R29.reuse, R20, PT ;  /* 0x000000141d00720c */ /* 0x040fe40003fa4070 */
[----:B------:R-:W-:-:S03]  /*7350*/  ISETP.GT.U32.AND P1, PT, R29, R22, PT ;  /* 0x000000161d00720c */ /* 0x000fc60003f24070 */
[--C-:B------:R-:W-:Y:S01]  /*7360*/  @!P4 IMAD.IADD R19, R19, 0x1, -R29.reuse ;  /* 0x000000011313c824 */ /* 0x100fe200078e0a1d */
[----:B------:R-:W-:Y:S01]  /*7370*/  ISETP.GT.U32.AND P4, PT, R29, R25, PT ;  /* 0x000000191d00720c */ /* 0x000fe20003f84070 */
[--C-:B------:R-:W-:Y:S01]  /*7380*/  @!P2 IMAD.IADD R37, R37, 0x1, -R29.reuse ;  /* 0x000000012525a824 */ /* 0x100fe200078e0a1d */
[----:B------:R-:W-:Y:S01]  /*7390*/  ISETP.GT.U32.AND P2, PT, R29, R23, PT ;  /* 0x000000171d00720c */ /* 0x000fe20003f44070 */
[--C-:B------:R-:W-:Y:S01]  /*73a0*/  @!P0 IMAD.IADD R21, R21, 0x1, -R29.reuse ;  /* 0x0000000115158824 */ /* 0x100fe200078e0a1d */
[C---:B------:R-:W-:Y:S01]  /*73b0*/  ISETP.GT.U32.AND P0, PT, R29.reuse, R35, PT ;  /* 0x000000231d00720c */ /* 0x040fe20003f04070 */
[--C-:B------:R-:W-:Y:S02]  /*73c0*/  @!P6 IMAD.IADD R24, R24, 0x1, -R29.reuse ;  /* 0x000000011818e824 */ /* 0x100fe400078e0a1d */
[--C-:B------:R-:W-:Y:S02]  /*73d0*/  @!P3 IMAD.IADD R38, R38, 0x1, -R29.reuse ;  /* 0x000000012626b824 */ /* 0x100fe400078e0a1d */
[----:B------:R-:W-:Y:S01]  /*73e0*/  @!P5 IMAD.IADD R20, R20, 0x1, -R29 ;  /* 0x000000011414d824 */ /* 0x000fe200078e0a1d */
[----:B------:R-:W-:-:S02]  /*73f0*/  ISETP.GT.U32.AND P3, PT, R29, R24, PT ;  /* 0x000000181d00720c */ /* 0x000fc40003f64070 */
[C---:B------:R-:W-:Y:S01]  /*7400*/  ISETP.GT.U32.AND P5, PT, R29.reuse, R34, PT ;  /* 0x000000221d00720c */ /* 0x040fe20003fa4070 */
[--C-:B------:R-:W-:Y:S01]  /*7410*/  @!P1 IMAD.IADD R22, R22, 0x1, -R29.reuse ;  /* 0x0000000116169824 */ /* 0x100fe200078e0a1d */
[----:B------:R-:W-:Y:S01]  /*7420*/  ISETP.GT.U32.AND P6, PT, R29, R18, PT ;  /* 0x000000121d00720c */ /* 0x000fe20003fc4070 */
[--C-:B------:R-:W-:Y:S01]  /*7430*/  @!P4 IMAD.IADD R25, R25, 0x1, -R29.reuse ;  /* 0x000000011919c824 */ /* 0x100fe200078e0a1d */
[C---:B------:R-:W-:Y:S02]  /*7440*/  ISETP.GT.U32.AND P1, PT, R29.reuse, R36, PT ;  /* 0x000000241d00720c */ /* 0x040fe40003f24070 */
[----:B------:R-:W-:Y:S01]  /*7450*/  ISETP.GT.U32.AND P4, PT, R29, R40, PT ;  /* 0x000000281d00720c */ /* 0x000fe20003f84070 */
[--C-:B------:R-:W-:Y:S01]  /*7460*/  @!P2 IMAD.IADD R23, R23, 0x1, -R29.reuse ;  /* 0x000000011717a824 */ /* 0x100fe200078e0a1d */
[----:B------:R-:W-:Y:S01]  /*7470*/  ISETP.GT.U32.AND P2, PT, R29, R37, PT ;  /* 0x000000251d00720c */ /* 0x000fe20003f44070 */
[--C-:B------:R-:W-:Y:S01]  /*7480*/  @!P0 IMAD.IADD R35, R35, 0x1, -R29.reuse ;  /* 0x0000000123238824 */ /* 0x100fe200078e0a1d */
[C---:B------:R-:W-:Y:S01]  /*7490*/  ISETP.GT.U32.AND P0, PT, R29.reuse, R42, PT ;  /* 0x0000002a1d00720c */ /* 0x040fe20003f04070 */
        /* <DEDUP_REMOVED lines=9> */
[----:B------:R-:W-:Y:S01]  /*7530*/  ISETP.GT.U32.AND P4, PT, R29, R47, PT ;  /* 0x0000002f1d00720c */ /* 0x000fe20003f84070 */
[--C-:B------:R-:W-:Y:S01]  /*7540*/  @!P2 IMAD.IADD R37, R37, 0x1, -R29.reuse ;  /* 0x000000012525a824 */ /* 0x100fe200078e0a1d */
[C---:B------:R-:W-:Y:S01]  /*7550*/  ISETP.GT.U32.AND P2, PT, R29.reuse, R44, PT ;  /* 0x0000002c1d00720c */ /* 0x040fe20003f44070 */
[--C-:B------:R-:W-:Y:S01]  /*7560*/  @!P0 IMAD.IADD R42, R42, 0x1, -R29.reuse ;  /* 0x000000012a2a8824 */ /* 0x100fe200078e0a1d */
[----:B------:R-:W-:Y:S01]  /*7570*/  ISETP.GT.U32.AND P0, PT, R29, R49, PT ;  /* 0x000000311d00720c */ /* 0x000fe20003f04070 */
        /* <DEDUP_REMOVED lines=13> */
[C---:B------:R-:W-:Y:S01]  /*7650*/  ISETP.GT.U32.AND P0, PT, R29.reuse, R43, PT ;  /* 0x0000002b1d00720c */ /* 0x040fe20003f04070 */
[--C-:B------:R-:W-:Y:S01]  /*7660*/  @!P3 IMAD.IADD R46, R46, 0x1, -R29.reuse ;  /* 0x000000012e2eb824 */ /* 0x100fe200078e0a1d */
[C---:B------:R-:W-:Y:S01]  /*7670*/  ISETP.GT.U32.AND P3, PT, R29.reuse, R40, PT ;  /* 0x000000281d00720c */ /* 0x040fe20003f64070 */
[--C-:B------:R-:W-:Y:S01]  /*7680*/  @!P5 IMAD.IADD R48, R48, 0x1, -R29.reuse ;  /* 0x000000013030d824 */ /* 0x100fe200078e0a1d */
[----:B------:R-:W-:Y:S01]  /*7690*/  ISETP.GT.U32.AND P5, PT, R29, R42, PT ;  /* 0x0000002a1d00720c */ /* 0x000fe20003fa4070 */
[----:B------:R-:W-:-:S02]  /*76a0*/  @!P6 IMAD.IADD R45, R45, 0x1, -R29 ;  /* 0x000000012d2de824 */ /* 0x000fc400078e0a1d */
[--C-:B------:R-:W-:Y:S01]  /*76b0*/  @!P1 IMAD.IADD R50, R50, 0x1, -R29.reuse ;  /* 0x0000000132329824 */ /* 0x100fe200078e0a1d */
[----:B------:R-:W-:Y:S01]  /*76c0*/  ISETP.GT.U32.AND P1, PT, R29, R44, PT ;  /* 0x0000002c1d00720c */ /* 0x000fe20003f24070 */
[--C-:B------:R-:W-:Y:S01]  /*76d0*/  @!P4 IMAD.IADD R41, R41, 0x1, -R29.reuse ;  /* 0x000000012929c824 */ /* 0x100fe200078e0a1d */
[----:B------:R-:W-:Y:S01]  /*76e0*/  ISETP.GT.U32.AND P4, PT, R29, R47, PT ;  /* 0x0000002f1d00720c */ /* 0x000fe20003f84070 */
[--C-:B------:R-:W-:Y:S01]  /*76f0*/  @!P2 IMAD.IADD R51, R51, 0x1, -R29.reuse ;  /* 0x000000013333a824 */ /* 0x100fe200078e0a1d */
[----:B------:R-:W-:Y:S01]  /*7700*/  ISETP.GT.U32.AND P6, PT, R29, R39, PT ;  /* 0x000000271d00720c */ /* 0x000fe20003fc4070 */
[--C-:B------:R-:W-:Y:S01]  /*7710*/  @!P0 IMAD.IADD R43, R43, 0x1, -R29.reuse ;  /* 0x000000012b2b8824 */ /* 0x100fe200078e0a1d */
[C---:B------:R-:W-:Y:S02]  /*7720*/  ISETP.GT.U32.AND P2, PT, R29.reuse, R45, PT ;  /* 0x0000002d1d00720c */ /* 0x040fe40003f44070 */
        /* <DEDUP_REMOVED lines=8> */
[----:B------:R-:W-:Y:S01]  /*77b0*/  ISETP.GT.U32.AND P4, PT, R29, R54, PT ;  /* 0x000000361d00720c */ /* 0x000fe20003f84070 */
[--C-:B------:R-:W-:Y:S01]  /*77c0*/  @!P6 IMAD.IADD R39, R39, 0x1, -R29.reuse ;  /* 0x000000012727e824 */ /* 0x100fe200078e0a1d */
[----:B-1----:R-:W0:Y:S01]  /*77d0*/  S2R R33, SR_TID.X ;  /* 0x0000000000217919 */ /* 0x002e220000002100 */
[--C-:B------:R-:W-:Y:S01]  /*77e0*/  @!P2 IMAD.IADD R45, R45, 0x1, -R29.reuse ;  /* 0x000000012d2da824 */ /* 0x100fe200078e0a1d */
[----:B------:R-:W-:Y:S01]  /*77f0*/  ISETP.GT.U32.AND P6, PT, R29, R51, PT ;  /* 0x000000331d00720c */ /* 0x000fe20003fc4070 */
[----:B------:R-:W-:Y:S01]  /*7800*/  @!P0 IMAD.IADD R49, R49, 0x1, -R29 ;  /* 0x0000000131318824 */ /* 0x000fe200078e0a1d */
[----:B------:R-:W-:-:S02]  /*7810*/  ISETP.GT.U32.AND P2, PT, R29, R52, PT ;  /* 0x000000341d00720c */ /* 0x000fc40003f44070 */
[C---:B------:R-:W-:Y:S02]  /*7820*/  ISETP.GT.U32.AND P0, PT, R29.reuse, R56, PT ;  /* 0x000000381d00720c */ /* 0x040fe40003f04070 */
[----:B------:R-:W-:Y:S01]  /*7830*/  IABS R60, R60 ;  /* 0x0000003c003c7213 */ /* 0x000fe20000000000 */
[--C-:B------:R-:W-:Y:S01]  /*7840*/  @!P3 IMAD.IADD R46, R46, 0x1, -R29.reuse ;  /* 0x000000012e2eb824 */ /* 0x100fe200078e0a1d */
[C---:B------:R-:W-:Y:S01]  /*7850*/  ISETP.GT.U32.AND P3, PT, R29.reuse, R53, PT ;  /* 0x000000351d00720c */ /* 0x040fe20003f64070 */
[----:B------:R-:W-:Y:S01]  /*7860*/  @!P5 IMAD.IADD R48, R48, 0x1, -R29 ;  /* 0x000000013030d824 */ /* 0x000fe200078e0a1d */
[----:B------:R-:W-:Y:S01]  /*7870*/  ISETP.GT.U32.AND P5, PT, R29, R55, PT ;  /* 0x000000371d00720c */ /* 0x000fe20003fa4070 */
[----:B------:R-:W-:-:S04]  /*7880*/  IMAD.HI.U32 R28, R28, R60, RZ ;  /* 0x0000003c1c1c7227 */ /* 0x000fc800078e00ff */
[--C-:B------:R-:W-:Y:S01]  /*7890*/  @!P1 IMAD.IADD R50, R50, 0x1, -R29.reuse ;  /* 0x0000000132329824 */ /* 0x100fe200078e0a1d */
[----:B------:R-:W-:Y:S01]  /*78a0*/  ISETP.GT.U32.AND P1, PT, R29, R57, PT ;  /* 0x000000391d00720c */ /* 0x000fe20003f24070 */
[--C-:B------:R-:W-:Y:S02]  /*78b0*/  @!P4 IMAD.IADD R54, R54, 0x1, -R29.reuse ;  /* 0x000000013636c824 */ /* 0x100fe400078e0a1d */
[----:B------:R-:W-:Y:S02]  /*78c0*/  IMAD.MOV R28, RZ, RZ, -R28 ;  /* 0x000000ffff1c7224 */ /* 0x000fe400078e0a1c */
[--C-:B------:R-:W-:Y:S01]  /*78d0*/  @!P6 IMAD.IADD R51, R51, 0x1, -R29.reuse ;  /* 0x000000013333e824 */ /* 0x100fe200078e0a1d */
[C---:B------:R-:W-:Y:S01]  /*78e0*/  ISETP.GT.U32.AND P6, PT, R29.reuse, R58, PT ;  /* 0x0000003a1d00720c */ /* 0x040fe20003fc4070 */
[--C-:B------:R-:W-:Y:S01]  /*78f0*/  @!P2 IMAD.IADD R52, R52, 0x1, -R29.reuse ;  /* 0x000000013434a824 */ /* 0x100fe200078e0a1d */
[C---:B------:R-:W-:Y:S01]  /*7900*/  ISETP.GT.U32.AND P2, PT, R29.reuse, R59, PT ;  /* 0x0000003b1d00720c */ /* 0x040fe20003f44070 */
[----:B------:R-:W-:Y:S01]  /*7910*/  @!P0 IMAD.IADD R56, R56, 0x1, -R29 ;  /* 0x0000000138388824 */ /* 0x000fe200078e0a1d */
[C---:B------:R-:W-:Y:S01]  /*7920*/  ISETP.GT.U32.AND P0, PT, R29.reuse, R54, PT ;  /* 0x000000361d00720c */ /* 0x040fe20003f04070 */
[----:B------:R-:W-:-:S02]  /*7930*/  IMAD R60, R29, R28, R60 ;  /* 0x0000001c1d3c7224 */ /* 0x000fc400078e023c */
[--C-:B------:R-:W-:Y:S02]  /*7940*/  @!P3 IMAD.IADD R53, R53, 0x1, -R29.reuse ;  /* 0x000000013535b824 */ /* 0x100fe400078e0a1d */
[--C-:B------:R-:W-:Y:S01]  /*7950*/  @!P5 IMAD.IADD R55, R55, 0x1, -R29.reuse ;  /* 0x000000013737d824 */ /* 0x100fe200078e0a1d */
[----:B------:R-:W-:Y:S01]  /*7960*/  ISETP.GT.U32.AND P3, PT, R29, R60, PT ;  /* 0x0000003c1d00720c */ /* 0x000fe20003f64070 */
[--C-:B------:R-:W-:Y:S01]  /*7970*/  @!P1 IMAD.IADD R57, R57, 0x1, -R29.reuse ;  /* 0x0000000139399824 */ /* 0x100fe200078e0a1d */
[----:B0-----:R-:W-:Y:S02]  /*7980*/  LOP3.LUT R30, R33, 0x7, RZ, 0xc0, !PT ;  /* 0x00000007211e7812 */ /* 0x001fe400078ec0ff */
[C---:B------:R-:W-:Y:S01]  /*7990*/  ISETP.GT.U32.AND P1, PT, R29.reuse, R55, PT ;  /* 0x000000371d00720c */ /* 0x040fe20003f24070 */
[--C-:B------:R-:W-:Y:S01]  /*79a0*/  @!P6 IMAD.IADD R58, R58, 0x1, -R29.reuse ;  /* 0x000000013a3ae824 */ /* 0x100fe200078e0a1d */
[----:B------:R-:W-:Y:S01]  /*79b0*/  ISETP.GT.U32.AND P6, PT, R29, R56, PT ;  /* 0x000000381d00720c */ /* 0x000fe20003fc4070 */
[--C-:B------:R-:W-:Y:S01]  /*79c0*/  @!P2 IMAD.IADD R59, R59, 0x1, -R29.reuse ;  /* 0x000000013b3ba824 */ /* 0x100fe200078e0a1d */
[----:B------:R-:W-:Y:S01]  /*79d0*/  ISETP.GE.AND P2, PT, R61, RZ, PT ;  /* 0x000000ff3d00720c */ /* 0x000fe20003f46270 */
[----:B------:R-:W-:Y:S01]  /*79e0*/  @!P0 IMAD.IADD R54, R54, 0x1, -R29 ;  /* 0x0000000136368824 */ /* 0x000fe200078e0a1d */
[----:B------:R-:W-:Y:S01]  /*79f0*/  ISETP.GE.AND P0, PT, R32, RZ, PT ;  /* 0x000000ff2000720c */ /* 0x000fe20003f06270 */
[----:B------:R-:W-:-:S02]  /*7a00*/  IMAD.SHL.U32 R28, R33, 0x2, RZ ;  /* 0x00000002211c7824 */ /* 0x000fc400078e00ff */
[----:B------:R-:W-:Y:S02]  /*7a10*/  IMAD R31, R30, 0x90, RZ ;  /* 0x000000901e1f7824 */ /* 0x000fe400078e02ff */
[----:B------:R-:W-:-:S03]  /*7a20*/  @!P3 IMAD.IADD R60, R60, 0x1, -R29 ;  /* 0x000000013c3cb824 */ /* 0x000fc600078e0a1d */
[----:B------:R-:W-:Y:S01]  /*7a30*/  LOP3.LUT R2, R31, 0x10, R28, 0x78, !PT ;  /* 0x000000101f027812 */ /* 0x000fe200078e781c */
[----:B------:R-:W-:Y:S02]  /*7a40*/  IMAD R30, R30, 0x110, RZ ;  /* 0x000001101e1e7824 */ /* 0x000fe400078e02ff */
[--C-:B------:R-:W-:Y:S01]  /*7a50*/  @!P1 IMAD.IADD R55, R55, 0x1, -R29.reuse ;  /* 0x0000000137379824 */ /* 0x100fe200078e0a1d */
[----:B------:R-:W-:Y:S01]  /*7a60*/  ISETP.GT.U32.AND P1, PT, R29, R60, PT ;  /* 0x0000003c1d00720c */ /* 0x000fe20003f24070 */
[----:B------:R0:W-:Y:S01]  /*7a70*/  STL [R1+0x2118], R2 ;  /* 0x0021180201007387 */ /* 0x0001e20000100800 */
[----:B------:R-:W-:Y:S01]  /*7a80*/  @!P6 IMAD.IADD R56, R56, 0x1, -R29 ;  /* 0x000000013838e824 */ /* 0x000fe200078e0a1d */
[----:B------:R-:W-:Y:S01]  /*7a90*/  ISETP.NE.AND P6, PT, RZ, c[0x0][0x178], PT ;  /* 0x00005e00ff007a0c */ /* 0x000fe20003fc5270 */
[----:B------:R-:W-:Y:S01]  /*7aa0*/  @!P2 IMAD.MOV R27, RZ, RZ, -R27 ;  /* 0x000000ffff1ba224 */ /* 0x000fe200078e0a1b */
[----:B------:R-:W2:Y:S01]  /*7ab0*/  LDL R31, [R1+0x90c] ;  /* 0x00090c00011f7983 */ /* 0x000ea20000100800 */
[----:B------:R-:W-:Y:S01]  /*7ac0*/  @!P0 IMAD.MOV R26, RZ, RZ, -R26 ;  /* 0x000000ffff1a8224 */ /* 0x000fe200078e0a1a */
[----:B------:R-:W-:-:S02]  /*7ad0*/  LOP3.LUT R33, R33, 0x1f, RZ, 0xc0, !PT ;  /* 0x0000001f21217812 */ /* 0x000fc400078ec0ff */
[----:B0-----:R-:W-:Y:S02]  /*7ae0*/  LOP3.LUT R2, R30, 0x30, R28, 0x78, !PT ;  /* 0x000000301e027812 */ /* 0x001fe400078e781c */
[----:B------:R-:W-:Y:S01]  /*7af0*/  LOP3.LUT R30, RZ, c[0x0][0x178], RZ, 0x33, !PT ;  /* 0x00005e00ff1e7a12 */ /* 0x000fe200078e33ff */
[----:B------:R-:W-:Y:S02]  /*7b00*/  IMAD R28, R33, c[0x0][0x18c], RZ ;  /* 0x00006300211c7a24 */ /* 0x000fe400078e02ff */
[----:B------:R0:W-:Y:S01]  /*7b10*/  STL [R1+0x5f4], R2 ;  /* 0x0005f40201007387 */ /* 0x0001e20000100800 */
[C---:B------:R-:W-:Y:S02]  /*7b20*/  SEL R27, R30.reuse, R27, !P6 ;  /* 0x0000001b1e1b7207 */ /* 0x040fe40007000000 */
[----:B------:R-:W-:Y:S01]  /*7b30*/  SEL R26, R30, R26, !P6 ;  /* 0x0000001a1e1a7207 */ /* 0x000fe20007000000 */
[----:B------:R-:W3:Y:S01]  /*7b40*/  LDL R61, [R1+0x22a4] ;  /* 0x0022a400013d7983 */ /* 0x000ee20000100800 */
[----:B------:R-:W-:-:S03]  /*7b50*/  @!P1 IMAD.IADD R60, R60, 0x1, -R29 ;  /* 0x000000013c3c9824 */ /* 0x000fc600078e0a1d */
[----:B------:R-:W4:Y:S04]  /*7b60*/  LDL R32, [R1+0x22b0] ;  /* 0x0022b00001207983 */ /* 0x000f280000100800 */
[----:B0-----:R-:W5:Y:S04]  /*7b70*/  LDL R2, [R1+0x22c4] ;  /* 0x0022c40001027983 */ /* 0x001f680000100800 */
[----:B------:R-:W-:Y:S04]  /*7b80*/  STL [R1+0x908], R27 ;  /* 0x0009081b01007387 */ /* 0x000fe80000100800 */
[----:B------:R0:W-:Y:S02]  /*7b90*/  STL [R1+0x5f0], R26 ;  /* 0x0005f01a01007387 */ /* 0x0001e40000100800 */
[----:B0-----:R-:W-:-:S04]  /*7ba0*/  LEA R26, P1, R28, c[0x0][0x168], 0x1 ;  /* 0x00005a001c1a7a11 */ /* 0x001fc800078208ff */
[----:B------:R-:W-:-:S05]  /*7bb0*/  LEA.HI.X.SX32 R27, R28, c[0x0][0x16c], 0x1, P1 ;  /* 0x00005b001c1b7a11 */ /* 0x000fca00008f0eff */
[----:B------:R0:W-:Y:S04]  /*7bc0*/  STL.64 [R1+0x2428], R26 ;  /* 0x0024281a01007387 */ /* 0x0001e80000100a00 */
[----:B0-----:R-:W5:Y:S01]  /*7bd0*/  LDL R27, [R1+0x22c8] ;  /* 0x0022c800011b7983 */ /* 0x001f620000100800 */
[C---:B------:R-:W-:Y:S02]  /*7be0*/  ISETP.GT.U32.AND P4, PT, R29.reuse, R52, PT ;  /* 0x000000341d00720c */ /* 0x040fe40003f84070 */
[C---:B------:R-:W-:Y:S02]  /*7bf0*/  ISETP.GT.U32.AND P5, PT, R29.reuse, R53, PT ;  /* 0x000000351d00720c */ /* 0x040fe40003fa4070 */
[C---:B------:R-:W-:Y:S01]  /*7c00*/  ISETP.GT.U32.AND P3, PT, R29.reuse, R57, PT ;  /* 0x000000391d00720c */ /* 0x040fe20003f64070 */
[----:B------:R-:W-:Y:S01]  /*7c10*/  IMAD.MOV.U32 R33, RZ, RZ, c[0x0][0x18c] ;  /* 0x00006300ff217624 */ /* 0x000fe200078e00ff */
[----:B------:R-:W5:Y:S07]  /*7c20*/  LDL R26, [R1+0x22f0] ;  /* 0x0022f000011a7983 */ /* 0x000f6e0000100800 */
[--C-:B------:R-:W-:Y:S01]  /*7c30*/  @!P4 IMAD.IADD R52, R52, 0x1, -R29.reuse ;  /* 0x000000013434c824 */ /* 0x100fe200078e0a1d */
[----:B------:R-:W-:Y:S01]  /*7c40*/  ISETP.GT.U32.AND P4, PT, R29, R58, PT ;  /* 0x0000003a1d00720c */ /* 0x000fe20003f84070 */
[--C-:B------:R-:W-:Y:S01]  /*7c50*/  @!P5 IMAD.IADD R53, R53, 0x1, -R29.reuse ;  /* 0x000000013535d824 */ /* 0x100fe200078e0a1d */
[----:B------:R-:W-:Y:S01]  /*7c60*/  ISETP.GT.U32.AND P5, PT, R29, R59, PT ;  /* 0x0000003b1d00720c */ /* 0x000fe20003fa4070 */
[----:B------:R-:W-:-:S10]  /*7c70*/  @!P3 IMAD.IADD R57, R57, 0x1, -R29 ;  /* 0x000000013939b824 */ /* 0x000fd400078e0a1d */
[--C-:B------:R-:W-:Y:S02]  /*7c80*/  @!P4 IMAD.IADD R58, R58, 0x1, -R29.reuse ;  /* 0x000000013a3ac824 */ /* 0x100fe400078e0a1d */
[----:B------:R-:W-:Y:S02]  /*7c90*/  @!P5 IMAD.IADD R59, R59, 0x1, -R29 ;  /* 0x000000013b3bd824 */ /* 0x000fe400078e0a1d */
[----:B------:R-:W-:-:S05]  /*7ca0*/  IMAD R29, R33, 0x20, R28 ;  /* 0x00000020211d7824 */ /* 0x000fca00078e021c */
[----:B------:R-:W-:Y:S02]  /*7cb0*/  LEA R28, P1, R29, c[0x0][0x168], 0x1 ;  /* 0x00005a001d1c7a11 */ /* 0x000fe400078208ff */
[----:B--2---:R-:W-:Y:S01]  /*7cc0*/  ISETP.GE.AND P4, PT, R31, RZ, PT ;  /* 0x000000ff1f00720c */ /* 0x004fe20003f86270 */
[----:B------:R-:W-:Y:S01]  /*7cd0*/  IMAD R31, R33, 0x20, R29 ;  /* 0x00000020211f7824 */ /* 0x000fe200078e021d */
[----:B------:R-:W-:-:S03]  /*7ce0*/  LEA.HI.X.SX32 R29, R29, c[0x0][0x16c], 0x1, P1 ;  /* 0x00005b001d1d7a11 */ /* 0x000fc600008f0eff */
[----:B------:R-:W-:Y:S01]  /*7cf0*/  IMAD R33, R33, 0x20, R31 ;  /* 0x0000002021217824 */ /* 0x000fe200078e021f */
[----:B------:R-:W-:-:S04]  /*7d00*/  LEA R30, P2, R31, c[0x0][0x168], 0x1 ;  /* 0x00005a001f1e7a11 */ /* 0x000fc800078408ff */
[----:B------:R-:W-:Y:S02]  /*7d10*/  LEA.HI.X.SX32 R31, R31, c[0x0][0x16c], 0x1, P2 ;  /* 0x00005b001f1f7a11 */ /* 0x000fe400010f0eff */
[----:B---3--:R-:W-:Y:S02]  /*7d20*/  ISETP.GE.AND P5, PT, R61, RZ, PT ;  /* 0x000000ff3d00720c */ /* 0x008fe40003fa6270 */
[----:B------:R-:W2:Y:S01]  /*7d30*/  LDL R61, [R1+0x2300] ;  /* 0x00230000013d7983 */ /* 0x000ea20000100800 */
[----:B----4-:R-:W-:-:S03]  /*7d40*/  ISETP.GE.AND P3, PT, R32, RZ, PT ;  /* 0x000000ff2000720c */ /* 0x010fc60003f66270 */
[----:B------:R-:W-:Y:S01]  /*7d50*/  STL [R1+0x245c], R28 ;  /* 0x00245c1c01007387 */ /* 0x000fe20000100800 */
[----:B------:R-:W-:-:S03]  /*7d60*/  LEA R32, P6, R33, c[0x0][0x168], 0x1 ;  /* 0x00005a0021207a11 */ /* 0x000fc600078c08ff */
[----:B------:R0:W-:Y:S01]  /*7d70*/  STL [R1+0x2458], R29 ;  /* 0x0024581d01007387 */ /* 0x0001e20000100800 */
[----:B------:R-:W-:-:S03]  /*7d80*/  LEA.HI.X.SX32 R33, R33, c[0x0][0x16c], 0x1, P6 ;  /* 0x00005b0021217a11 */ /* 0x000fc600030f0eff */
[----:B0-----:R-:W3:Y:S04]  /*7d90*/  LDL R29, [R1+0x22f4] ;  /* 0x0022f400011d7983 */ /* 0x001ee80000100800 */
[----:B------:R0:W-:Y:S01]  /*7da0*/  STL [R1+0x24b4], R30 ;  /* 0x0024b41e01007387 */ /* 0x0001e20000100800 */
[----:B-----5:R-:W-:-:S03]  /*7db0*/  ISETP.GE.AND P1, PT, R2, RZ, PT ;  /* 0x000000ff0200720c */ /* 0x020fc60003f26270 */
[----:B0-----:R-:W4:Y:S04]  /*7dc0*/  LDL R30, [R1+0x22d0] ;  /* 0x0022d000011e7983 */ /* 0x001f280000100800 */
[----:B------:R0:W-:Y:S04]  /*7dd0*/  STL [R1+0x24b0], R31 ;  /* 0x0024b01f01007387 */ /* 0x0001e80000100800 */
[----:B------:R-:W5:Y:S04]  /*7de0*/  LDL R28, [R1+0x2304] ;  /* 0x00230400011c7983 */ /* 0x000f680000100800 */
[----:B0-----:R-:W2:Y:S04]  /*7df0*/  LDL R31, [R1+0x22e4] ;  /* 0x0022e400011f7983 */ /* 0x001ea80000100800 */
[----:B------:R0:W-:Y:S01]  /*7e00*/  STL [R1+0x2524], R32 ;  /* 0x0025242001007387 */ /* 0x0001e20000100800 */
[----:B------:R-:W-:Y:S01]  /*7e10*/  ISETP.GE.AND P2, PT, R27, RZ, PT ;  /* 0x000000ff1b00720c */ /* 0x000fe20003f46270 */
[----:B------:R-:W-:-:S02]  /*7e20*/  IMAD.MOV.U32 R2, RZ, RZ, R0 ;  /* 0x000000ffff027224 */ /* 0x000fc400078e0000 */
[----:B0-----:R-:W2:Y:S04]  /*7e30*/  LDL R32, [R1+0x22cc] ;  /* 0x0022cc0001207983 */ /* 0x001ea80000100800 */
[----:B------:R-:W-:Y:S04]  /*7e40*/  STL [R1+0x2520], R33 ;  /* 0x0025202101007387 */ /* 0x000fe80000100800 */
[----:B------:R-:W3:Y:S04]  /*7e50*/  LDL R27, [R1+0x2310] ;  /* 0x00231000011b7983 */ /* 0x000ee80000100800 */
[----:B------:R-:W3:Y:S01]  /*7e60*/  LDL.LU R0, [R1+0x128] ;  /* 0x0001280001007983 */ /* 0x000ee20000300800 */
[----:B------:R-:W-:-:S05]  /*7e70*/  @!P4 IMAD.MOV R2, RZ, RZ, -R2 ;  /* 0x000000ffff02c224 */ /* 0x000fca00078e0a02 */
[----:B------:R0:W-:Y:S04]  /*7e80*/  STL [R1+0x12c], R2 ;  /* 0x00012c0201007387 */ /* 0x0001e80000100800 */
[----:B0-----:R-:W5:Y:S01]  /*7e90*/  LDL.LU R2, [R1+0x2620] ;  /* 0x0026200001027983 */ /* 0x001f620000300800 */
[----:B--2---:R-:W-:-:S03]  /*7ea0*/  ISETP.GE.AND P4, PT, R32, RZ, PT ;  /* 0x000000ff2000720c */ /* 0x004fc60003f86270 */
[----:B------:R-:W2:Y:S04]  /*7eb0*/  LDL R32, [R1+0x2314] ;  /* 0x0023140001207983 */ /* 0x000ea80000100800 */
[----:B------:R-:W2:Y:S01]  /*7ec0*/  LDL.LU R33, [R1+0x124] ;  /* 0x0001240001217983 */ /* 0x000ea20000300800 */
[----:B---3--:R-:W-:Y:S01]  /*7ed0*/  @!P5 IMAD.MOV R0, RZ, RZ, -R0 ;  /* 0x000000ffff00d224 */ /* 0x008fe200078e0a00 */
[----:B----4-:R-:W-:Y:S02]  /*7ee0*/  ISETP.GE.AND P5, PT, R30, RZ, PT ;  /* 0x000000ff1e00720c */ /* 0x010fe40003fa6270 */
[----:B------:R-:W3:Y:S04]  /*7ef0*/  LDL R30, [R1+0x2318] ;  /* 0x00231800011e7983 */ /* 0x000ee80000100800 */
[----:B------:R0:W-:Y:S04]  /*7f00*/  STL [R1+0x128], R0 ;  /* 0x0001280001007387 */ /* 0x0001e80000100800 */
[----:B0-----:R-:W4:Y:S01]  /*7f10*/  LDL.LU R0, [R1+0x120] ;  /* 0x0001200001007983 */ /* 0x001f220000300800 */
[----:B--2---:R-:W-:Y:S01]  /*7f20*/  @!P3 IMAD.MOV R33, RZ, RZ, -R33 ;  /* 0x000000ffff21b224 */ /* 0x004fe200078e0a21 */
[----:B------:R-:W-:-:S02]  /*7f30*/  ISETP.GE.AND P3, PT, R31, RZ, PT ;  /* 0x000000ff1f00720c */ /* 0x000fc40003f66270 */
[----:B------:R-:W2:Y:S04]  /*7f40*/  LDL R31, [R1+0x231c] ;  /* 0x00231c00011f7983 */ /* 0x000ea80000100800 */
[----:B------:R0:W-:Y:S04]  /*7f50*/  STL [R1+0x124], R33 ;  /* 0x0001242101007387 */ /* 0x0001e80000100800 */
[----:B0-----:R-:W2:Y:S01]  /*7f60*/  LDL.LU R33, [R1+0x11c] ;  /* 0x00011c0001217983 */ /* 0x001ea20000300800 */
[----:B----4-:R-:W-:Y:S01]  /*7f70*/  @!P1 IMAD.MOV R0, RZ, RZ, -R0 ;  /* 0x000000ffff009224 */ /* 0x010fe200078e0a00 */
[----:B------:R-:W-:-:S02]  /*7f80*/  ISETP.GE.AND P1, PT, R26, RZ, PT ;  /* 0x000000ff1a00720c */ /* 0x000fc40003f26270 */
[----:B------:R-:W4:Y:S04]  /*7f90*/  LDL R26, [R1+0x2308] ;  /* 0x00230800011a7983 */ /* 0x000f280000100800 */
[----:B------:R0:W-:Y:S04]  /*7fa0*/  STL [R1+0x120], R0 ;  /* 0x0001200001007387 */ /* 0x0001e80000100800 */
[----:B0-----:R-:W3:Y:S01]  /*7fb0*/  LDL.LU R0, [R1+0x118] ;  /* 0x0001180001007983 */ /* 0x001ee20000300800 */
[----:B--2---:R-:W-:Y:S01]  /*7fc0*/  @!P2 IMAD.MOV R33, RZ, RZ, -R33 ;  /* 0x000000ffff21a224 */ /* 0x004fe200078e0a21 */
[----:B------:R-:W-:-:S02]  /*7fd0*/  ISETP.GE.AND P2, PT, R29, RZ, PT ;  /* 0x000000ff1d00720c */ /* 0x000fc40003f46270 */
[----:B------:R-:W2:Y:S04]  /*7fe0*/  LDL R29, [R1+0x230c] ;  /* 0x00230c00011d7983 */ /* 0x000ea80000100800 */
[----:B------:R0:W-:Y:S04]  /*7ff0*/  STL [R1+0x11c], R33 ;  /* 0x00011c2101007387 */ /* 0x0001e80000100800 */
[----:B0-----:R-:W2:Y:S01]  /*8000*/  LDL.LU R33, [R1+0x114] ;  /* 0x0001140001217983 */ /* 0x001ea20000300800 */
[----:B---3--:R-:W-:Y:S01]  /*8010*/  @!P4 IMAD.MOV R0, RZ, RZ, -R0 ;  /* 0x000000ffff00c224 */ /* 0x008fe200078e0a00 */
[----:B------:R-:W-:-:S02]  /*8020*/  ISETP.GE.AND P4, PT, R61, RZ, PT ;  /* 0x000000ff3d00720c */ /* 0x000fc40003f86270 */
[----:B------:R-:W3:Y:S04]  /*8030*/  LDL R61, [R1+0x22f8] ;  /* 0x0022f800013d7983 */ /* 0x000ee80000100800 */
[----:B------:R0:W-:Y:S04]  /*8040*/  STL [R1+0x118], R0 ;  /* 0x0001180001007387 */ /* 0x0001e80000100800 */
[----:B0-----:R-:W3:Y:S01]  /*8050*/  LDL.LU R0, [R1+0x110] ;  /* 0x0001100001007983 */ /* 0x001ee20000300800 */
[----:B--2---:R-:W-:Y:S01]  /*8060*/  @!P5 IMAD.MOV R33, RZ, RZ, -R33 ;  /* 0x000000ffff21d224 */ /* 0x004fe200078e0a21 */
[----:B-----5:R-:W-:-:S02]  /*8070*/  ISETP.GE.AND P5, PT, R28, RZ, PT ;  /* 0x000000ff1c00720c */ /* 0x020fc40003fa6270 */
[----:B------:R-:W2:Y:S04]  /*8080*/  LDL R28, [R1+0x22fc] ;  /* 0x0022fc00011c7983 */ /* 0x000ea80000100800 */
[----:B------:R0:W-:Y:S04]  /*8090*/  STL [R1+0x114], R33 ;  /* 0x0001142101007387 */ /* 0x0001e80000100800 */
[----:B0-----:R-:W5:Y:S01]  /*80a0*/  LDL.LU R33, [R1+0x10c] ;  /* 0x00010c0001217983 */ /* 0x001f620000300800 */
[----:B---3--:R-:W-:Y:S01]  /*80b0*/  @!P3 IMAD.MOV R0, RZ, RZ, -R0 ;  /* 0x000000ffff00b224 */ /* 0x008fe200078e0a00 */
[----:B------:R-:W-:-:S02]  /*80c0*/  ISETP.GE.AND P3, PT, R27, RZ, PT ;  /* 0x000000ff1b00720c */ /* 0x000fc40003f66270 */
[----:B------:R-:W3:Y:S04]  /*80d0*/  LDL R27, [R1+0x22e8] ;  /* 0x0022e800011b7983 */ /* 0x000ee80000100800 */
[----:B------:R0:W-:Y:S04]  /*80e0*/  STL [R1+0x110], R0 ;  /* 0x0001100001007387 */ /* 0x0001e80000100800 */
[----:B0-----:R-:W2:Y:S01]  /*80f0*/  LDL.LU R0, [R1+0x108] ;  /* 0x0001080001007983 */ /* 0x001ea20000300800 */
[----:B-----5:R-:W-:Y:S01]  /*8100*/  @!P1 IMAD.MOV R33, RZ, RZ, -R33 ;  /* 0x000000ffff219224 */ /* 0x020fe200078e0a21 */
[----:B------:R-:W-:-:S02]  /*8110*/  ISETP.GE.AND P1, PT, R32, RZ, PT ;  /* 0x000000ff2000720c */ /* 0x000fc40003f26270 */
[----:B------:R-:W5:Y:S04]  /*8120*/  LDL R32, [R1+0x22ec] ;  /* 0x0022ec0001207983 */ /* 0x000f680000100800 */
        /* <DEDUP_REMOVED lines=13> */
[----:B----4-:R-:W-:-:S02]  /*8200*/  ISETP.GE.AND P5, PT, R26, RZ, PT ;  /* 0x000000ff1a00720c */ /* 0x010fc40003fa6270 */
[----:B------:R-:W2:Y:S04]  /*8210*/  LDL R26, [R1+0x22d4] ;  /* 0x0022d400011a7983 */ /* 0x000ea80000100800 */
[----:B------:R0:W-:Y:S04]  /*8220*/  STL [R1+0x100], R0 ;  /* 0x0001000001007387 */ /* 0x0001e80000100800 */
[----:B0-----:R-:W4:Y:S01]  /*8230*/  LDL.LU R0, [R1+0xf8] ;  /* 0x0000f80001007983 */ /* 0x001f220000300800 */
[----:B---3--:R-:W-:Y:S01]  /*8240*/  @!P3 IMAD.MOV R33, RZ, RZ, -R33 ;  /* 0x000000ffff21b224 */ /* 0x008fe200078e0a21 */
[----:B------:R-:W-:-:S02]  /*8250*/  ISETP.GE.AND P3, PT, R29, RZ, PT ;  /* 0x000000ff1d00720c */ /* 0x000fc40003f66270 */
[----:B------:R-:W3:Y:S04]  /*8260*/  LDL R29, [R1+0x22d8] ;  /* 0x0022d800011d7983 */ /* 0x000ee80000100800 */
        /* <DEDUP_REMOVED lines=184> */
[----:B------:R-:W2:Y:S04]  /*8df0*/  LDL.LU R30, [R1+0x60] ;  /* 0x00006000011e7983 */ /* 0x000ea80000300800 */
[----:B------:R0:W-:Y:S04]  /*8e00*/  STL [R1+0x68], R0 ;  /* 0x0000680001007387 */ /* 0x0001e80000100800 */
[----:B0-----:R-:W5:Y:S01]  /*8e10*/  LDL R0, [R1+0x2228] ;  /* 0x0022280001007983 */ /* 0x001f620000100800 */
[----:B---3--:R-:W-:Y:S01]  /*8e20*/  @!P4 IMAD.MOV R33, RZ, RZ, -R33 ;  /* 0x000000ffff21c224 */ /* 0x008fe200078e0a21 */
[----:B------:R-:W-:-:S04]  /*8e30*/  ISETP.GE.AND P4, PT, R31, RZ, PT ;  /* 0x000000ff1f00720c */ /* 0x000fc80003f86270 */
[----:B------:R0:W-:Y:S01]  /*8e40*/  STL [R1+0x64], R33 ;  /* 0x0000642101007387 */ /* 0x0001e20000100800 */
[----:B--2---:R-:W-:Y:S01]  /*8e50*/  @!P5 IMAD.MOV R30, RZ, RZ, -R30 ;  /* 0x000000ffff1ed224 */ /* 0x004fe200078e0a1e */
[----:B----4-:R-:W-:Y:S02]  /*8e60*/  ISETP.GE.AND P5, PT, R26, RZ, PT ;  /* 0x000000ff1a00720c */ /* 0x010fe40003fa6270 */
[----:B0-----:R-:W2:Y:S04]  /*8e70*/  LDL.LU R33, [R1+0x5c] ;  /* 0x00005c0001217983 */ /* 0x001ea80000300800 */
[----:B------:R-:W3:Y:S04]  /*8e80*/  LDL R31, [R1+0x2224] ;  /* 0x00222400011f7983 */ /* 0x000ee80000100800 */
[----:B------:R-:W4:Y:S04]  /*8e90*/  LDL.LU R26, [R1+0x58] ;  /* 0x00005800011a7983 */ /* 0x000f280000300800 */
[----:B------:R0:W-:Y:S04]  /*8ea0*/  STL [R1+0x60], R30 ;  /* 0x0000601e01007387 */ /* 0x0001e80000100800 */
[----:B0-----:R-:W3:Y:S01]  /*8eb0*/  LDL R30, [R1+0x2220] ;  /* 0x00222000011e7983 */ /* 0x001ee20000100800 */
[----:B--2---:R-:W-:Y:S01]  /*8ec0*/  @!P3 IMAD.MOV R33, RZ, RZ, -R33 ;  /* 0x000000ffff21b224 */ /* 0x004fe200078e0a21 */
[----:B------:R-:W-:-:S04]  /*8ed0*/  ISETP.GE.AND P3, PT, R29, RZ, PT ;  /* 0x000000ff1d00720c */ /* 0x000fc80003f66270 */
[----:B------:R0:W-:Y:S01]  /*8ee0*/  STL [R1+0x5c], R33 ;  /* 0x00005c2101007387 */ /* 0x0001e20000100800 */
[----:B----4-:R-:W-:Y:S01]  /*8ef0*/  @!P1 IMAD.MOV R26, RZ, RZ, -R26 ;  /* 0x000000ffff1a9224 */ /* 0x010fe200078e0a1a */
[----:B------:R-:W-:Y:S02]  /*8f00*/  ISETP.GE.AND P1, PT, R61, RZ, PT ;  /* 0x000000ff3d00720c */ /* 0x000fe40003f26270 */
[----:B0-----:R-:W2:Y:S04]  /*8f10*/  LDL.LU R33, [R1+0x54] ;  /* 0x0000540001217983 */ /* 0x001ea80000300800 */
[----:B------:R-:W4:Y:S04]  /*8f20*/  LDL R29, [R1+0x221c] ;  /* 0x00221c00011d7983 */ /* 0x000f280000100800 */
[----:B------:R-:W3:Y:S04]  /*8f30*/  LDL R61, [R1+0x2218] ;  /* 0x00221800013d7983 */ /* 0x000ee80000100800 */
        /* <DEDUP_REMOVED lines=8> */
[----:B------:R-:W-:-:S04]  /*8fc0*/  ISETP.GE.AND P4, PT, R27, RZ, PT ;  /* 0x000000ff1b00720c */ /* 0x000fc80003f86270 */
[----:B------:R0:W-:Y:S04]  /*8fd0*/  STL [R1+0x50], R26 ;  /* 0x0000501a01007387 */ /* 0x0001e80000100800 */
[----:B0-----:R-:W3:Y:S04]  /*8fe0*/  LDL R26, [R1+0x220c] ;  /* 0x00220c00011a7983 */ /* 0x001ee80000100800 */
[----:B------:R-:W3:Y:S01]  /*8ff0*/  LDL.LU R27, [R1+0x48] ;  /* 0x00004800011b7983 */ /* 0x000ee20000300800 */
[----:B--2---:R-:W-:Y:S01]  /*9000*/  @!P5 IMAD.MOV R33, RZ, RZ, -R33 ;  /* 0x000000ffff21d224 */ /* 0x004fe200078e0a21 */
[----:B-----5:R-:W-:-:S04]  /*9010*/  ISETP.GE.AND P5, PT, R32, RZ, PT ;  /* 0x000000ff2000720c */ /* 0x020fc80003fa6270 */
[----:B------:R0:W-:Y:S04]  /*9020*/  STL [R1+0x4c], R33 ;  /* 0x00004c2101007387 */ /* 0x0001e80000100800 */
[----:B0-----:R-:W2:Y:S04]  /*9030*/  LDL R33, [R1+0x2210] ;  /* 0x0022100001217983 */ /* 0x001ea80000100800 */
[----:B------:R-:W5:Y:S01]  /*9040*/  LDL.LU R32, [R1+0x44] ;  /* 0x0000440001207983 */ /* 0x000f620000300800 */
[----:B---3--:R-:W-:Y:S01]  /*9050*/  @!P3 IMAD.MOV R27, RZ, RZ, -R27 ;  /* 0x000000ffff1bb224 */ /* 0x008fe200078e0a1b */
[----:B------:R-:W-:-:S04]  /*9060*/  ISETP.GE.AND P3, PT, R0, RZ, PT ;  /* 0x000000ff0000720c */ /* 0x000fc80003f66270 */
[----:B------:R0:W-:Y:S04]  /*9070*/  STL [R1+0x48], R27 ;  /* 0x0000481b01007387 */ /* 0x0001e80000100800 */
[----:B0-----:R-:W3:Y:S04]  /*9080*/  LDL R27, [R1+0x2204] ;  /* 0x00220400011b7983 */ /* 0x001ee80000100800 */
[----:B------:R-:W2:Y:S01]  /*9090*/  LDL.LU R0, [R1+0x40] ;  /* 0x0000400001007983 */ /* 0x000ea20000300800 */
[----:B-----5:R-:W-:Y:S01]  /*90a0*/  @!P1 IMAD.MOV R32, RZ, RZ, -R32 ;  /* 0x000000ffff209224 */ /* 0x020fe200078e0a20 */
[----:B------:R-:W-:-:S04]  /*90b0*/  ISETP.GE.AND P1, PT, R31, RZ, PT ;  /* 0x000000ff1f00720c */ /* 0x000fc80003f26270 */
[----:B------:R0:W-:Y:S04]  /*90c0*/  STL [R1+0x44], R32 ;  /* 0x0000442001007387 */ /* 0x0001e80000100800 */
[----:B0-----:R-:W5:Y:S04]  /*90d0*/  LDL R32, [R1+0x2208] ;  /* 0x0022080001207983 */ /* 0x001f680000100800 */
[----:B------:R-:W3:Y:S01]  /*90e0*/  LDL.LU R31, [R1+0x3c] ;  /* 0x00003c00011f7983 */ /* 0x000ee20000300800 */
[----:B--2---:R-:W-:Y:S01]  /*90f0*/  @!P2 IMAD.MOV R0, RZ, RZ, -R0 ;  /* 0x000000ffff00a224 */ /* 0x004fe200078e0a00 */
[----:B------:R-:W-:-:S04]  /*9100*/  ISETP.GE.AND P2, PT, R30, RZ, PT ;  /* 0x000000ff1e00720c */ /* 0x000fc80003f46270 */
[----:B------:R0:W-:Y:S04]  /*9110*/  STL [R1+0x40], R0 ;  /* 0x0000400001007387 */ /* 0x0001e80000100800 */
[----:B0-----:R-:W2:Y:S04]  /*9120*/  LDL R0, [R1+0x21fc] ;  /* 0x0021fc0001007983 */ /* 0x001ea80000100800 */
[----:B------:R-:W2:Y:S01]  /*9130*/  LDL.LU R30, [R1+0x38] ;  /* 0x00003800011e7983 */ /* 0x000ea20000300800 */
[----:B---3--:R-:W-:Y:S01]  /*9140*/  @!P4 IMAD.MOV R31, RZ, RZ, -R31 ;  /* 0x000000ffff1fc224 */ /* 0x008fe200078e0a1f */
[----:B----4-:R-:W-:-:S04]  /*9150*/  ISETP.GE.AND P4, PT, R29, RZ, PT ;  /* 0x000000ff1d00720c */ /* 0x010fc80003f86270 */
[----:B------:R0:W-:Y:S04]  /*9160*/  STL [R1+0x3c], R31 ;  /* 0x00003c1f01007387 */ /* 0x0001e80000100800 */
[----:B0-----:R-:W3:Y:S04]  /*9170*/  LDL R31, [R1+0x2200] ;  /* 0x00220000011f7983 */ /* 0x001ee80000100800 */
[----:B------:R-:W4:Y:S01]  /*9180*/  LDL.LU R29, [R1+0x34] ;  /* 0x00003400011d7983 */ /* 0x000f220000300800 */
[----:B--2---:R-:W-:Y:S01]  /*9190*/  @!P5 IMAD.MOV R30, RZ, RZ, -R30 ;  /* 0x000000ffff1ed224 */ /* 0x004fe200078e0a1e */
[----:B------:R-:W-:-:S04]  /*91a0*/  ISETP.GE.AND P5, PT, R61, RZ, PT ;  /* 0x000000ff3d00720c */ /* 0x000fc80003fa6270 */
[----:B------:R0:W-:Y:S04]  /*91b0*/  STL [R1+0x38], R30 ;  /* 0x0000381e01007387 */ /* 0x0001e80000100800 */
[----:B0-----:R-:W2:Y:S04]  /*91c0*/  LDL R30, [R1+0x21f4] ;  /* 0x0021f400011e7983 */ /* 0x001ea80000100800 */
[----:B------:R-:W2:Y:S01]  /*91d0*/  LDL.LU R61, [R1+0x30] ;  /* 0x00003000013d7983 */ /* 0x000ea20000300800 */
[----:B----4-:R-:W-:Y:S01]  /*91e0*/  @!P3 IMAD.MOV R29, RZ, RZ, -R29 ;  /* 0x000000ffff1db224 */ /* 0x010fe200078e0a1d */
[----:B------:R-:W-:-:S04]  /*91f0*/  ISETP.GE.AND P3, PT, R28, RZ, PT ;  /* 0x000000ff1c00720c */ /* 0x000fc80003f66270 */
[----:B------:R0:W-:Y:S04]  /*9200*/  STL [R1+0x34], R29 ;  /* 0x0000341d01007387 */ /* 0x0001e80000100800 */
[----:B0-----:R-:W4:Y:S04]  /*9210*/  LDL R29, [R1+0x21f8] ;  /* 0x0021f800011d7983 */ /* 0x001f280000100800 */
[----:B------:R-:W3:Y:S01]  /*9220*/  LDL.LU R28, [R1+0x2c] ;  /* 0x00002c00011c7983 */ /* 0x000ee20000300800 */
[----:B--2---:R-:W-:Y:S01]  /*9230*/  @!P1 IMAD.MOV R61, RZ, RZ, -R61 ;  /* 0x000000ffff3d9224 */ /* 0x004fe200078e0a3d */
[----:B------:R-:W-:-:S04]  /*9240*/  ISETP.GE.AND P1, PT, R26, RZ, PT ;  /* 0x000000ff1a00720c */ /* 0x000fc80003f26270 */
[----:B------:R0:W-:Y:S04]  /*9250*/  STL [R1+0x30], R61 ;  /* 0x0000303d01007387 */ /* 0x0001e80000100800 */
[----:B0-----:R-:W2:Y:S04]  /*9260*/  LDL.LU R61, [R1+0x261c] ;  /* 0x00261c00013d7983 */ /* 0x001ea80000300800 */
[----:B------:R-:W2:Y:S01]  /*9270*/  LDL.LU R26, [R1+0x28] ;  /* 0x00002800011a7983 */ /* 0x000ea20000300800 */
[----:B---3--:R-:W-:Y:S01]  /*9280*/  @!P2 IMAD.MOV R28, RZ, RZ, -R28 ;  /* 0x000000ffff1ca224 */ /* 0x008fe200078e0a1c */
[----:B------:R-:W-:-:S04]  /*9290*/  ISETP.GE.AND P2, PT, R33, RZ, PT ;  /* 0x000000ff2100720c */ /* 0x000fc80003f46270 */
[----:B------:R0:W-:Y:S04]  /*92a0*/  STL [R1+0x2c], R28 ;  /* 0x00002c1c01007387 */ /* 0x0001e80000100800 */
[----:B0-----:R-:W3:Y:S04]  /*92b0*/  LDL R28, [R1+0x21ec] ;  /* 0x0021ec00011c7983 */ /* 0x001ee80000100800 */
[----:B------:R-:W3:Y:S01]  /*92c0*/  LDL.LU R33, [R1+0x24] ;  /* 0x0000240001217983 */ /* 0x000ee20000300800 */
[----:B--2---:R-:W-:-:S05]  /*92d0*/  @!P4 IMAD.MOV R26, RZ, RZ, -R26 ;  /* 0x000000ffff1ac224 */ /* 0x004fca00078e0a1a */
[----:B------:R0:W-:Y:S04]  /*92e0*/  STL [R1+0x28], R26 ;  /* 0x0000281a01007387 */ /* 0x0001e80000100800 */
[----:B0-----:R-:W2:Y:S01]  /*92f0*/  LDL.LU R26, [R1+0x20] ;  /* 0x00002000011a7983 */ /* 0x001ea20000300800 */
[----:B------:R-:W-:-:S03]  /*9300*/  ISETP.GE.AND P4, PT, R27, RZ, PT ;  /* 0x000000ff1b00720c */ /* 0x000fc60003f86270 */
[----:B------:R-:W4:Y:S01]  /*9310*/  LDL R27, [R1+0x21f0] ;  /* 0x0021f000011b7983 */ /* 0x000f220000100800 */
[----:B---3--:R-:W-:Y:S01]  /*9320*/  @!P5 IMAD.MOV R33, RZ, RZ, -R33 ;  /* 0x000000ffff21d224 */ /* 0x008fe200078e0a21 */
[----:B-----5:R-:W-:Y:S02]  /*9330*/  ISETP.GE.AND P5, PT, R32, RZ, PT ;  /* 0x000000ff2000720c */ /* 0x020fe40003fa6270 */
[----:B------:R-:W3:Y:S04]  /*9340*/  LDL.LU R32, [R1+0x1c] ;  /* 0x00001c0001207983 */ /* 0x000ee80000300800 */
[----:B------:R-:W-:Y:S01]  /*9350*/  STL [R1+0x24], R33 ;  /* 0x0000242101007387 */ /* 0x000fe20000100800 */
[----:B--2---:R-:W-:-:S05]  /*9360*/  @!P3 IMAD.MOV R26, RZ, RZ, -R26 ;  /* 0x000000ffff1ab224 */ /* 0x004fca00078e0a1a */
[----:B------:R0:W-:Y:S04]  /*9370*/  STL [R1+0x20], R26 ;  /* 0x0000201a01007387 */ /* 0x0001e80000100800 */
[----:B0-----:R-:W2:Y:S04]  /*9380*/  LDL R26, [R1+0x21e4] ;  /* 0x0021e400011a7983 */ /* 0x001ea80000100800 */
[----:B------:R-:W5:Y:S01]  /*9390*/  LDL.LU R33, [R1+0x18] ;  /* 0x0000180001217983 */ /* 0x000f620000300800 */
[----:B------:R-:W-:Y:S01]  /*93a0*/  ISETP.GE.AND P3, PT, R0, RZ, PT ;  /* 0x000000ff0000720c */ /* 0x000fe20003f66270 */
[----:B---3--:R-:W-:Y:S01]  /*93b0*/  @!P1 IMAD.MOV R32, RZ, RZ, -R32 ;  /* 0x000000ffff209224 */ /* 0x008fe200078e0a20 */
[----:B------:R-:W-:-:S04]  /*93c0*/  ISETP.GE.AND P1, PT, R31, RZ, PT ;  /* 0x000000ff1f00720c */ /* 0x000fc80003f26270 */
[----:B------:R-:W-:Y:S04]  /*93d0*/  STL [R1+0x25a0], R32 ;  /* 0x0025a02001007387 */ /* 0x000fe80000100800 */
[----:B------:R-:W3:Y:S04]  /*93e0*/  LDL.LU R31, [R1+0x14] ;  /* 0x00001400011f7983 */ /* 0x000ee80000300800 */
[----:B------:R-:W2:Y:S01]  /*93f0*/  LDL R0, [R1+0x21dc] ;  /* 0x0021dc0001007983 */ /* 0x000ea20000100800 */
[----:B-----5:R-:W-:Y:S01]  /*9400*/  @!P2 IMAD.MOV R33, RZ, RZ, -R33 ;  /* 0x000000ffff21a224 */ /* 0x020fe200078e0a21 */
[----:B------:R-:W-:-:S04]  /*9410*/  ISETP.GE.AND P2, PT, R30, RZ, PT ;  /* 0x000000ff1e00720c */ /* 0x000fc80003f46270 */
[----:B------:R-:W-:Y:S04]  /*9420*/  STL [R1+0x25a4], R33 ;  /* 0x0025a42101007387 */ /* 0x000fe80000100800 */
[----:B------:R-:W5:Y:S01]  /*9430*/  LDL.LU R30, [R1+0x10] ;  /* 0x00001000011e7983 */ /* 0x000f620000300800 */
[----:B---3--:R-:W-:Y:S01]  /*9440*/  @!P4 IMAD.MOV R31, RZ, RZ, -R31 ;  /* 0x000000ffff1fc224 */ /* 0x008fe200078e0a1f */
[----:B----4-:R-:W-:-:S04]  /*9450*/  ISETP.GE.AND P4, PT, R29, RZ, PT ;  /* 0x000000ff1d00720c */ /* 0x010fc80003f86270 */
[----:B------:R0:W-:Y:S04]  /*9460*/  STL [R1+0x25a8], R31 ;  /* 0x0025a81f01007387 */ /* 0x0001e80000100800 */
[----:B------:R-:W3:Y:S04]  /*9470*/  LDL.LU R29, [R1+0xc] ;  /* 0x00000c00011d7983 */ /* 0x000ee80000300800 */
[----:B0-----:R-:W4:Y:S01]  /*9480*/  LDL R31, [R1+0x21d4] ;  /* 0x0021d400011f7983 */ /* 0x001f220000100800 */
[----:B-----5:R-:W-:Y:S01]  /*9490*/  @!P5 IMAD.MOV R30, RZ, RZ, -R30 ;  /* 0x000000ffff1ed224 */ /* 0x020fe200078e0a1e */
[----:B------:R-:W-:-:S04]  /*94a0*/  ISETP.GE.AND P5, PT, R28, RZ, PT ;  /* 0x000000ff1c00720c */ /* 0x000fc80003fa6270 */
[----:B------:R0:W-:Y:S04]  /*94b0*/  STL [R1+0x25ac], R30 ;  /* 0x0025ac1e01007387 */ /* 0x0001e80000100800 */
[----:B0-----:R-:W5:Y:S04]  /*94c0*/  LDL R30, [R1+0x21e0] ;  /* 0x0021e000011e7983 */ /* 0x001f680000100800 */
[----:B------:R-:W2:Y:S04]  /*94d0*/  LDL.LU R28, [R1+0x8] ;  /* 0x00000800011c7983 */ /* 0x000ea80000300800 */
[----:B------:R-:W4:Y:S01]  /*94e0*/  LDL R33, [R1+0x21d8] ;  /* 0x0021d80001217983 */ /* 0x000f220000100800 */
[----:B---3--:R-:W-:Y:S01]  /*94f0*/  @!P3 IMAD.MOV R29, RZ, RZ, -R29 ;  /* 0x000000ffff1db224 */ /* 0x008fe200078e0a1d */
[----:B------:R-:W-:-:S04]  /*9500*/  ISETP.GE.AND P3, PT, R27, RZ, PT ;  /* 0x000000ff1b00720c */ /* 0x000fc80003f66270 */
[----:B------:R0:W-:Y:S04]  /*9510*/  STL [R1+0x25b0], R29 ;  /* 0x0025b01d01007387 */ /* 0x0001e80000100800 */
[----:B0-----:R-:W3:Y:S04]  /*9520*/  LDL R29, [R1+0x21e8] ;  /* 0x0021e800011d7983 */ /* 0x001ee80000100800 */
[----:B------:R-:W3:Y:S04]  /*9530*/  LDL.LU R27, [R1+0x4] ;  /* 0x00000400011b7983 */ /* 0x000ee80000300800 */
[----:B------:R-:W3:Y:S01]  /*9540*/  LDL R32, [R1+0x21cc] ;  /* 0x0021cc0001207983 */ /* 0x000ee20000100800 */
[----:B--2---:R-:W-:Y:S01]  /*9550*/  @!P1 IMAD.MOV R28, RZ, RZ, -R28 ;  /* 0x000000ffff1c9224 */ /* 0x004fe200078e0a1c */
[----:B------:R-:W-:-:S04]  /*9560*/  ISETP.GE.AND P1, PT, R26, RZ, PT ;  /* 0x000000ff1a00720c */ /* 0x000fc80003f26270 */
[----:B------:R0:W-:Y:S04]  /*9570*/  STL [R1+0x25b4], R28 ;  /* 0x0025b41c01007387 */ /* 0x0001e80000100800 */
[----:B------:R-:W2:Y:S04]  /*9580*/  LDL.LU R26, [R1] ;  /* 0x00000000011a7983 */ /* 0x000ea80000300800 */
[----:B0-----:R-:W2:Y:S01]  /*9590*/  LDL R28, [R1+0x21d0] ;  /* 0x0021d000011c7983 */ /* 0x001ea20000100800 */
[----:B------:R-:W-:Y:S02]  /*95a0*/  @!P5 IMAD.MOV R61, RZ, RZ, -R61 ;  /* 0x000000ffff3dd224 */ /* 0x000fe400078e0a3d */
[----:B------:R-:W-:Y:S01]  /*95b0*/  @!P3 IMAD.MOV R2, RZ, RZ, -R2 ;  /* 0x000000ffff02b224 */ /* 0x000fe200078e0a02 */
[----:B-----5:R-:W-:Y:S01]  /*95c0*/  ISETP.GE.AND P5, PT, R30, RZ, PT ;  /* 0x000000ff1e00720c */ /* 0x020fe20003fa6270 */
[----:B------:R-:W-:Y:S01]  /*95d0*/  @!P1 IMAD.MOV R3, RZ, RZ, -R3 ;  /* 0x000000ffff039224 */ /* 0x000fe200078e0a03 */
[----:B----4-:R-:W-:-:S02]  /*95e0*/  ISETP.GE.AND P3, PT, R31, RZ, PT ;  /* 0x000000ff1f00720c */ /* 0x010fc40003f66270 */
[----:B------:R-:W-:Y:S01]  /*95f0*/  ISETP.GE.AND P1, PT, R33, RZ, PT ;  /* 0x000000ff2100720c */ /* 0x000fe20003f26270 */
[----:B---3--:R-:W-:Y:S01]  /*9600*/  @!P2 IMAD.MOV R27, RZ, RZ, -R27 ;  /* 0x000000ffff1ba224 */ /* 0x008fe200078e0a1b */
[----:B------:R-:W-:-:S04]  /*9610*/  ISETP.GE.AND P2, PT, R29, RZ, PT ;  /* 0x000000ff1d00720c */ /* 0x000fc80003f46270 */
[----:B------:R0:W-:Y:S04]  /*9620*/  STL [R1+0x25b8], R27 ;  /* 0x0025b81b01007387 */ /* 0x0001e80000100800 */
[----:B------:R-:W3:Y:S05]  /*9630*/  LDL R29, [R1+0x21c4] ;  /* 0x0021c400011d7983 */ /* 0x000eea0000100800 */
[----:B------:R-:W-:Y:S01]  /*9640*/  @!P2 IMAD.MOV R4, RZ, RZ, -R4 ;  /* 0x000000ffff04a224 */ /* 0x000fe200078e0a04 */
[----:B------:R-:W-:Y:S01]  /*9650*/  ISETP.GE.AND P2, PT, R32, RZ, PT ;  /* 0x000000ff2000720c */ /* 0x000fe20003f46270 */
[----:B--2---:R-:W-:Y:S01]  /*9660*/  @!P4 IMAD.MOV R26, RZ, RZ, -R26 ;  /* 0x000000ffff1ac224 */ /* 0x004fe200078e0a1a */
[----:B------:R-:W-:-:S04]  /*9670*/  ISETP.GE.AND P4, PT, R0, RZ, PT ;  /* 0x000000ff0000720c */ /* 0x000fc80003f86270 */
[----:B------:R1:W-:Y:S04]  /*9680*/  STL [R1+0x25bc], R26 ;  /* 0x0025bc1a01007387 */ /* 0x0003e80000100800 */
[----:B------:R-:W2:Y:S04]  /*9690*/  LDL R0, [R1+0x21c8] ;  /* 0x0021c80001007983 */ /* 0x000ea80000100800 */
[----:B------:R-:W-:Y:S04]  /*96a0*/  STL [R1+0x25c0], R61 ;  /* 0x0025c03d01007387 */ /* 0x000fe80000100800 */
[----:B------:R-:W4:Y:S04]  /*96b0*/  LDL R30, [R1+0x21bc] ;  /* 0x0021bc00011e7983 */ /* 0x000f280000100800 */
[----:B------:R5:W-:Y:S04]  /*96c0*/  STL [R1+0x25c4], R2 ;  /* 0x0025c40201007387 */ /* 0x000be80000100800 */
[----:B------:R-:W5:Y:S04]  /*96d0*/  LDL R31, [R1+0x21c0] ;  /* 0x0021c000011f7983 */ /* 0x000f680000100800 */
[----:B------:R-:W-:Y:S04]  /*96e0*/  STL [R1+0x25c8], R3 ;  /* 0x0025c80301007387 */ /* 0x000fe80000100800 */
[----:B------:R-:W5:Y:S04]  /*96f0*/  LDL R33, [R1+0x21b4] ;  /* 0x0021b40001217983 */ /* 0x000f680000100800 */
[----:B------:R0:W-:Y:S04]  /*9700*/  STL [R1+0x25cc], R4 ;  /* 0x0025cc0401007387 */ /* 0x0001e80000100800 */
[----:B------:R-:W5:Y:S01]  /*9710*/  LDL R32, [R1+0x21b8] ;  /* 0x0021b80001207983 */ /* 0x000f620000100800 */
[----:B------:R-:W-:Y:S01]  /*9720*/  @!P4 IMAD.MOV R5, RZ, RZ, -R5 ;  /* 0x000000ffff05c224 */ /* 0x000fe200078e0a05 */
[----:B------:R-:W-:Y:S01]  /*9730*/  ISETP.GE.AND P4, PT, R28, RZ, PT ;  /* 0x000000ff1c00720c */ /* 0x000fe20003f86270 */
[----:B------:R-:W-:-:S03]  /*9740*/  @!P5 IMAD.MOV R6, RZ, RZ, -R6 ;  /* 0x000000ffff06d224 */ /* 0x000fc600078e0a06 */
[----:B------:R-:W-:Y:S01]  /*9750*/  STL [R1+0x25d0], R5 ;  /* 0x0025d00501007387 */ /* 0x000fe20000100800 */
[----:B------:R-:W-:-:S03]  /*9760*/  @!P3 IMAD.MOV R7, RZ, RZ, -R7 ;  /* 0x000000ffff07b224 */ /* 0x000fc600078e0a07 */
[----:B------:R-:W5:Y:S04]  /*9770*/  LDL R28, [R1+0x21ac] ;  /* 0x0021ac00011c7983 */ /* 0x000f680000100800 */
[----:B------:R-:W-:Y:S01]  /*9780*/  STL [R1+0x25d4], R6 ;  /* 0x0025d40601007387 */ /* 0x000fe20000100800 */
[----:B------:R-:W-:Y:S02]  /*9790*/  @!P1 IMAD.MOV R8, RZ, RZ, -R8 ;  /* 0x000000ffff089224 */ /* 0x000fe400078e0a08 */
[----:B------:R-:W-:Y:S02]  /*97a0*/  @!P2 IMAD.MOV R9, RZ, RZ, -R9 ;  /* 0x000000ffff09a224 */ /* 0x000fe400078e0a09 */
[----:B------:R-:W-:Y:S01]  /*97b0*/  @!P4 IMAD.MOV R10, RZ, RZ, -R10 ;  /* 0x000000ffff0ac224 */ /* 0x000fe200078e0a0a */
[----:B---3--:R-:W-:-:S02]  /*97c0*/  ISETP.GE.AND P5, PT, R29, RZ, PT ;  /* 0x000000ff1d00720c */ /* 0x008fc40003fa6270 */
[----:B------:R-:W3:Y:S04]  /*97d0*/  LDL R29, [R1+0x21b0] ;  /* 0x0021b000011d7983 */ /* 0x000ee80000100800 */
[----:B------:R-:W-:Y:S07]  /*97e0*/  STL [R1+0x25d8], R7 ;  /* 0x0025d80701007387 */ /* 0x000fee0000100800 */
[----:B------:R-:W-:Y:S01]  /*97f0*/  @!P5 IMAD.MOV R11, RZ, RZ, -R11 ;  /* 0x000000ffff0bd224 */ /* 0x000fe200078e0a0b */
[----:B--2---:R-:W-:-:S02]  /*9800*/  ISETP.GE.AND P3, PT, R0, RZ, PT ;  /* 0x000000ff0000720c */ /* 0x004fc40003f66270 */
[----:B------:R-:W2:Y:S04]  /*9810*/  LDL R0, [R1+0x21a8] ;  /* 0x0021a80001007983 */ /* 0x000ea80000100800 */
[----:B------:R-:W-:Y:S01]  /*9820*/  STL [R1+0x25dc], R8 ;  /* 0x0025dc0801007387 */ /* 0x000fe20000100800 */
[----:B----4-:R-:W-:-:S03]  /*9830*/  ISETP.GE.AND P1, PT, R30, RZ, PT ;  /* 0x000000ff1e00720c */ /* 0x010fc60003f26270 */
[----:B------:R-:W4:Y:S04]  /*9840*/  LDL R30, [R1+0x21a4] ;  /* 0x0021a400011e7983 */ /* 0x000f280000100800 */
[----:B------:R-:W-:Y:S01]  /*9850*/  STL [R1+0x25e0], R9 ;  /* 0x0025e00901007387 */ /* 0x000fe20000100800 */
[----:B-----5:R-:W-:-:S03]  /*9860*/  ISETP.GE.AND P2, PT, R31, RZ, PT ;  /* 0x000000ff1f00720c */ /* 0x020fc60003f46270 */
[----:B------:R-:W5:Y:S04]  /*9870*/  LDL R31, [R1+0x219c] ;  /* 0x00219c00011f7983 */ /* 0x000f680000100800 */
[----:B------:R-:W-:Y:S01]  /*9880*/  STL [R1+0x25e4], R10 ;  /* 0x0025e40a01007387 */ /* 0x000fe20000100800 */
[----:B------:R-:W-:-:S03]  /*9890*/  ISETP.GE.AND P4, PT, R33, RZ, PT ;  /* 0x000000ff2100720c */ /* 0x000fc60003f86270 */
[----:B------:R-:W5:Y:S04]  /*98a0*/  LDL R33, [R1+0x21a0] ;  /* 0x0021a00001217983 */ /* 0x000f680000100800 */
[----:B------:R-:W-:Y:S01]  /*98b0*/  STL [R1+0x25e8], R11 ;  /* 0x0025e80b01007387 */ /* 0x000fe20000100800 */
[----:B------:R-:W-:-:S03]  /*98c0*/  ISETP.GE.AND P5, PT, R32, RZ, PT ;  /* 0x000000ff2000720c */ /* 0x000fc60003fa6270 */
[----:B------:R-:W5:Y:S01]  /*98d0*/  LDL R32, [R1+0x2198] ;  /* 0x0021980001207983 */ /* 0x000f620000100800 */
[----:B------:R-:W-:Y:S02]  /*98e0*/  @!P3 IMAD.MOV R12, RZ, RZ, -R12 ;  /* 0x000000ffff0cb224 */ /* 0x000fe400078e0a0c */
[----:B------:R-:W-:Y:S02]  /*98f0*/  @!P1 IMAD.MOV R13, RZ, RZ, -R13 ;  /* 0x000000ffff0d9224 */ /* 0x000fe400078e0a0d */
[----:B------:R-:W-:Y:S01]  /*9900*/  @!P2 IMAD.MOV R14, RZ, RZ, -R14 ;  /* 0x000000ffff0ea224 */ /* 0x000fe200078e0a0e */
[----:B------:R-:W-:Y:S01]  /*9910*/  ISETP.GE.AND P3, PT, R28, RZ, PT ;  /* 0x000000ff1c00720c */ /* 0x000fe20003f66270 */
[----:B------:R-:W-:Y:S04]  /*9920*/  STL [R1+0x25ec], R12 ;  /* 0x0025ec0c01007387 */ /* 0x000fe80000100800 */
[----:B------:R-:W5:Y:S04]  /*9930*/  LDL R28, [R1+0x2194] ;  /* 0x00219400011c7983 */ /* 0x000f680000100800 */
[----:B------:R-:W-:Y:S01]  /*9940*/  STL [R1+0x25f0], R13 ;  /* 0x0025f00d01007387 */ /* 0x000fe20000100800 */
[----:B------:R-:W-:-:S02]  /*9950*/  @!P4 IMAD.MOV R15, RZ, RZ, -R15 ;  /* 0x000000ffff0fc224 */ /* 0x000fc400078e0a0f */
[----:B------:R-:W-:Y:S02]  /*9960*/  @!P5 IMAD.MOV R16, RZ, RZ, -R16 ;  /* 0x000000ffff10d224 */ /* 0x000fe400078e0a10 */
[----:B------:R-:W-:Y:S01]  /*9970*/  @!P3 IMAD.MOV R17, RZ, RZ, -R17 ;  /* 0x000000ffff11b224 */ /* 0x000fe200078e0a11 */
[----:B---3--:R-:W-:Y:S02]  /*9980*/  ISETP.GE.AND P1, PT, R29, RZ, PT ;  /* 0x000000ff1d00720c */ /* 0x008fe40003f26270 */
[----:B------:R-:W3:Y:S04]  /*9990*/  LDL R29, [R1+0x218c] ;  /* 0x00218c00011d7983 */ /* 0x000ee80000100800 */
[----:B------:R-:W-:Y:S07]  /*99a0*/  STL [R1+0x25f4], R14 ;  /* 0x0025f40e01007387 */ /* 0x000fee0000100800 */
[----:B------:R-:W-:Y:S01]  /*99b0*/  @!P1 IMAD.MOV R18, RZ, RZ, -R18 ;  /* 0x000000ffff129224 */ /* 0x000fe200078e0a12 */
[----:B--2---:R-:W-:-:S02]  /*99c0*/  ISETP.GE.AND P2, PT, R0, RZ, PT ;  /* 0x000000ff0000720c */ /* 0x004fc40003f46270 */
[----:B------:R-:W2:Y:S04]  /*99d0*/  LDL R0, [R1+0x2190] ;  /* 0x0021900001007983 */ /* 0x000ea80000100800 */
[----:B------:R-:W-:Y:S01]  /*99e0*/  STL [R1+0x25f8], R15 ;  /* 0x0025f80f01007387 */ /* 0x000fe20000100800 */
[----:B----4-:R-:W-:-:S03]  /*99f0*/  ISETP.GE.AND P4, PT, R30, RZ, PT ;  /* 0x000000ff1e00720c */ /* 0x010fc60003f86270 */
[----:B------:R-:W-:Y:S04]  /*9a00*/  STL [R1+0x25fc], R16 ;  /* 0x0025fc1001007387 */ /* 0x000fe80000100800 */
[----:B------:R-:W4:Y:S01]  /*9a10*/  LDL R30, [R1+0x2184] ;  /* 0x00218400011e7983 */ /* 0x000f220000100800 */
[----:B-----5:R-:W-:-:S03]  /*9a20*/  ISETP.GE.AND P5, PT, R31, RZ, PT ;  /* 0x000000ff1f00720c */ /* 0x020fc60003fa6270 */
[----:B------:R-:W-:Y:S04]  /*9a30*/  STL [R1+0x2600], R17 ;  /* 0x0026001101007387 */ /* 0x000fe80000100800 */
[----:B------:R-:W5:Y:S01]  /*9a40*/  LDL R31, [R1+0x2188] ;  /* 0x00218800011f7983 */ /* 0x000f620000100800 */
        /* <DEDUP_REMOVED lines=8> */
[----:B------:R-:W-:Y:S04]  /*9ad0*/  STL [R1+0x2608], R19 ;  /* 0x0026081301007387 */ /* 0x000fe80000100800 */
[----:B0-----:R-:W5:Y:S01]  /*9ae0*/  LDL R27, [R1+0x2174] ;  /* 0x00217400011b7983 */ /* 0x001f620000100800 */
[----:B------:R-:W-:-:S03]  /*9af0*/  ISETP.GE.AND P2, PT, R28, RZ, PT ;  /* 0x000000ff1c00720c */ /* 0x000fc60003f46270 */
[----:B------:R-:W-:Y:S04]  /*9b00*/  STL [R1+0x260c], R20 ;  /* 0x00260c1401007387 */ /* 0x000fe80000100800 */
[----:B------:R-:W5:Y:S04]  /*9b10*/  LDL R28, [R1+0x2178] ;  /* 0x00217800011c7983 */ /* 0x000f680000100800 */
[----:B------:R-:W-:Y:S01]  /*9b20*/  STL [R1+0x2610], R21 ;  /* 0x0026101501007387 */ /* 0x000fe20000100800 */
[----:B------:R-:W-:Y:S02]  /*9b30*/  @!P3 IMAD.MOV R22, RZ, RZ, -R22 ;  /* 0x000000ffff16b224 */ /* 0x000fe400078e0a16 */
[----:B------:R-:W-:-:S02]  /*9b40*/  @!P1 IMAD.MOV R23, RZ, RZ, -R23 ;  /* 0x000000ffff179224 */ /* 0x000fc400078e0a17 */
[----:B------:R-:W-:Y:S01]  /*9b50*/  @!P2 IMAD.MOV R24, RZ, RZ, -R24 ;  /* 0x000000ffff18a224 */ /* 0x000fe200078e0a18 */
[----:B---3--:R-:W-:Y:S02]  /*9b60*/  ISETP.GE.AND P4, PT, R29, RZ, PT ;  /* 0x000000ff1d00720c */ /* 0x008fe40003f86270 */
[----:B------:R-:W3:Y:S11]  /*9b70*/  LDL R29, [R1+0x2170] ;  /* 0x00217000011d7983 */ /* 0x000ef60000100800 */
        /* <DEDUP_REMOVED lines=8> */
[----:B------:R-:W5:Y:S01]  /*9c00*/  LDL R31, [R1+0x2168] ;  /* 0x00216800011f7983 */ /* 0x000f620000100800 */
[----:B------:R-:W-:-:S03]  /*9c10*/  ISETP.GE.AND P2, PT, R33, RZ, PT ;  /* 0x000000ff2100720c */ /* 0x000fc60003f46270 */
[----:B------:R-:W5:Y:S01]  /*9c20*/  LDL R33, [R1+0x215c] ;  /* 0x00215c0001217983 */ /* 0x000f620000100800 */
[----:B------:R-:W-:Y:S01]  /*9c30*/  ISETP.GE.AND P4, PT, R32, RZ, PT ;  /* 0x000000ff2000720c */ /* 0x000fe20003f86270 */
[----:B------:R-:W-:Y:S02]  /*9c40*/  @!P5 IMAD.MOV R34, RZ, RZ, -R34 ;  /* 0x000000ffff22d224 */ /* 0x000fe400078e0a22 */
[----:B------:R-:W5:Y:S01]  /*9c50*/  LDL R32, [R1+0x2160] ;  /* 0x0021600001207983 */ /* 0x000f620000100800 */
[----:B------:R-:W-:-:S03]  /*9c60*/  @!P3 IMAD.MOV R35, RZ, RZ, -R35 ;  /* 0x000000ffff23b224 */ /* 0x000fc600078e0a23 */
[----:B-1----:R-:W5:Y:S01]  /*9c70*/  LDL R26, [R1+0x2154] ;  /* 0x00215400011a7983 */ /* 0x002f620000100800 */
[----:B------:R-:W-:Y:S01]  /*9c80*/  @!P1 IMAD.MOV R36, RZ, RZ, -R36 ;  /* 0x000000ffff249224 */ /* 0x000fe200078e0a24 */
[----:B------:R-:W-:Y:S02]  /*9c90*/  ISETP.GE.AND P5, PT, R27, RZ, PT ;  /* 0x000000ff1b00720c */ /* 0x000fe40003fa6270 */
[----:B------:R-:W5:Y:S04]  /*9ca0*/  LDL R2, [R1+0x2124] ;  /* 0x0021240001027983 */ /* 0x000f680000100800 */
[----:B------:R-:W5:Y:S01]  /*9cb0*/  LDL R27, [R1+0x2158] ;  /* 0x00215800011b7983 */ /* 0x000f620000100800 */
[----:B------:R-:W-:-:S03]  /*9cc0*/  ISETP.GE.AND P3, PT, R28, RZ, PT ;  /* 0x000000ff1c00720c */ /* 0x000fc60003f66270 */
[----:B------:R-:W5:Y:S04]  /*9cd0*/  LDL R61, [R1+0x2128] ;  /* 0x00212800013d7983 */ /* 0x000f680000100800 */
[----:B------:R-:W5:Y:S01]  /*9ce0*/  LDL R28, [R1+0x214c] ;  /* 0x00214c00011c7983 */ /* 0x000f620000100800 */
[----:B------:R-:W-:Y:S02]  /*9cf0*/  @!P2 IMAD.MOV R37, RZ, RZ, -R37 ;  /* 0x000000ffff25a224 */ /* 0x000fe400078e0a25 */
[----:B------:R-:W-:Y:S02]  /*9d00*/  @!P4 IMAD.MOV R38, RZ, RZ, -R38 ;  /* 0x000000ffff26c224 */ /* 0x000fe400078e0a26 */
[----:B------:R-:W-:Y:S02]  /*9d10*/  @!P5 IMAD.MOV R39, RZ, RZ, -R39 ;  /* 0x000000ffff27d224 */ /* 0x000fe400078e0a27 */
[----:B------:R-:W-:Y:S01]  /*9d20*/  @!P3 IMAD.MOV R40, RZ, RZ, -R40 ;  /* 0x000000ffff28b224 */ /* 0x000fe200078e0a28 */
[----:B---3--:R-:W-:-:S02]  /*9d30*/  ISETP.GE.AND P2, PT, R29, RZ, PT ;  /* 0x000000ff1d00720c */ /* 0x008fc40003f46270 */
[----:B------:R-:W3:Y:S01]  /*9d40*/  LDL R29, [R1+0x2144] ;  /* 0x00214400011d7983 */ /* 0x000ee20000100800 */
[----:B--2---:R-:W-:-:S03]  /*9d50*/  ISETP.GE.AND P1, PT, R0, RZ, PT ;  /* 0x000000ff0000720c */ /* 0x004fc60003f26270 */
[----:B------:R-:W2:Y:S01]  /*9d60*/  LDL R0, [R1+0x2150] ;  /* 0x0021500001007983 */ /* 0x000ea20000100800 */
[----:B----4-:R-:W-:-:S03]  /*9d70*/  ISETP.GE.AND P4, PT, R30, RZ, PT ;  /* 0x000000ff1e00720c */ /* 0x010fc60003f86270 */
[----:B------:R-:W4:Y:S06]  /*9d80*/  LDL R30, [R1+0x2148] ;  /* 0x00214800011e7983 */ /* 0x000f2c0000100800 */
[----:B------:R-:W-:Y:S01]  /*9d90*/  @!P1 IMAD.MOV R41, RZ, RZ, -R41 ;  /* 0x000000ffff299224 */ /* 0x000fe200078e0a29 */
[----:B-----5:R-:W-:Y:S02]  /*9da0*/  ISETP.GE.AND P5, PT, R31, RZ, PT ;  /* 0x000000ff1f00720c */ /* 0x020fe40003fa6270 */
[----:B------:R-:W5:Y:S01]  /*9db0*/  LDL R31, [R1+0x2140] ;  /* 0x00214000011f7983 */ /* 0x000f620000100800 */
[----:B------:R-:W-:-:S03]  /*9dc0*/  ISETP.GE.AND P3, PT, R33, RZ, PT ;  /* 0x000000ff2100720c */ /* 0x000fc60003f66270 */
[----:B------:R-:W5:Y:S01]  /*9dd0*/  LDL R33, [R1+0x213c] ;  /* 0x00213c0001217983 */ /* 0x000f620000100800 */
[----:B------:R-:W-:-:S03]  /*9de0*/  ISETP.GE.AND P1, PT, R32, RZ, PT ;  /* 0x000000ff2000720c */ /* 0x000fc60003f26270 */
[----:B------:R-:W5:Y:S01]  /*9df0*/  LDL R32, [R1+0x2138] ;  /* 0x0021380001207983 */ /* 0x000f620000100800 */
[----:B------:R-:W-:Y:S01]  /*9e00*/  @!P2 IMAD.MOV R42, RZ, RZ, -R42 ;  /* 0x000000ffff2aa224 */ /* 0x000fe200078e0a2a */
[----:B------:R-:W-:Y:S01]  /*9e10*/  ISETP.GE.AND P2, PT, R26, RZ, PT ;  /* 0x000000ff1a00720c */ /* 0x000fe20003f46270 */
[----:B------:R-:W-:Y:S01]  /*9e20*/  @!P4 IMAD.MOV R43, RZ, RZ, -R43 ;  /* 0x000000ffff2bc224 */ /* 0x000fe200078e0a2b */
[----:B------:R-:W5:Y:S01]  /*9e30*/  LDL R26, [R1+0x212c] ;  /* 0x00212c00011a7983 */ /* 0x000f620000100800 */
[----:B------:R-:W-:Y:S02]  /*9e40*/  @!P5 IMAD.MOV R44, RZ, RZ, -R44 ;  /* 0x000000ffff2cd224 */ /* 0x000fe400078e0a2c */
[----:B------:R-:W-:Y:S01]  /*9e50*/  @!P3 IMAD.MOV R45, RZ, RZ, -R45 ;  /* 0x000000ffff2db224 */ /* 0x000fe200078e0a2d */
[----:B------:R-:W-:Y:S02]  /*9e60*/  ISETP.GE.AND P4, PT, R27, RZ, PT ;  /* 0x000000ff1b00720c */ /* 0x000fe40003f86270 */
[----:B------:R-:W-:Y:S01]  /*9e70*/  @!P1 IMAD.MOV R46, RZ, RZ, -R46 ;  /* 0x000000ffff2e9224 */ /* 0x000fe200078e0a2e */
[----:B------:R-:W5:Y:S01]  /*9e80*/  LDL R27, [R1+0x2130] ;  /* 0x00213000011b7983 */ /* 0x000f620000100800 */
[----:B------:R-:W-:-:S03]  /*9e90*/  ISETP.GE.AND P5, PT, R28, RZ, PT ;  /* 0x000000ff1c00720c */ /* 0x000fc60003fa6270 */
[----:B------:R-:W-:-:S06]  /*9ea0*/  @!P2 IMAD.MOV R47, RZ, RZ, -R47 ;  /* 0x000000ffff2fa224 */ /* 0x000fcc00078e0a2f */
[----:B------:R-:W-:-:S04]  /*9eb0*/  @!P4 IMAD.MOV R48, RZ, RZ, -R48 ;  /* 0x000000ffff30c224 */ /* 0x000fc800078e0a30 */
[----:B------:R-:W-:Y:S01]  /*9ec0*/  @!P5 IMAD.MOV R49, RZ, RZ, -R49 ;  /* 0x000000ffff31d224 */ /* 0x000fe200078e0a31 */
[----:B---3--:R-:W-:Y:S02]  /*9ed0*/  ISETP.GE.AND P1, PT, R29, RZ, PT ;  /* 0x000000ff1d00720c */ /* 0x008fe40003f26270 */
[----:B--2---:R-:W-:Y:S02]  /*9ee0*/  ISETP.GE.AND P3, PT, R0, RZ, PT ;  /* 0x000000ff0000720c */ /* 0x004fe40003f66270 */
[----:B------:R-:W2:Y:S04]  /*9ef0*/  LDL R0, [R1+0x2134] ;  /* 0x0021340001007983 */ /* 0x000ea80000100800 */
[----:B------:R-:W3:Y:S04]  /*9f00*/  LDL.LU R28, [R1+0x12c] ;  /* 0x00012c00011c7983 */ /* 0x000ee80000300800 */
[----:B------:R-:W3:Y:S01]  /*9f10*/  LDL.LU R29, [R1+0x128] ;  /* 0x00012800011d7983 */ /* 0x000ee20000300800 */
[----:B----4-:R-:W-:-:S03]  /*9f20*/  ISETP.GE.AND P2, PT, R30, RZ, PT ;  /* 0x000000ff1e00720c */ /* 0x010fc60003f46270 */
[----:B------:R-:W4:Y:S01]  /*9f30*/  LDL.LU R30, [R1+0x124] ;  /* 0x00012400011e7983 */ /* 0x000f220000300800 */
[----:B------:R-:W-:Y:S01]  /*9f40*/  @!P3 IMAD.MOV R50, RZ, RZ, -R50 ;  /* 0x000000ffff32b224 */ /* 0x000fe200078e0a32 */
[----:B-----5:R-:W-:Y:S02]  /*9f50*/  ISETP.GE.AND P4, PT, R31, RZ, PT ;  /* 0x000000ff1f00720c */ /* 0x020fe40003f86270 */
[----:B------:R-:W5:Y:S01]  /*9f60*/  LDL.LU R31, [R1+0x120] ;  /* 0x00012000011f7983 */ /* 0x000f620000300800 */
[----:B------:R-:W-:-:S03]  /*9f70*/  ISETP.GE.AND P5, PT, R33, RZ, PT ;  /* 0x000000ff2100720c */ /* 0x000fc60003fa6270 */
[----:B------:R-:W5:Y:S01]  /*9f80*/  LDL.LU R33, [R1+0x11c] ;  /* 0x00011c0001217983 */ /* 0x000f620000300800 */
[----:B------:R-:W-:-:S03]  /*9f90*/  ISETP.GE.AND P3, PT, R32, RZ, PT ;  /* 0x000000ff2000720c */ /* 0x000fc60003f66270 */
[----:B------:R-:W5:Y:S01]  /*9fa0*/  LDL.LU R32, [R1+0x118] ;  /* 0x0001180001207983 */ /* 0x000f620000300800 */
[----:B------:R-:W-:Y:S01]  /*9fb0*/  ISETP.NE.AND P0, PT, RZ, c[0x0][0x17c], PT ;  /* 0x00005f00ff007a0c */ /* 0x000fe20003f05270 */
[----:B------:R-:W-:Y:S01]  /*9fc0*/  @!P1 IMAD.MOV R51, RZ, RZ, -R51 ;  /* 0x000000ffff339224 */ /* 0x000fe200078e0a33 */
[----:B------:R-:W-:Y:S01]  /*9fd0*/  ISETP.GE.AND P1, PT, R2, RZ, PT ;  /* 0x000000ff0200720c */ /* 0x000fe20003f26270 */
[----:B------:R-:W-:Y:S01]  /*9fe0*/  @!P2 IMAD.MOV R52, RZ, RZ, -R52 ;  /* 0x000000ffff34a224 */ /* 0x000fe200078e0a34 */
[----:B------:R-:W-:Y:S01]  /*9ff0*/  ISETP.GE.AND P2, PT, R61, RZ, PT ;  /* 0x000000ff3d00720c */ /* 0x000fe20003f46270 */
[----:B------:R-:W-:Y:S01]  /*a000*/  @!P4 IMAD.MOV R53, RZ, RZ, -R53 ;  /* 0x000000ffff35c224 */ /* 0x000fe200078e0a35 */
[----:B------:R-:W-:Y:S01]  /*a010*/  ISETP.GE.AND P4, PT, R26, RZ, PT ;  /* 0x000000ff1a00720c */ /* 0x000fe20003f86270 */
[----:B------:R-:W-:Y:S01]  /*a020*/  @!P5 IMAD.MOV R54, RZ, RZ, -R54 ;  /* 0x000000ffff36d224 */ /* 0x000fe200078e0a36 */
[----:B------:R-:W-:Y:S02]  /*a030*/  ISETP.GE.AND P5, PT, R27, RZ, PT ;  /* 0x000000ff1b00720c */ /* 0x000fe40003fa6270 */
[----:B--2---:R-:W-:-:S02]  /*a040*/  ISETP.GE.AND P6, PT, R0, RZ, PT ;  /* 0x000000ff0000720c */ /* 0x004fc40003fc6270 */
[----:B------:R-:W-:-:S04]  /*a050*/  LOP3.LUT R0, RZ, c[0x0][0x17c], RZ, 0x33, !PT ;  /* 0x00005f00ff007a12 */ /* 0x000fc800078e33ff */
[C---:B---3--:R-:W-:Y:S02]  /*a060*/  SEL R4, R0.reuse, R28, !P0 ;  /* 0x0000001c00047207 */ /* 0x048fe40004000000 */
[----:B------:R-:W-:-:S03]  /*a070*/  SEL R3, R0, R29, !P0 ;  /* 0x0000001d00037207 */ /* 0x000fc60004000000 */
[----:B------:R5:W-:Y:S01]  /*a080*/  STL [R1+0x12c], R4 ;  /* 0x00012c0401007387 */ /* 0x000be20000100800 */
[----:B----4-:R-:W-:-:S03]  /*a090*/  SEL R2, R0, R30, !P0 ;  /* 0x0000001e00027207 */ /* 0x010fc60004000000 */
[----:B------:R0:W-:Y:S01]  /*a0a0*/  STL [R1+0x128], R3 ;  /* 0x0001280301007387 */ /* 0x0001e20000100800 */
[----:B-----5:R-:W-:-:S03]  /*a0b0*/  SEL R4, R0, R31, !P0 ;  /* 0x0000001f00047207 */ /* 0x020fc60004000000 */
[----:B------:R1:W-:Y:S01]  /*a0c0*/  STL [R1+0x124], R2 ;  /* 0x0001240201007387 */ /* 0x0003e20000100800 */
[----:B0-----:R-:W-:-:S03]  /*a0d0*/  SEL R3, R0, R33, !P0 ;  /* 0x0000002100037207 */ /* 0x001fc60004000000 */
[----:B------:R0:W-:Y:S04]  /*a0e0*/  STL [R1+0x120], R4 ;  /* 0x0001200401007387 */ /* 0x0001e80000100800 */
[----:B------:R-:W2:Y:S01]  /*a0f0*/  LDL.LU R23, [R1+0x114] ;  /* 0x0001140001177983 */ /* 0x000ea20000300800 */
[----:B-1----:R-:W-:-:S03]  /*a100*/  SEL R2, R0, R32, !P0 ;  /* 0x0000002000027207 */ /* 0x002fc60004000000 */
[----:B------:R1:W-:Y:S04]  /*a110*/  STL [R1+0x11c], R3 ;  /* 0x00011c0301007387 */ /* 0x0003e80000100800 */
[----:B------:R-:W3:Y:S04]  /*a120*/  LDL.LU R22, [R1+0x110] ;  /* 0x0001100001167983 */ /* 0x000ee80000300800 */
[----:B------:R4:W-:Y:S04]  /*a130*/  STL [R1+0x118], R2 ;  /* 0x0001180201007387 */ /* 0x0009e80000100800 */
[----:B------:R-:W5:Y:S04]  /*a140*/  LDL.LU R21, [R1+0x10c] ;  /* 0x00010c0001157983 */ /* 0x000f680000300800 */
        /* <DEDUP_REMOVED lines=16> */
[----:B0-----:R-:W5:Y:S04]  /*a250*/  LDL.LU R4, [R1+0xc8] ;  /* 0x0000c80001047983 */ /* 0x001f680000300800 */
[----:B-1----:R-:W5:Y:S04]  /*a260*/  LDL.LU R3, [R1+0xc4] ;  /* 0x0000c40001037983 */ /* 0x002f680000300800 */
[----:B----4-:R-:W4:Y:S04]  /*a270*/  LDL.LU R2, [R1+0xc0] ;  /* 0x0000c00001027983 */ /* 0x010f280000300800 */
[----:B------:R-:W4:Y:S04]  /*a280*/  LDL.LU R61, [R1+0xbc] ;  /* 0x0000bc00013d7983 */ /* 0x000f280000300800 */
[----:B------:R-:W4:Y:S04]  /*a290*/  LDL.LU R26, [R1+0xb8] ;  /* 0x0000b800011a7983 */ /* 0x000f280000300800 */
[----:B------:R-:W4:Y:S04]  /*a2a0*/  LDL.LU R27, [R1+0xb4] ;  /* 0x0000b400011b7983 */ /* 0x000f280000300800 */
[----:B------:R-:W4:Y:S04]  /*a2b0*/  LDL.LU R28, [R1+0xb0] ;  /* 0x0000b000011c7983 */ /* 0x000f280000300800 */
[----:B------:R-:W4:Y:S04]  /*a2c0*/  LDL.LU R29, [R1+0xac] ;  /* 0x0000ac00011d7983 */ /* 0x000f280000300800 */
[----:B------:R-:W4:Y:S04]  /*a2d0*/  LDL.LU R30, [R1+0xa8] ;  /* 0x0000a800011e7983 */ /* 0x000f280000300800 */
[----:B------:R-:W4:Y:S04]  /*a2e0*/  LDL.LU R31, [R1+0xa4] ;  /* 0x0000a400011f7983 */ /* 0x000f280000300800 */
[----:B------:R-:W4:Y:S04]  /*a2f0*/  LDL.LU R33, [R1+0xa0] ;  /* 0x0000a00001217983 */ /* 0x000f280000300800 */
[----:B------:R-:W4:Y:S01]  /*a300*/  LDL.LU R32, [R1+0x9c] ;  /* 0x00009c0001207983 */ /* 0x000f220000300800 */
[----:B--2---:R-:W-:-:S02]  /*a310*/  SEL R23, R0, R23, !P0 ;  /* 0x0000001700177207 */ /* 0x004fc40004000000 */
[----:B---3--:R-:W-:-:S03]  /*a320*/  SEL R22, R0, R22, !P0 ;  /* 0x0000001600167207 */ /* 0x008fc60004000000 */
[----:B------:R-:W-:Y:S01]  /*a330*/  STL [R1+0x114], R23 ;  /* 0x0001141701007387 */ /* 0x000fe20000100800 */
[----:B-----5:R-:W-:-:S03]  /*a340*/  SEL R21, R0, R21, !P0 ;  /* 0x0000001500157207 */ /* 0x020fc60004000000 */
[----:B------:R-:W-:Y:S01]  /*a350*/  STL [R1+0x110], R22 ;  /* 0x0001101601007387 */ /* 0x000fe20000100800 */
[----:B------:R-:W-:-:S03]  /*a360*/  SEL R20, R0, R20, !P0 ;  /* 0x0000001400147207 */ /* 0x000fc60004000000 */
        /* <DEDUP_REMOVED lines=34> */
[----:B------:R0:W-:Y:S01]  /*a590*/  STL [R1+0xc8], R4 ;  /* 0x0000c80401007387 */ /* 0x0001e20000100800 */
[----:B----4-:R-:W-:-:S03]  /*a5a0*/  SEL R2, R0, R2, !P0 ;  /* 0x0000000200027207 */ /* 0x010fc60004000000 */
[----:B------:R1:W-:Y:S01]  /*a5b0*/  STL [R1+0xc4], R3 ;  /* 0x0000c40301007387 */ /* 0x0003e20000100800 */
[----:B0-----:R-:W-:-:S03]  /*a5c0*/  SEL R4, R0, R61, !P0 ;  /* 0x0000003d00047207 */ /* 0x001fc60004000000 */
[----:B------:R0:W-:Y:S01]  /*a5d0*/  STL [R1+0xc0], R2 ;  /* 0x0000c00201007387 */ /* 0x0001e20000100800 */
[----:B-1----:R-:W-:-:S03]  /*a5e0*/  SEL R3, R0, R26, !P0 ;  /* 0x0000001a00037207 */ /* 0x002fc60004000000 */
        /* <DEDUP_REMOVED lines=12> */
[----:B------:R1:W-:Y:S04]  /*a6b0*/  STL [R1+0xa4], R4 ;  /* 0x0000a40401007387 */ /* 0x0003e80000100800 */
[----:B------:R-:W2:Y:S01]  /*a6c0*/  LDL.LU R23, [R1+0x98] ;  /* 0x0000980001177983 */ /* 0x000ea20000300800 */
[----:B0-----:R-:W-:-:S03]  /*a6d0*/  SEL R2, R0, R32, !P0 ;  /* 0x0000002000027207 */ /* 0x001fc60004000000 */
        /* <DEDUP_REMOVED lines=20> */
[----:B-1----:R-:W5:Y:S04]  /*a820*/  LDL.LU R4, [R1+0x4c] ;  /* 0x00004c0001047983 */ /* 0x002f680000300800 */
[----:B0-----:R-:W5:Y:S04]  /*a830*/  LDL.LU R3, [R1+0x48] ;  /* 0x0000480001037983 */ /* 0x001f680000300800 */
        /* <DEDUP_REMOVED lines=10> */
[----:B--2---:R-:W-:-:S05]  /*a8e0*/  SEL R23, R0, R23, !P0 ;  /* 0x0000001700177207 */ /* 0x004fca0004000000 */
[----:B------:R0:W-:Y:S01]  /*a8f0*/  STL [R1+0x98], R23 ;  /* 0x0000981701007387 */ /* 0x0001e20000100800 */
[----:B---3--:R-:W-:-:S03]  /*a900*/  SEL R22, R0, R22, !P0 ;  /* 0x0000001600167207 */ /* 0x008fc60004000000 */
[----:B0-----:R-:W2:Y:S01]  /*a910*/  LDL.LU R23, [R1+0x2618] ;  /* 0x0026180001177983 */ /* 0x001ea20000300800 */
[----:B-----5:R-:W-:-:S03]  /*a920*/  SEL R21, R0, R21, !P0 ;  /* 0x0000001500157207 */ /* 0x020fc60004000000 */
[----:B------:R0:W-:Y:S01]  /*a930*/  STL [R1+0x94], R22 ;  /* 0x0000941601007387 */ /* 0x0001e20000100800 */
[C---:B------:R-:W-:Y:S02]  /*a940*/  SEL R20, R0.reuse, R20, !P0 ;  /* 0x0000001400147207 */ /* 0x040fe40004000000 */
[C---:B------:R-:W-:Y:S01]  /*a950*/  SEL R19, R0.reuse, R19, !P0 ;  /* 0x0000001300137207 */ /* 0x040fe20004000000 */
[----:B0-----:R-:W3:Y:S01]  /*a960*/  LDL.LU R22, [R1+0x2614] ;  /* 0x0026140001167983 */ /* 0x001ee20000300800 */
[----:B------:R-:W-:-:S03]  /*a970*/  SEL R18, R0, R18, !P0 ;  /* 0x0000001200127207 */ /* 0x000fc60004000000 */
[----:B------:R0:W-:Y:S01]  /*a980*/  STL [R1+0x90], R21 ;  /* 0x0000901501007387 */ /* 0x0001e20000100800 */
[C---:B------:R-:W-:Y:S02]  /*a990*/  SEL R17, R0.reuse, R17, !P0 ;  /* 0x0000001100117207 */ /* 0x040fe40004000000 */
[C---:B------:R-:W-:Y:S01]  /*a9a0*/  SEL R16, R0.reuse, R16, !P0 ;  /* 0x0000001000107207 */ /* 0x040fe20004000000 */
[----:B0-----:R-:W5:Y:S04]  /*a9b0*/  LDL.LU R21, [R1+0x2610] ;  /* 0x0026100001157983 */ /* 0x001f680000300800 */
[----:B------:R0:W-:Y:S01]  /*a9c0*/  STL [R1+0x8c], R20 ;  /* 0x00008c1401007387 */ /* 0x0001e20000100800 */
[C---:B------:R-:W-:Y:S02]  /*a9d0*/  SEL R15, R0.reuse, R15, !P0 ;  /* 0x0000000f000f7207 */ /* 0x040fe40004000000 */
[C---:B------:R-:W-:Y:S01]  /*a9e0*/  SEL R14, R0.reuse, R14, !P0 ;  /* 0x0000000e000e7207 */ /* 0x040fe20004000000 */
[----:B0-----:R-:W2:Y:S04]  /*a9f0*/  LDL.LU R20, [R1+0x260c] ;  /* 0x00260c0001147983 */ /* 0x001ea80000300800 */
[----:B------:R0:W-:Y:S01]  /*aa00*/  STL [R1+0x88], R19 ;  /* 0x0000881301007387 */ /* 0x0001e20000100800 */
[----:B------:R-:W-:-:S03]  /*aa10*/  SEL R13, R0, R13, !P0 ;  /* 0x0000000d000d7207 */ /* 0x000fc60004000000 */
        /* <DEDUP_REMOVED lines=32> */
[----:B----4-:R-:W-:-:S03]  /*ac20*/  SEL R2, R0, R2, !P0 ;  /* 0x0000000200027207 */ /* 0x010fc60004000000 */
[----:B0-----:R-:W4:Y:S04]  /*ac30*/  LDL.LU R8, [R1+0x25dc] ;  /* 0x0025dc0001087983 */ /* 0x001f280000300800 */
        /* <DEDUP_REMOVED lines=27> */
[----:B------:R0:W-:Y:S04]  /*adf0*/  STL [R1+0x34], R28 ;  /* 0x0000341c01007387 */ /* 0x0001e80000100800 */
[----:B0-----:R-:W3:Y:S04]  /*ae00*/  LDL.LU R28, [R1+0x25b4] ;  /* 0x0025b400011c7983 */ /* 0x001ee80000300800 */
[----:B------:R0:W-:Y:S04]  /*ae10*/  STL [R1+0x30], R29 ;  /* 0x0000301d01007387 */ /* 0x0001e80000100800 */
[----:B0-----:R-:W4:Y:S04]  /*ae20*/  LDL.LU R29, [R1+0x25b0] ;  /* 0x0025b000011d7983 */ /* 0x001f280000300800 */
[----:B------:R0:W-:Y:S04]  /*ae30*/  STL [R1+0x2c], R30 ;  /* 0x00002c1e01007387 */ /* 0x0001e80000100800 */
[----:B0-----:R-:W5:Y:S04]  /*ae40*/  LDL.LU R30, [R1+0x25ac] ;  /* 0x0025ac00011e7983 */ /* 0x001f680000300800 */
[----:B------:R0:W-:Y:S04]  /*ae50*/  STL [R1+0x28], R31 ;  /* 0x0000281f01007387 */ /* 0x0001e80000100800 */
[----:B0-----:R-:W5:Y:S04]  /*ae60*/  LDL.LU R31, [R1+0x25a8] ;  /* 0x0025a800011f7983 */ /* 0x001f680000300800 */
[----:B------:R0:W-:Y:S04]  /*ae70*/  STL [R1+0x24], R33 ;  /* 0x0000242101007387 */ /* 0x0001e80000100800 */
[----:B0-----:R-:W5:Y:S04]  /*ae80*/  LDL.LU R33, [R1+0x25a4] ;  /* 0x0025a40001217983 */ /* 0x001f680000300800 */
[----:B------:R0:W-:Y:S04]  /*ae90*/  STL [R1+0x20], R32 ;  /* 0x0000202001007387 */ /* 0x0001e80000100800 */
[----:B0-----:R-:W5:Y:S01]  /*aea0*/  LDL.LU R32, [R1+0x25a0] ;  /* 0x0025a00001207983 */ /* 0x001f620000300800 */
[----:B--2---:R-:W-:-:S02]  /*aeb0*/  SEL R27, R0, R27, !P0 ;  /* 0x0000001b001b7207 */ /* 0x004fc40004000000 */
[C---:B---3--:R-:W-:Y:S02]  /*aec0*/  SEL R28, R0.reuse, R28, !P0 ;  /* 0x0000001c001c7207 */ /* 0x048fe40004000000 */
[C---:B----4-:R-:W-:Y:S02]  /*aed0*/  SEL R29, R0.reuse, R29, !P0 ;  /* 0x0000001d001d7207 */ /* 0x050fe40004000000 */
[C---:B-----5:R-:W-:Y:S02]  /*aee0*/  SEL R30, R0.reuse, R30, !P0 ;  /* 0x0000001e001e7207 */ /* 0x060fe40004000000 */
[C---:B------:R-:W-:Y:S02]  /*aef0*/  SEL R31, R0.reuse, R31, !P0 ;  /* 0x0000001f001f7207 */ /* 0x040fe40004000000 */
[C---:B------:R-:W-:Y:S02]  /*af00*/  SEL R33, R0.reuse, R33, !P0 ;  /* 0x0000002100217207 */ /* 0x040fe40004000000 */
[----:B------:R-:W-:-:S05]  /*af10*/  SEL R32, R0, R32, !P0 ;  /* 0x0000002000207207 */ /* 0x000fca0004000000 */
[----:B------:R-:W-:Y:S04]  /*af20*/  STL [R1+0x2528], R32 ;  /* 0x0025282001007387 */ /* 0x000fe80000100800 */
[----:B------:R-:W-:Y:S04]  /*af30*/  STL [R1+0x252c], R33 ;  /* 0x00252c2101007387 */ /* 0x000fe80000100800 */
[----:B------:R-:W-:Y:S04]  /*af40*/  STL [R1+0x2530], R31 ;  /* 0x0025301f01007387 */ /* 0x000fe80000100800 */
[----:B------:R-:W-:Y:S04]  /*af50*/  STL [R1+0x2534], R30 ;  /* 0x0025341e01007387 */ /* 0x000fe80000100800 */
[----:B------:R-:W-:Y:S04]  /*af60*/  STL [R1+0x2538], R29 ;  /* 0x0025381d01007387 */ /* 0x000fe80000100800 */
[----:B------:R0:W-:Y:S04]  /*af70*/  STL [R1+0x253c], R28 ;  /* 0x00253c1c01007387 */ /* 0x0001e80000100800 */
[----:B------:R-:W-:Y:S04]  /*af80*/  STL [R1+0x2540], R27 ;  /* 0x0025401b01007387 */ /* 0x000fe80000100800 */
[----:B0-----:R-:W2:Y:S04]  /*af90*/  LDL.LU R28, [R1+0x12c] ;  /* 0x00012c00011c7983 */ /* 0x001ea80000300800 */
[----:B------:R-:W3:Y:S04]  /*afa0*/  LDL.LU R29, [R1+0x128] ;  /* 0x00012800011d7983 */ /* 0x000ee80000300800 */
[----:B------:R-:W4:Y:S04]  /*afb0*/  LDL.LU R30, [R1+0x124] ;  /* 0x00012400011e7983 */ /* 0x000f280000300800 */
[----:B------:R-:W5:Y:S04]  /*afc0*/  LDL.LU R31, [R1+0x120] ;  /* 0x00012000011f7983 */ /* 0x000f680000300800 */
[----:B------:R-:W5:Y:S04]  /*afd0*/  LDL.LU R33, [R1+0x11c] ;  /* 0x00011c0001217983 */ /* 0x000f680000300800 */
[----:B------:R-:W5:Y:S01]  /*afe0*/  LDL.LU R32, [R1+0x118] ;  /* 0x0001180001207983 */ /* 0x000f620000300800 */
[----:B------:R-:W-:-:S02]  /*aff0*/  SEL R26, R0, R26, !P0 ;  /* 0x0000001a001a7207 */ /* 0x000fc40004000000 */
[C---:B------:R-:W-:Y:S02]  /*b000*/  SEL R61, R0.reuse, R61, !P0 ;  /* 0x0000003d003d7207 */ /* 0x040fe40004000000 */
[C---:B------:R-:W-:Y:S02]  /*b010*/  SEL R2, R0.reuse, R2, !P0 ;  /* 0x0000000200027207 */ /* 0x040fe40004000000 */
[C---:B------:R-:W-:Y:S01]  /*b020*/  SEL R3, R0.reuse, R3, !P0 ;  /* 0x0000000300037207 */ /* 0x040fe20004000000 */
[----:B------:R-:W-:Y:S01]  /*b030*/  STL [R1+0x2544], R26 ;  /* 0x0025441a01007387 */ /* 0x000fe20000100800 */
[C---:B------:R-:W-:Y:S02]  /*b040*/  SEL R4, R0.reuse, R4, !P0 ;  /* 0x0000000400047207 */ /* 0x040fe40004000000 */
[C---:B------:R-:W-:Y:S01]  /*b050*/  SEL R5, R0.reuse, R5, !P0 ;  /* 0x0000000500057207 */ /* 0x040fe20004000000 */
[----:B------:R-:W-:Y:S01]  /*b060*/  STL [R1+0x2548], R61 ;  /* 0x0025483d01007387 */ /* 0x000fe20000100800 */
[----:B------:R-:W-:-:S02]  /*b070*/  SEL R6, R0, R6, !P0 ;  /* 0x0000000600067207 */ /* 0x000fc40004000000 */
[C---:B------:R-:W-:Y:S01]  /*b080*/  SEL R7, R0.reuse, R7, !P0 ;  /* 0x0000000700077207 */ /* 0x040fe20004000000 */
[----:B------:R-:W-:Y:S01]  /*b090*/  STL [R1+0x254c], R2 ;  /* 0x00254c0201007387 */ /* 0x000fe20000100800 */
[C---:B------:R-:W-:Y:S02]  /*b0a0*/  SEL R8, R0.reuse, R8, !P0 ;  /* 0x0000000800087207 */ /* 0x040fe40004000000 */
[C---:B------:R-:W-:Y:S01]  /*b0b0*/  SEL R9, R0.reuse, R9, !P0 ;  /* 0x0000000900097207 */ /* 0x040fe20004000000 */
[----:B------:R-:W-:Y:S01]  /*b0c0*/  STL [R1+0x2550], R3 ;  /* 0x0025500301007387 */ /* 0x000fe20000100800 */
[----:B------:R-:W-:-:S03]  /*b0d0*/  SEL R10, R0, R10, !P0 ;  /* 0x0000000a000a7207 */ /* 0x000fc60004000000 */
[----:B------:R3:W-:Y:S01]  /*b0e0*/  STL [R1+0x2554], R4 ;  /* 0x0025540401007387 */ /* 0x0007e20000100800 */
        /* <DEDUP_REMOVED lines=10> */
[C---:B------:R-:W-:Y:S01]  /*b190*/  SEL R16, R0.reuse, R16, !P0 ;  /* 0x0000001000107207 */ /* 0x040fe20004000000 */
[----:B------:R-:W-:Y:S02]  /*b1a0*/  @!P3 IMAD.MOV R55, RZ, RZ, -R55 ;  /* 0x000000ffff37b224 */ /* 0x000fe400078e0a37 */
[----:B------:R-:W-:Y:S01]  /*b1b0*/  STL [R1+0x256c], R10 ;  /* 0x00256c0a01007387 */ /* 0x000fe20000100800 */
[----:B------:R-:W-:Y:S01]  /*b1c0*/  @!P1 IMAD.MOV R56, RZ, RZ, -R56 ;  /* 0x000000ffff389224 */ /* 0x000fe200078e0a38 */
[C---:B------:R-:W-:Y:S01]  /*b1d0*/  SEL R17, R0.reuse, R17, !P0 ;  /* 0x0000001100117207 */ /* 0x040fe20004000000 */
[----:B------:R-:W-:Y:S01]  /*b1e0*/  @!P2 IMAD.MOV R57, RZ, RZ, -R57 ;  /* 0x000000ffff39a224 */ /* 0x000fe200078e0a39 */
[----:B------:R-:W-:Y:S01]  /*b1f0*/  STL [R1+0x2570], R11 ;  /* 0x0025700b01007387 */ /* 0x000fe20000100800 */
[----:B------:R-:W-:Y:S01]  /*b200*/  @!P4 IMAD.MOV R58, RZ, RZ, -R58 ;  /* 0x000000ffff3ac224 */ /* 0x000fe200078e0a3a */
[C---:B------:R-:W-:Y:S01]  /*b210*/  SEL R18, R0.reuse, R18, !P0 ;  /* 0x0000001200127207 */ /* 0x040fe20004000000 */
[----:B------:R-:W-:Y:S01]  /*b220*/  @!P5 IMAD.MOV R59, RZ, RZ, -R59 ;  /* 0x000000ffff3bd224 */ /* 0x000fe200078e0a3b */
[----:B------:R-:W-:Y:S01]  /*b230*/  STL [R1+0x2574], R12 ;  /* 0x0025740c01007387 */ /* 0x000fe20000100800 */
[----:B------:R-:W-:Y:S01]  /*b240*/  @!P6 IMAD.MOV R60, RZ, RZ, -R60 ;  /* 0x000000ffff3ce224 */ /* 0x000fe200078e0a3c */
[----:B------:R-:W-:-:S02]  /*b250*/  SEL R19, R0, R19, !P0 ;  /* 0x0000001300137207 */ /* 0x000fc40004000000 */
[----:B------:R-:W-:Y:S01]  /*b260*/  STL [R1+0x2578], R13 ;  /* 0x0025780d01007387 */ /* 0x000fe20000100800 */
[----:B------:R-:W-:-:S03]  /*b270*/  SEL R20, R0, R20, !P0 ;  /* 0x0000001400147207 */ /* 0x000fc60004000000 */
[----:B------:R-:W-:Y:S01]  /*b280*/  STL [R1+0x257c], R14 ;  /* 0x00257c0e01007387 */ /* 0x000fe20000100800 */
[----:B------:R-:W-:-:S03]  /*b290*/  SEL R21, R0, R21, !P0 ;  /* 0x0000001500157207 */ /* 0x000fc60004000000 */
[----:B------:R-:W-:Y:S01]  /*b2a0*/  STL [R1+0x2580], R15 ;  /* 0x0025800f01007387 */ /* 0x000fe20000100800 */
[C---:B------:R-:W-:Y:S02]  /*b2b0*/  SEL R22, R0.reuse, R22, !P0 ;  /* 0x0000001600167207 */ /* 0x040fe40004000000 */
[C---:B------:R-:W-:Y:S01]  /*b2c0*/  SEL R23, R0.reuse, R23, !P0 ;  /* 0x0000001700177207 */ /* 0x040fe20004000000 */
[----:B------:R-:W-:Y:S01]  /*b2d0*/  STL [R1+0x2584], R16 ;  /* 0x0025841001007387 */ /* 0x000fe20000100800 */
[C---:B------:R-:W-:Y:S02]  /*b2e0*/  SEL R24, R0.reuse, R24, !P0 ;  /* 0x0000001800187207 */ /* 0x040fe40004000000 */
[C---:B------:R-:W-:Y:S01]  /*b2f0*/  SEL R25, R0.reuse, R25, !P0 ;  /* 0x0000001900197207 */ /* 0x040fe20004000000 */
[----:B------:R-:W-:Y:S01]  /*b300*/  STL [R1+0x2588], R17 ;  /* 0x0025881101007387 */ /* 0x000fe20000100800 */
[C---:B------:R-:W-:Y:S02]  /*b310*/  SEL R34, R0.reuse, R34, !P0 ;  /* 0x0000002200227207 */ /* 0x040fe40004000000 */
[C---:B------:R-:W-:Y:S01]  /*b320*/  SEL R35, R0.reuse, R35, !P0 ;  /* 0x0000002300237207 */ /* 0x040fe20004000000 */
[----:B------:R-:W-:Y:S01]  /*b330*/  STL [R1+0x258c], R18 ;  /* 0x00258c1201007387 */ /* 0x000fe20000100800 */
[----:B------:R-:W-:-:S02]  /*b340*/  SEL R36, R0, R36, !P0 ;  /* 0x0000002400247207 */ /* 0x000fc40004000000 */
[C---:B------:R-:W-:Y:S02]  /*b350*/  SEL R37, R0.reuse, R37, !P0 ;  /* 0x0000002500257207 */ /* 0x040fe40004000000 */
[C---:B------:R-:W-:Y:S02]  /*b360*/  SEL R38, R0.reuse, R38, !P0 ;  /* 0x0000002600267207 */ /* 0x040fe40004000000 */
[C---:B------:R-:W-:Y:S02]  /*b370*/  SEL R39, R0.reuse, R39, !P0 ;  /* 0x0000002700277207 */ /* 0x040fe40004000000 */
[C---:B------:R-:W-:Y:S02]  /*b380*/  SEL R40, R0.reuse, R40, !P0 ;  /* 0x0000002800287207 */ /* 0x040fe40004000000 */
[C---:B------:R-:W-:Y:S02]  /*b390*/  SEL R41, R0.reuse, R41, !P0 ;  /* 0x0000002900297207 */ /* 0x040fe40004000000 */
        /* <DEDUP_REMOVED lines=17> */
[C---:B------:R-:W-:Y:S01]  /*b4b0*/  SEL R59, R0.reuse, R59, !P0 ;  /* 0x0000003b003b7207 */ /* 0x040fe20004000000 */
[----:B------:R-:W-:Y:S01]  /*b4c0*/  STL [R1+0x2590], R19 ;  /* 0x0025901301007387 */ /* 0x000fe20000100800 */
[----:B------:R-:W-:-:S03]  /*b4d0*/  SEL R0, R0, R60, !P0 ;  /* 0x0000003c00007207 */ /* 0x000fc60004000000 */
[----:B------:R-:W-:Y:S04]  /*b4e0*/  STL [R1+0x2594], R20 ;  /* 0x0025941401007387 */ /* 0x000fe80000100800 */
[----:B------:R-:W-:Y:S04]  /*b4f0*/  STL [R1+0x2598], R21 ;  /* 0x0025981501007387 */ /* 0x000fe80000100800 */
[----:B------:R-:W-:Y:S01]  /*b500*/  STL [R1+0x259c], R22 ;  /* 0x00259c1601007387 */ /* 0x000fe20000100800 */
[----:B--2---:R-:W-:Y:S02]  /*b510*/  IMAD R60, R28, c[0x0][0x190], RZ ;  /* 0x000064001c3c7a24 */ /* 0x004fe400078e02ff */
[----:B---3--:R-:W-:-:S02]  /*b520*/  IMAD R4, R29, c[0x0][0x190], RZ ;  /* 0x000064001d047a24 */ /* 0x008fc400078e02ff */
[----:B----4-:R-:W-:-:S03]  /*b530*/  IMAD R3, R30, c[0x0][0x190], RZ ;  /* 0x000064001e037a24 */ /* 0x010fc600078e02ff */
[----:B------:R-:W-:Y:S01]  /*b540*/  STL [R1+0x1f0], R4 ;  /* 0x0001f00401007387 */ /* 0x000fe20000100800 */
[----:B-----5:R-:W-:-:S03]  /*b550*/  IMAD R2, R31, c[0x0][0x190], RZ ;  /* 0x000064001f027a24 */ /* 0x020fc600078e02ff */
[----:B------:R-:W-:Y:S04]  /*b560*/  STL [R1+0x350], R60 ;  /* 0x0003503c01007387 */ /* 0x000fe80000100800 */
[----:B------:R0:W-:Y:S04]  /*b570*/  STL [R1+0x1f4], R3 ;  /* 0x0001f40301007387 */ /* 0x0001e80000100800 */
[----:B------:R1:W-:Y:S04]  /*b580*/  STL [R1+0x24c0], R60 ;  /* 0x0024c03c01007387 */ /* 0x0003e80000100800 */
[----:B------:R2:W-:Y:S01]  /*b590*/  STL [R1+0x228], R2 ;  /* 0x0002280201007387 */ /* 0x0005e20000100800 */
[----:B0-----:R-:W-:-:S03]  /*b5a0*/  IMAD R3, R33, c[0x0][0x190], RZ ;  /* 0x0000640021037a24 */ /* 0x001fc600078e02ff */
[----:B-1----:R-:W3:Y:S01]  /*b5b0*/  LDL.LU R60, [R1+0x114] ;  /* 0x00011400013c7983 */ /* 0x002ee20000300800 */
[----:B--2---:R-:W-:-:S03]  /*b5c0*/  IMAD R2, R32, c[0x0][0x190], RZ ;  /* 0x0000640020027a24 */ /* 0x004fc600078e02ff */
[----:B------:R0:W-:Y:S04]  /*b5d0*/  STL [R1+0x22c], R3 ;  /* 0x00022c0301007387 */ /* 0x0001e80000100800 */
[----:B------:R-:W2:Y:S04]  /*b5e0*/  LDL.LU R22, [R1+0x110] ;  /* 0x0001100001167983 */ /* 0x000ea80000300800 */
[----:B------:R1:W-:Y:S04]  /*b5f0*/  STL [R1+0x268], R2 ;  /* 0x0002680201007387 */ /* 0x0003e80000100800 */
[----:B------:R-:W4:Y:S04]  /*b600*/  LDL.LU R21, [R1+0x10c] ;  /* 0x00010c0001157983 */ /* 0x000f280000300800 */
        /* <DEDUP_REMOVED lines=27> */
[----:B------:R-:W5:Y:S01]  /*b7c0*/  LDL.LU R32, [R1+0x9c] ;  /* 0x00009c0001207983 */ /* 0x000f620000300800 */
[----:B---3--:R-:W-:-:S05]  /*b7d0*/  IMAD R60, R60, c[0x0][0x190], RZ ;  /* 0x000064003c3c7a24 */ /* 0x008fca00078e02ff */
[----:B------:R-:W-:Y:S01]  /*b7e0*/  STL [R1+0x26c], R60 ;  /* 0x00026c3c01007387 */ /* 0x000fe20000100800 */
[----:B--2---:R-:W-:Y:S02]  /*b7f0*/  IMAD R22, R22, c[0x0][0x190], RZ ;  /* 0x0000640016167a24 */ /* 0x004fe400078e02ff */
[----:B----4-:R-:W-:-:S03]  /*b800*/  IMAD R21, R21, c[0x0][0x190], RZ ;  /* 0x0000640015157a24 */ /* 0x010fc600078e02ff */
[----:B------:R-:W-:Y:S01]  /*b810*/  STL [R1+0x280], R22 ;  /* 0x0002801601007387 */ /* 0x000fe20000100800 */
[----:B-----5:R-:W-:-:S03]  /*b820*/  IMAD R20, R20, c[0x0][0x190], RZ ;  /* 0x0000640014147a24 */ /* 0x020fc600078e02ff */
[----:B------:R-:W-:Y:S01]  /*b830*/  STL [R1+0x284], R21 ;  /* 0x0002841501007387 */ /* 0x000fe20000100800 */
[----:B------:R-:W-:-:S03]  /*b840*/  IMAD R19, R19, c[0x0][0x190], RZ ;  /* 0x0000640013137a24 */ /* 0x000fc600078e02ff */
        /* <DEDUP_REMOVED lines=32> */
[----:B------:R0:W-:Y:S01]  /*ba50*/  STL [R1+0x2b4], R4 ;  /* 0x0002b40401007387 */ /* 0x0001e20000100800 */
[----:B------:R-:W-:-:S03]  /*ba60*/  IMAD R2, R2, c[0x0][0x190], RZ ;  /* 0x0000640002027a24 */ /* 0x000fc600078e02ff */
[----:B------:R1:W-:Y:S01]  /*ba70*/  STL [R1+0x2b0], R3 ;  /* 0x0002b00301007387 */ /* 0x0003e20000100800 */
[----:B0-----:R-:W-:-:S03]  /*ba80*/  IMAD R4, R61, c[0x0][0x190], RZ ;  /* 0x000064003d047a24 */ /* 0x001fc600078e02ff */
[----:B------:R0:W-:Y:S01]  /*ba90*/  STL [R1+0x294], R2 ;  /* 0x0002940201007387 */ /* 0x0001e20000100800 */
[----:B-1----:R-:W-:-:S03]  /*baa0*/  IMAD R3, R26, c[0x0][0x190], RZ ;  /* 0x000064001a037a24 */ /* 0x002fc600078e02ff */
        /* <DEDUP_REMOVED lines=12> */
[----:B------:R1:W-:Y:S04]  /*bb70*/  STL [R1+0x258], R4 ;  /* 0x0002580401007387 */ /* 0x0003e80000100800 */
[----:B------:R-:W2:Y:S01]  /*bb80*/  LDL.LU R22, [R1+0x98] ;  /* 0x0000980001167983 */ /* 0x000ea20000300800 */
[----:B0-----:R-:W-:-:S03]  /*bb90*/  IMAD R2, R32, c[0x0][0x190], RZ ;  /* 0x0000640020027a24 */ /* 0x001fc600078e02ff */
        /* <DEDUP_REMOVED lines=32> */
[----:B--2---:R-:W-:-:S05]  /*bda0*/  IMAD R22, R22, c[0x0][0x190], RZ ;  /* 0x0000640016167a24 */ /* 0x004fca00078e02ff */
[----:B------:R0:W-:Y:S01]  /*bdb0*/  STL [R1+0x23c], R22 ;  /* 0x00023c1601007387 */ /* 0x0001e20000100800 */
[----:B---3--:R-:W-:-:S03]  /*bdc0*/  IMAD R21, R21, c[0x0][0x190], RZ ;  /* 0x0000640015157a24 */ /* 0x008fc600078e02ff */
[----:B0-----:R-:W2:Y:S01]  /*bdd0*/  LDL.LU R22, [R1+0x259c] ;  /* 0x00259c0001167983 */ /* 0x001ea20000300800 */
[----:B-----5:R-:W-:-:S03]  /*bde0*/  IMAD R20, R20, c[0x0][0x190], RZ ;  /* 0x0000640014147a24 */ /* 0x020fc600078e02ff */
[----:B------:R0:W-:Y:S01]  /*bdf0*/  STL [R1+0x238], R21 ;  /* 0x0002381501007387 */ /* 0x0001e20000100800 */
[----:B------:R-:W-:Y:S02]  /*be00*/  IMAD R19, R19, c[0x0][0x190], RZ ;  /* 0x0000640013137a24 */ /* 0x000fe400078e02ff */
[----:B------:R-:W-:Y:S01]  /*be10*/  IMAD R18, R18, c[0x0][0x190], RZ ;  /* 0x0000640012127a24 */ /* 0x000fe200078e02ff */
[----:B0-----:R-:W3:Y:S01]  /*be20*/  LDL.LU R21, [R1+0x2598] ;  /* 0x0025980001157983 */ /* 0x001ee20000300800 */
[----:B------:R-:W-:-:S03]  /*be30*/  IMAD R17, R17, c[0x0][0x190], RZ ;  /* 0x0000640011117a24 */ /* 0x000fc600078e02ff */
[----:B------:R0:W-:Y:S01]  /*be40*/  STL [R1+0x234], R20 ;  /* 0x0002341401007387 */ /* 0x0001e20000100800 */
[----:B------:R-:W-:Y:S02]  /*be50*/  IMAD R16, R16, c[0x0][0x190], RZ ;  /* 0x0000640010107a24 */ /* 0x000fe400078e02ff */
[----:B------:R-:W-:Y:S01]  /*be60*/  IMAD R15, R15, c[0x0][0x190], RZ ;  /* 0x000064000f0f7a24 */ /* 0x000fe200078e02ff */
[----:B0-----:R-:W5:Y:S04]  /*be70*/  LDL.LU R20, [R1+0x2594] ;  /* 0x0025940001147983 */ /* 0x001f680000300800 */
[----:B------:R0:W-:Y:S01]  /*be80*/  STL [R1+0x230], R19 ;  /* 0x0002301301007387 */ /* 0x0001e20000100800 */
[----:B------:R-:W-:Y:S02]  /*be90*/  IMAD R14, R14, c[0x0][0x190], RZ ;  /* 0x000064000e0e7a24 */ /* 0x000fe400078e02ff */
[----:B------:R-:W-:Y:S01]  /*bea0*/  IMAD R13, R13, c[0x0][0x190], RZ ;  /* 0x000064000d0d7a24 */ /* 0x000fe200078e02ff */
[----:B0-----:R-:W2:Y:S04]  /*beb0*/  LDL.LU R19, [R1+0x2590] ;  /* 0x0025900001137983 */ /* 0x001ea80000300800 */
[----:B------:R0:W-:Y:S01]  /*bec0*/  STL [R1+0x20c], R18 ;  /* 0x00020c1201007387 */ /* 0x0001e20000100800 */
[----:B------:R-:W-:-:S03]  /*bed0*/  IMAD R12, R12, c[0x0][0x190], RZ ;  /* 0x000064000c0c7a24 */ /* 0x000fc600078e02ff */
        /* <DEDUP_REMOVED lines=29> */
[----:B----4-:R-:W-:-:S03]  /*c0b0*/  IMAD R2, R2, c[0x0][0x190], RZ ;  /* 0x0000640002027a24 */ /* 0x010fc600078e02ff */
[----:B0-----:R-:W4:Y:S04]  /*c0c0*/  LDL.LU R8, [R1+0x2564] ;  /* 0x0025640001087983 */ /* 0x001f280000300800 */
        /* <DEDUP_REMOVED lines=20> */
[----:B0-----:R-:W3:Y:S04]  /*c210*/  LDL.LU R61, [R1+0x2548] ;  /* 0x00254800013d7983 */ /* 0x001ee80000300800 */
[----:B------:R0:W-:Y:S01]  /*c220*/  STL [R1+0x1ac], R26 ;  /* 0x0001ac1a01007387 */ /* 0x0001e20000100800 */
[----:B------:R-:W-:-:S03]  /*c230*/  IMAD R33, R33, c[0x0][0x190], RZ ;  /* 0x0000640021217a24 */ /* 0x000fc600078e02ff */
[----:B0-----:R-:W3:Y:S04]  /*c240*/  LDL.LU R26, [R1+0x2544] ;  /* 0x00254400011a7983 */ /* 0x001ee80000300800 */
[----:B------:R0:W-:Y:S01]  /*c250*/  STL [R1+0x1a8], R27 ;  /* 0x0001a81b01007387 */ /* 0x0001e20000100800 */
[----:B------:R-:W-:-:S03]  /*c260*/  IMAD R32, R32, c[0x0][0x190], RZ ;  /* 0x0000640020207a24 */ /* 0x000fc600078e02ff */
[----:B0-----:R-:W4:Y:S04]  /*c270*/  LDL.LU R27, [R1+0x2540] ;  /* 0x00254000011b7983 */ /* 0x001f280000300800 */
[----:B------:R0:W-:Y:S04]  /*c280*/  STL [R1+0x1a4], R28 ;  /* 0x0001a41c01007387 */ /* 0x0001e80000100800 */
        /* <DEDUP_REMOVED lines=10> */
[----:B0-----:R-:W4:Y:S01]  /*c330*/  LDL.LU R32, [R1+0x2528] ;  /* 0x0025280001207983 */ /* 0x001f220000300800 */
[----:B------:R-:W-:-:S05]  /*c340*/  IMAD R60, R60, c[0x0][0x190], RZ ;  /* 0x000064003c3c7a24 */ /* 0x000fca00078e02ff */
[----:B------:R4:W-:Y:S01]  /*c350*/  STL [R1+0x18c], R60 ;  /* 0x00018c3c01007387 */ /* 0x0009e20000100800 */
[----:B------:R-:W-:Y:S02]  /*c360*/  IMAD R25, R25, c[0x0][0x190], RZ ;  /* 0x0000640019197a24 */ /* 0x000fe400078e02ff */
[----:B------:R-:W-:Y:S02]  /*c370*/  IMAD R34, R34, c[0x0][0x190], RZ ;  /* 0x0000640022227a24 */ /* 0x000fe400078e02ff */
[----:B------:R-:W-:Y:S02]  /*c380*/  IMAD R35, R35, c[0x0][0x190], RZ ;  /* 0x0000640023237a24 */ /* 0x000fe400078e02ff */
[----:B--2---:R-:W-:Y:S02]  /*c390*/  IMAD R2, R2, c[0x0][0x190], RZ ;  /* 0x0000640002027a24 */ /* 0x004fe400078e02ff */
[----:B---3--:R-:W-:Y:S02]  /*c3a0*/  IMAD R26, R26, c[0x0][0x190], RZ ;  /* 0x000064001a1a7a24 */ /* 0x008fe400078e02ff */
[----:B----4-:R-:W-:-:S02]  /*c3b0*/  IMAD R60, R32, c[0x0][0x190], RZ ;  /* 0x00006400203c7a24 */ /* 0x010fc400078e02ff */
[----:B------:R-:W2:Y:S04]  /*c3c0*/  LDL.LU R32, [R1+0x2524] ;  /* 0x0025240001207983 */ /* 0x000ea80000300800 */
[----:B------:R0:W-:Y:S02]  /*c3d0*/  STL [R1+0x188], R60 ;  /* 0x0001883c01007387 */ /* 0x0001e40000100800 */
[----:B0-----:R-:W-:Y:S02]  /*c3e0*/  IMAD R60, R33, c[0x0][0x190], RZ ;  /* 0x00006400213c7a24 */ /* 0x001fe400078e02ff */
[----:B------:R-:W2:Y:S04]  /*c3f0*/  LDL.LU R33, [R1+0x2520] ;  /* 0x0025200001217983 */ /* 0x000ea80000300800 */
[----:B------:R0:W-:Y:S02]  /*c400*/  STL [R1+0x184], R60 ;  /* 0x0001843c01007387 */ /* 0x0001e40000100800 */
[----:B0-----:R-:W-:-:S02]  /*c410*/  IMAD R60, R31, c[0x0][0x190], RZ ;  /* 0x000064001f3c7a24 */ /* 0x001fc400078e02ff */
[----:B------:R-:W-:Y:S02]  /*c420*/  IMAD R31, R30, c[0x0][0x190], RZ ;  /* 0x000064001e1f7a24 */ /* 0x000fe400078e02ff */
[----:B------:R-:W-:Y:S02]  /*c430*/  IMAD R30, R29, c[0x0][0x190], RZ ;  /* 0x000064001d1e7a24 */ /* 0x000fe400078e02ff */
[----:B------:R-:W-:Y:S01]  /*c440*/  IMAD R29, R28, c[0x0][0x190], RZ ;  /* 0x000064001c1d7a24 */ /* 0x000fe200078e02ff */
[----:B------:R-:W-:Y:S01]  /*c450*/  STL [R1+0x180], R60 ;  /* 0x0001803c01007387 */ /* 0x000fe20000100800 */
[----:B------:R-:W-:Y:S02]  /*c460*/  IMAD R28, R27, c[0x0][0x190], RZ ;  /* 0x000064001b1c7a24 */ /* 0x000fe400078e02ff */
[----:B------:R-:W-:Y:S01]  /*c470*/  IMAD R27, R61, c[0x0][0x190], RZ ;  /* 0x000064003d1b7a24 */ /* 0x000fe200078e02ff */
[----:B------:R-:W-:Y:S04]  /*c480*/  STL [R1+0x17c], R31 ;  /* 0x00017c1f01007387 */ /* 0x000fe80000100800 */
[----:B------:R-:W-:Y:S04]  /*c490*/  STL [R1+0x178], R30 ;  /* 0x0001781e01007387 */ /* 0x000fe80000100800 */
[----:B------:R-:W-:Y:S04]  /*c4a0*/  STL [R1+0x174], R29 ;  /* 0x0001741d01007387 */ /* 0x000fe80000100800 */
[----:B------:R-:W-:Y:S04]  /*c4b0*/  STL [R1+0x170], R28 ;  /* 0x0001701c01007387 */ /* 0x000fe80000100800 */
[----:B------:R0:W-:Y:S04]  /*c4c0*/  STL [R1+0x16c], R26 ;  /* 0x00016c1a01007387 */ /* 0x0001e80000100800 */
[----:B------:R-:W-:Y:S04]  /*c4d0*/  STL [R1+0x168], R27 ;  /* 0x0001681b01007387 */ /* 0x000fe80000100800 */
[----:B------:R1:W-:Y:S01]  /*c4e0*/  STL [R1+0x164], R2 ;  /* 0x0001640201007387 */ /* 0x0003e20000100800 */
[----:B0-----:R-:W-:-:S02]  /*c4f0*/  IMAD R26, R3, c[0x0][0x190], RZ ;  /* 0x00006400031a7a24 */ /* 0x001fc400078e02ff */
[----:B------:R-:W-:Y:S02]  /*c500*/  IMAD R3, R4, c[0x0][0x190], RZ ;  /* 0x0000640004037a24 */ /* 0x000fe400078e02ff */
[----:B------:R-:W-:Y:S01]  /*c510*/  IMAD R4, R7, c[0x0][0x190], RZ ;  /* 0x0000640007047a24 */ /* 0x000fe200078e02ff */
[----:B------:R-:W-:Y:S01]  /*c520*/  STL [R1+0x160], R26 ;  /* 0x0001601a01007387 */ /* 0x000fe20000100800 */
[----:B-1----:R-:W-:-:S03]  /*c530*/  IMAD R2, R5, c[0x0][0x190], RZ ;  /* 0x0000640005027a24 */ /* 0x002fc600078e02ff */
[----:B------:R-:W-:Y:S01]  /*c540*/  STL [R1+0x15c], R3 ;  /* 0x00015c0301007387 */ /* 0x000fe20000100800 */
[----:B------:R-:W-:-:S03]  /*c550*/  IMAD R60, R6, c[0x0][0x190], RZ ;  /* 0x00006400063c7a24 */ /* 0x000fc600078e02ff */
[----:B------:R0:W-:Y:S04]  /*c560*/  STL [R1+0x158], R2 ;  /* 0x0001580201007387 */ /* 0x0001e80000100800 */
[----:B------:R1:W-:Y:S01]  /*c570*/  STL [R1+0x150], R4 ;  /* 0x0001500401007387 */ /* 0x0003e20000100800 */
[----:B0-----:R-:W-:-:S03]  /*c580*/  IMAD R2, R8, c[0x0][0x190], RZ ;  /* 0x0000640008027a24 */ /* 0x001fc600078e02ff */
[----:B------:R-:W-:Y:S01]  /*c590*/  STL [R1+0x154], R60 ;  /* 0x0001543c01007387 */ /* 0x000fe20000100800 */
[----:B------:R-:W-:-:S03]  /*c5a0*/  IMAD R3, R9, c[0x0][0x190], RZ ;  /* 0x0000640009037a24 */ /* 0x000fc600078e02ff */
[----:B------:R0:W-:Y:S01]  /*c5b0*/  STL [R1+0x14c], R2 ;  /* 0x00014c0201007387 */ /* 0x0001e20000100800 */
[----:B-1----:R-:W-:-:S03]  /*c5c0*/  IMAD R4, R11, c[0x0][0x190], RZ ;  /* 0x000064000b047a24 */ /* 0x002fc600078e02ff */
[----:B------:R1:W-:Y:S01]  /*c5d0*/  STL [R1+0x148], R3 ;  /* 0x0001480301007387 */ /* 0x0003e20000100800 */
[----:B0-----:R-:W-:Y:S02]  /*c5e0*/  IMAD R2, R10, c[0x0][0x190], RZ ;  /* 0x000064000a027a24 */ /* 0x001fe400078e02ff */
[----:B-1----:R-:W-:-:S03]  /*c5f0*/  IMAD R3, R12, c[0x0][0x190], RZ ;  /* 0x000064000c037a24 */ /* 0x002fc600078e02ff */
[----:B------:R0:W-:Y:S04]  /*c600*/  STL [R1+0x144], R2 ;  /* 0x0001440201007387 */ /* 0x0001e80000100800 */
[----:B------:R1:W-:Y:S01]  /*c610*/  STL [R1+0x140], R4 ;  /* 0x0001400401007387 */ /* 0x0003e20000100800 */
[----:B0-----:R-:W-:-:S03]  /*c620*/  IMAD R2, R13, c[0x0][0x190], RZ ;  /* 0x000064000d027a24 */ /* 0x001fc600078e02ff */
[----:B------:R0:W-:Y:S01]  /*c630*/  STL [R1+0x13c], R3 ;  /* 0x00013c0301007387 */ /* 0x0001e20000100800 */
[----:B-1----:R-:W-:-:S03]  /*c640*/  IMAD R4, R14, c[0x0][0x190], RZ ;  /* 0x000064000e047a24 */ /* 0x002fc600078e02ff */
[----:B------:R1:W-:Y:S01]  /*c650*/  STL [R1+0x138], R2 ;  /* 0x0001380201007387 */ /* 0x0003e20000100800 */
[----:B------:R-:W-:Y:S02]  /*c660*/  IMAD R27, R17, c[0x0][0x190], RZ ;  /* 0x00006400111b7a24 */ /* 0x000fe400078e02ff */
[----:B0-----:R-:W-:Y:S01]  /*c670*/  IMAD R3, R15, c[0x0][0x190], RZ ;  /* 0x000064000f037a24 */ /* 0x001fe200078e02ff */
[----:B------:R-:W-:Y:S01]  /*c680*/  STL [R1+0x134], R4 ;  /* 0x0001340401007387 */ /* 0x000fe20000100800 */
[----:B-1----:R-:W-:-:S03]  /*c690*/  IMAD R2, R16, c[0x0][0x190], RZ ;  /* 0x0000640010027a24 */ /* 0x002fc600078e02ff */
[----:B------:R-:W-:Y:S01]  /*c6a0*/  STL [R1+0x130], R3 ;  /* 0x0001300301007387 */ /* 0x000fe20000100800 */
[----:B------:R-:W-:Y:S02]  /*c6b0*/  IMAD R30, R19, c[0x0][0x190], RZ ;  /* 0x00006400131e7a24 */ /* 0x000fe400078e02ff */
[----:B------:R-:W-:Y:S01]  /*c6c0*/  IMAD R26, R18, c[0x0][0x190], RZ ;  /* 0x00006400121a7a24 */ /* 0x000fe200078e02ff */
[----:B------:R0:W-:Y:S01]  /*c6d0*/  STL [R1+0x12c], R2 ;  /* 0x00012c0201007387 */ /* 0x0001e20000100800 */
[----:B-----5:R-:W-:-:S03]  /*c6e0*/  IMAD R31, R20, c[0x0][0x190], RZ ;  /* 0x00006400141f7a24 */ /* 0x020fc600078e02ff */
[----:B------:R-:W-:Y:S01]  /*c6f0*/  STL [R1+0x128], R27 ;  /* 0x0001281b01007387 */ /* 0x000fe20000100800 */
[----:B0-----:R-:W-:-:S03]  /*c700*/  IMAD R2, R21, c[0x0][0x190], RZ ;  /* 0x0000640015027a24 */ /* 0x001fc600078e02ff */
[----:B------:R-:W-:Y:S04]  /*c710*/  STL [R1+0x120], R30 ;  /* 0x0001201e01007387 */ /* 0x000fe80000100800 */
[----:B------:R-:W-:Y:S01]  /*c720*/  STL [R1+0x124], R26 ;  /* 0x0001241a01007387 */ /* 0x000fe20000100800 */
[----:B------:R-:W-:-:S03]  /*c730*/  IMAD R28, R23, c[0x0][0x190], RZ ;  /* 0x00006400171c7a24 */ /* 0x000fc600078e02ff */
[----:B------:R0:W-:Y:S01]  /*c740*/  STL [R1+0x118], R2 ;  /* 0x0001180201007387 */ /* 0x0001e20000100800 */
[----:B------:R-:W-:-:S03]  /*c750*/  IMAD R29, R24, c[0x0][0x190], RZ ;  /* 0x00006400181d7a24 */ /* 0x000fc600078e02ff */
[----:B------:R-:W-:Y:S04]  /*c760*/  STL.64 [R1+0x24c8], R26 ;  /* 0x0024c81a01007387 */ /* 0x000fe80000100a00 */
[----:B------:R-:W-:Y:S01]  /*c770*/  STL [R1+0x11c], R31 ;  /* 0x00011c1f01007387 */ /* 0x000fe20000100800 */
[----:B0-----:R-:W-:-:S03]  /*c780*/  IMAD R2, R22, c[0x0][0x190], RZ ;  /* 0x0000640016027a24 */ /* 0x001fc600078e02ff */
[----:B------:R0:W-:Y:S01]  /*c790*/  STL.64 [R1+0x24b8], R30 ;  /* 0x0024b81e01007387 */ /* 0x0001e20000100a00 */
[----:B------:R-:W-:Y:S02]  /*c7a0*/  IMAD R61, R36, c[0x0][0x190], RZ ;  /* 0x00006400243d7a24 */ /* 0x000fe400078e02ff */
[----:B------:R-:W-:Y:S01]  /*c7b0*/  IMAD R9, R37, c[0x0][0x190], RZ ;  /* 0x0000640025097a24 */ /* 0x000fe200078e02ff */
[----:B0-----:R-:W3:Y:S04]  /*c7c0*/  LDL R30, [R1+0x2b0] ;  /* 0x0002b000011e7983 */ /* 0x001ee80000100800 */
[----:B------:R-:W4:Y:S04]  /*c7d0*/  LDL R31, [R1+0x294] ;  /* 0x00029400011f7983 */ /* 0x000f280000100800 */
[----:B------:R-:W-:Y:S04]  /*c7e0*/  STL [R1+0x114], R2 ;  /* 0x0001140201007387 */ /* 0x000fe80000100800 */
[----:B------:R-:W5:Y:S04]  /*c7f0*/  LDL R27, [R1+0x290] ;  /* 0x00029000011b7983 */ /* 0x000f680000100800 */
[----:B------:R-:W-:Y:S04]  /*c800*/  STL [R1+0x110], R28 ;  /* 0x0001101c01007387 */ /* 0x000fe80000100800 */
[----:B------:R-:W-:Y:S04]  /*c810*/  STL [R1+0x10c], R29 ;  /* 0x00010c1d01007387 */ /* 0x000fe80000100800 */
[----:B------:R0:W-:Y:S04]  /*c820*/  STL.64 [R1+0x24d0], R28 ;  /* 0x0024d01c01007387 */ /* 0x0001e80000100a00 */
[----:B------:R-:W2:Y:S04]  /*c830*/  LDL R36, [R1+0x2cc] ;  /* 0x0002cc0001247983 */ /* 0x000ea80000100800 */
[----:B0-----:R-:W2:Y:S04]  /*c840*/  LDL R28, [R1+0x2bc] ;  /* 0x0002bc00011c7983 */ /* 0x001ea80000100800 */
[----:B------:R-:W2:Y:S04]  /*c850*/  LDL R29, [R1+0x2b4] ;  /* 0x0002b400011d7983 */ /* 0x000ea80000100800 */
[----:B------:R-:W-:Y:S04]  /*c860*/  STL [R1+0x108], R25 ;  /* 0x0001081901007387 */ /* 0x000fe80000100800 */
[----:B------:R-:W2:Y:S04]  /*c870*/  LDL R37, [R1+0x2d4] ;  /* 0x0002d40001257983 */ /* 0x000ea80000100800 */
[----:B------:R-:W-:Y:S04]  /*c880*/  STL [R1+0x104], R34 ;  /* 0x0001042201007387 */ /* 0x000fe80000100800 */
[----:B------:R-:W-:Y:S01]  /*c890*/  STL [R1+0xfc], R61 ;  /* 0x0000fc3d01007387 */ /* 0x000fe20000100800 */
[----:B------:R-:W-:-:S03]  /*c8a0*/  IMAD R24, R38, c[0x0][0x190], RZ ;  /* 0x0000640026187a24 */ /* 0x000fc600078e02ff */
[----:B------:R0:W-:Y:S01]  /*c8b0*/  STL.64 [R1+0x24d8], R60 ;  /* 0x0024d83c01007387 */ /* 0x0001e20000100a00 */
[----:B------:R-:W-:Y:S02]  /*c8c0*/  IMAD R23, R39, c[0x0][0x190], RZ ;  /* 0x0000640027177a24 */ /* 0x000fe400078e02ff */
[----:B------:R-:W-:Y:S01]  /*c8d0*/  IMAD R22, R40, c[0x0][0x190], RZ ;  /* 0x0000640028167a24 */ /* 0x000fe200078e02ff */
[----:B0-----:R-:W2:Y:S04]  /*c8e0*/  LDL R60, [R1+0x2fc] ;  /* 0x0002fc00013c7983 */ /* 0x001ea80000100800 */
[----:B------:R-:W2:Y:S04]  /*c8f0*/  LDL R61, [R1+0x2dc] ;  /* 0x0002dc00013d7983 */ /* 0x000ea80000100800 */
[----:B------:R-:W-:Y:S04]  /*c900*/  STL [R1+0x100], R35 ;  /* 0x0001002301007387 */ /* 0x000fe80000100800 */
[----:B------:R0:W-:Y:S01]  /*c910*/  STL.64 [R1+0x24e0], R34 ;  /* 0x0024e02201007387 */ /* 0x0001e20000100a00 */
[----:B------:R-:W-:-:S02]  /*c920*/  IMAD R21, R41, c[0x0][0x190], RZ ;  /* 0x0000640029157a24 */ /* 0x000fc400078e02ff */
[----:B------:R-:W-:Y:S01]  /*c930*/  IMAD R8, R42, c[0x0][0x190], RZ ;  /* 0x000064002a087a24 */ /* 0x000fe200078e02ff */
[----:B0-----:R-:W2:Y:S04]  /*c940*/  LDL R34, [R1+0x2e4] ;  /* 0x0002e40001227983 */ /* 0x001ea80000100800 */
[----:B------:R-:W2:Y:S04]  /*c950*/  LDL R35, [R1+0x2f8] ;  /* 0x0002f80001237983 */ /* 0x000ea80000100800 */
[----:B------:R-:W-:Y:S04]  /*c960*/  STL [R1+0xf8], R9 ;  /* 0x0000f80901007387 */ /* 0x000fe80000100800 */
[----:B------:R-:W2:Y:S04]  /*c970*/  LDL.LU R38, [R1+0x1f4] ;  /* 0x0001f40001267983 */ /* 0x000ea80000300800 */
[----:B------:R-:W3:Y:S04]  /*c980*/  LDL.LU R39, [R1+0x1f0] ;  /* 0x0001f00001277983 */ /* 0x000ee80000300800 */
[----:B------:R-:W-:Y:S04]  /*c990*/  STL [R1+0xf4], R24 ;  /* 0x0000f41801007387 */ /* 0x000fe80000100800 */
[----:B------:R0:W-:Y:S01]  /*c9a0*/  STL.64 [R1+0x24e8], R24 ;  /* 0x0024e81801007387 */ /* 0x0001e20000100a00 */
[----:B------:R-:W-:-:S02]  /*c9b0*/  IMAD R7, R43, c[0x0][0x190], RZ ;  /* 0x000064002b077a24 */ /* 0x000fc400078e02ff */
[----:B------:R-:W-:Y:S01]  /*c9c0*/  IMAD R6, R44, c[0x0][0x190], RZ ;  /* 0x000064002c067a24 */ /* 0x000fe200078e02ff */
[----:B0-----:R-:W4:Y:S04]  /*c9d0*/  LDL R24, [R1+0x2d8] ;  /* 0x0002d80001187983 */ /* 0x001f280000100800 */
[----:B------:R-:W4:Y:S04]  /*c9e0*/  LDL R25, [R1+0x2e0] ;  /* 0x0002e00001197983 */ /* 0x000f280000100800 */
[----:B------:R-:W4:Y:S04]  /*c9f0*/  LDL.LU R40, [R1+0x228] ;  /* 0x0002280001287983 */ /* 0x000f280000300800 */
[----:B------:R-:W-:Y:S04]  /*ca00*/  STL [R1+0xf0], R23 ;  /* 0x0000f01701007387 */ /* 0x000fe80000100800 */
[----:B------:R-:W5:Y:S04]  /*ca10*/  LDL R41, [R1+0x2d0] ;  /* 0x0002d00001297983 */ /* 0x000f680000100800 */
[----:B------:R-:W-:Y:S04]  /*ca20*/  STL [R1+0xec], R22 ;  /* 0x0000ec1601007387 */ /* 0x000fe80000100800 */
[----:B------:R0:W-:Y:S01]  /*ca30*/  STL.64 [R1+0x24f0], R22 ;  /* 0x0024f01601007387 */ /* 0x0001e20000100a00 */
[----:B------:R-:W-:-:S02]  /*ca40*/  IMAD R5, R45, c[0x0][0x190], RZ ;  /* 0x000064002d057a24 */ /* 0x000fc400078e02ff */
[----:B------:R-:W-:Y:S01]  /*ca50*/  IMAD R20, R46, c[0x0][0x190], RZ ;  /* 0x000064002e147a24 */ /* 0x000fe200078e02ff */
[----:B0-----:R-:W5:Y:S04]  /*ca60*/  LDL R22, [R1+0x2c4] ;  /* 0x0002c40001167983 */ /* 0x001f680000100800 */
[----:B------:R-:W5:Y:S04]  /*ca70*/  LDL R23, [R1+0x2c8] ;  /* 0x0002c80001177983 */ /* 0x000f680000100800 */
[----:B------:R-:W5:Y:S04]  /*ca80*/  LDL.LU R42, [R1+0x22c] ;  /* 0x00022c00012a7983 */ /* 0x000f680000300800 */
[----:B------:R-:W-:Y:S04]  /*ca90*/  STL [R1+0xe4], R8 ;  /* 0x0000e40801007387 */ /* 0x000fe80000100800 */
[----:B------:R-:W-:Y:S04]  /*caa0*/  STL.64 [R1+0x24f8], R8 ;  /* 0x0024f80801007387 */ /* 0x000fe80000100a00 */
[----:B------:R-:W-:Y:S04]  /*cab0*/  STL [R1+0xe8], R21 ;  /* 0x0000e81501007387 */ /* 0x000fe80000100800 */
[----:B------:R-:W5:Y:S01]  /*cac0*/  LDL.LU R44, [R1+0x268] ;  /* 0x00026800012c7983 */ /* 0x000f620000300800 */
[----:B------:R-:W-:-:S03]  /*cad0*/  IMAD R19, R47, c[0x0][0x190], RZ ;  /* 0x000064002f137a24 */ /* 0x000fc600078e02ff */
[----:B------:R-:W-:Y:S01]  /*cae0*/  STL [R1+0xe0], R7 ;  /* 0x0000e00701007387 */ /* 0x000fe20000100800 */
[----:B------:R-:W-:-:S03]  /*caf0*/  IMAD R18, R48, c[0x0][0x190], RZ ;  /* 0x0000640030127a24 */ /* 0x000fc600078e02ff */
[----:B------:R-:W-:Y:S04]  /*cb00*/  STL [R1+0xdc], R6 ;  /* 0x0000dc0601007387 */ /* 0x000fe80000100800 */
[----:B------:R-:W-:Y:S04]  /*cb10*/  STL.64 [R1+0x2500], R6 ;  /* 0x0025000601007387 */ /* 0x000fe80000100a00 */
[----:B------:R-:W5:Y:S01]  /*cb20*/  LDL.LU R46, [R1+0x26c] ;  /* 0x00026c00012e7983 */ /* 0x000f620000300800 */
[----:B------:R-:W-:-:S03]  /*cb30*/  IMAD R17, R49, c[0x0][0x190], RZ ;  /* 0x0000640031117a24 */ /* 0x000fc600078e02ff */
[----:B------:R-:W-:Y:S01]  /*cb40*/  STL [R1+0xd8], R5 ;  /* 0x0000d80501007387 */ /* 0x000fe20000100800 */
[----:B------:R-:W-:-:S03]  /*cb50*/  IMAD R16, R50, c[0x0][0x190], RZ ;  /* 0x0000640032107a24 */ /* 0x000fc600078e02ff */
[----:B------:R-:W-:Y:S04]  /*cb60*/  STL [R1+0xd4], R20 ;  /* 0x0000d41401007387 */ /* 0x000fe80000100800 */
[----:B------:R-:W-:Y:S01]  /*cb70*/  STL.64 [R1+0x2508], R20 ;  /* 0x0025081401007387 */ /* 0x000fe20000100a00 */
[----:B------:R-:W-:-:S03]  /*cb80*/  IMAD R4, R51, c[0x0][0x190], RZ ;  /* 0x0000640033047a24 */ /* 0x000fc600078e02ff */
[----:B------:R-:W5:Y:S04]  /*cb90*/  LDL.LU R48, [R1+0x280] ;  /* 0x0002800001307983 */ /* 0x000f680000300800 */
[----:B------:R-:W-:Y:S01]  /*cba0*/  STL [R1+0xd0], R19 ;  /* 0x0000d01301007387 */ /* 0x000fe20000100800 */
[----:B------:R-:W-:-:S03]  /*cbb0*/  IMAD R3, R52, c[0x0][0x190], RZ ;  /* 0x0000640034037a24 */ /* 0x000fc600078e02ff */
[----:B------:R-:W-:Y:S04]  /*cbc0*/  STL [R1+0xcc], R18 ;  /* 0x0000cc1201007387 */ /* 0x000fe80000100800 */
[----:B------:R-:W-:Y:S01]  /*cbd0*/  STL.64 [R1+0x2510], R18 ;  /* 0x0025101201007387 */ /* 0x000fe20000100a00 */
[----:B------:R-:W-:-:S03]  /*cbe0*/  IMAD R15, R53, c[0x0][0x190], RZ ;  /* 0x00006400350f7a24 */ /* 0x000fc600078e02ff */
[----:B------:R-:W5:Y:S01]  /*cbf0*/  LDL.LU R50, [R1+0x284] ;  /* 0x0002840001327983 */ /* 0x000f620000300800 */
[----:B------:R-:W-:-:S03]  /*cc00*/  IMAD R14, R54, c[0x0][0x190], RZ ;  /* 0x00006400360e7a24 */ /* 0x000fc600078e02ff */
[----:B------:R-:W-:Y:S04]  /*cc10*/  STL [R1+0xc8], R17 ;  /* 0x0000c81101007387 */ /* 0x000fe80000100800 */
[----:B------:R-:W-:Y:S04]  /*cc20*/  STL [R1+0xc4], R16 ;  /* 0x0000c41001007387 */ /* 0x000fe80000100800 */
[----:B------:R2:W-:Y:S01]  /*cc30*/  STL.64 [R1+0x2518], R16 ;  /* 0x0025181001007387 */ /* 0x0005e20000100a00 */
[----:B------:R-:W-:-:S03]  /*cc40*/  IMAD R13, R55, c[0x0][0x190], RZ ;  /* 0x00006400370d7a24 */ /* 0x000fc600078e02ff */
[----:B------:R-:W-:Y:S01]  /*cc50*/  STL [R1+0xc0], R4 ;  /* 0x0000c00401007387 */ /* 0x000fe20000100800 */
[----:B------:R-:W-:-:S03]  /*cc60*/  IMAD R12, R56, c[0x0][0x190], RZ ;  /* 0x00006400380c7a24 */ /* 0x000fc600078e02ff */
[----:B------:R-:W5:Y:S04]  /*cc70*/  LDL.LU R52, [R1+0x2a8] ;  /* 0x0002a80001347983 */ /* 0x000f680000300800 */
[----:B------:R-:W-:Y:S04]  /*cc80*/  STL [R1+0xbc], R3 ;  /* 0x0000bc0301007387 */ /* 0x000fe80000100800 */
[----:B------:R-:W5:Y:S04]  /*cc90*/  LDL.LU R54, [R1+0x2ac] ;  /* 0x0002ac0001367983 */ /* 0x000f680000300800 */
[----:B------:R-:W-:Y:S04]  /*cca0*/  STL [R1+0xb8], R15 ;  /* 0x0000b80f01007387 */ /* 0x000fe80000100800 */
[----:B------:R-:W-:Y:S01]  /*ccb0*/  STL [R1+0xb4], R14 ;  /* 0x0000b40e01007387 */ /* 0x000fe20000100800 */
[----:B------:R-:W-:-:S03]  /*ccc0*/  IMAD R10, R58, c[0x0][0x190], RZ ;  /* 0x000064003a0a7a24 */ /* 0x000fc600078e02ff */
[----:B------:R-:W5:Y:S04]  /*ccd0*/  LDL.LU R56, [R1+0x2b8] ;  /* 0x0002b80001387983 */ /* 0x000f680000300800 */
[----:B------:R-:W-:Y:S04]  /*cce0*/  STL [R1+0xb0], R13 ;  /* 0x0000b00d01007387 */ /* 0x000fe80000100800 */
[----:B------:R-:W-:Y:S04]  /*ccf0*/  STL [R1+0xac], R12 ;  /* 0x0000ac0c01007387 */ /* 0x000fe80000100800 */
[----:B------:R-:W5:Y:S01]  /*cd00*/  LDL.LU R58, [R1+0x2c0] ;  /* 0x0002c000013a7983 */ /* 0x000f620000300800 */
[----:B------:R-:W-:-:S02]  /*cd10*/  IMAD R11, R57, c[0x0][0x190], RZ ;  /* 0x00006400390b7a24 */ /* 0x000fc400078e02ff */
[----:B------:R-:W-:-:S03]  /*cd20*/  IMAD R2, R59, c[0x0][0x190], RZ ;  /* 0x000064003b027a24 */ /* 0x000fc600078e02ff */
[----:B------:R-:W-:Y:S04]  /*cd30*/  STL [R1+0xa8], R11 ;  /* 0x0000a80b01007387 */ /* 0x000fe80000100800 */
[----:B------:R-:W-:Y:S04]  /*cd40*/  STL [R1+0xa4], R10 ;  /* 0x0000a40a01007387 */ /* 0x000fe80000100800 */
[----:B------:R-:W-:Y:S01]  /*cd50*/  STL [R1+0xa0], R2 ;  /* 0x0000a00201007387 */ /* 0x000fe20000100800 */
[----:B--2---:R-:W-:-:S04]  /*cd60*/  IMAD.WIDE R16, R38, 0x2, R32 ;  /* 0x0000000226107825 */ /* 0x004fc800078e0220 */
[----:B---3--:R-:W-:-:S05]  /*cd70*/  IMAD.WIDE R6, R39, 0x2, R32 ;  /* 0x0000000227067825 */ /* 0x008fca00078e0220 */
[----:B------:R5:W-:Y:S04]  /*cd80*/  STL.64 [R1+0x98], R6 ;  /* 0x0000980601007387 */ /* 0x000be80000100a00 */
[----:B------:R0:W-:Y:S04]  /*cd90*/  STL.64 [R1+0x90], R16 ;  /* 0x0000901001007387 */ /* 0x0001e80000100a00 */
[----:B------:R-:W2:Y:S01]  /*cda0*/  LDL R26, [R1+0x27c] ;  /* 0x00027c00011a7983 */ /* 0x000ea20000100800 */
[----:B----4-:R-:W-:-:S05]  /*cdb0*/  IMAD.WIDE R8, R40, 0x2, R32 ;  /* 0x0000000228087825 */ /* 0x010fca00078e0220 */
[----:B------:R1:W-:Y:S01]  /*cdc0*/  STL.64 [R1+0x88], R8 ;  /* 0x0000880801007387 */ /* 0x0003e20000100a00 */
[----:B-----5:R-:W-:-:S05]  /*cdd0*/  IMAD.WIDE R6, R42, 0x2, R32 ;  /* 0x000000022a067825 */ /* 0x020fca00078e0220 */
[----:B------:R3:W-:Y:S01]  /*cde0*/  STL.64 [R1+0x80], R6 ;  /* 0x0000800601007387 */ /* 0x0007e20000100a00 */
[----:B0-----:R-:W-:-:S05]  /*cdf0*/  IMAD.WIDE R16, R44, 0x2, R32 ;  /* 0x000000022c107825 */ /* 0x001fca00078e0220 */
[----:B------:R0:W-:Y:S01]  /*ce00*/  STL.64 [R1+0x78], R16 ;  /* 0x0000781001007387 */ /* 0x0001e20000100a00 */
[----:B-1----:R-:W-:-:S05]  /*ce10*/  IMAD.WIDE R8, R46, 0x2, R32 ;  /* 0x000000022e087825 */ /* 0x002fca00078e0220 */
[----:B------:R1:W-:Y:S01]  /*ce20*/  STL.64 [R1+0x70], R8 ;  /* 0x0000700801007387 */ /* 0x0003e20000100a00 */
[----:B---3--:R-:W-:-:S05]  /*ce30*/  IMAD.WIDE R6, R48, 0x2, R32 ;  /* 0x0000000230067825 */ /* 0x008fca00078e0220 */
[----:B------:R3:W-:Y:S01]  /*ce40*/  STL.64 [R1+0x68], R6 ;  /* 0x0000680601007387 */ /* 0x0007e20000100a00 */
[----:B0-----:R-:W-:-:S05]  /*ce50*/  IMAD.WIDE R16, R50, 0x2, R32 ;  /* 0x0000000232107825 */ /* 0x001fca00078e0220 */
[----:B------:R0:W-:Y:S01]  /*ce60*/  STL.64 [R1+0x60], R16 ;  /* 0x0000601001007387 */ /* 0x0001e20000100a00 */
[----:B-1----:R-:W-:-:S04]  /*ce70*/  IMAD.WIDE R8, R52, 0x2, R32 ;  /* 0x0000000234087825 */ /* 0x002fc800078e0220 */
[--C-:B---3--:R-:W-:Y:S01]  /*ce80*/  IMAD.WIDE R6, R54, 0x2, R32.reuse ;  /* 0x0000000236067825 */ /* 0x108fe200078e0220 */
[----:B------:R-:W-:Y:S04]  /*ce90*/  STL.64 [R1+0x58], R8 ;  /* 0x0000580801007387 */ /* 0x000fe80000100a00 */
[----:B------:R1:W-:Y:S01]  /*cea0*/  STL.64 [R1+0x50], R6 ;  /* 0x0000500601007387 */ /* 0x0003e20000100a00 */
[----:B0-----:R-:W-:-:S04]  /*ceb0*/  IMAD.WIDE R16, R56, 0x2, R32 ;  /* 0x0000000238107825 */ /* 0x001fc800078e0220 */
[--C-:B-1----:R-:W-:Y:S01]  /*cec0*/  IMAD.WIDE R6, R22, 0x2, R32.reuse ;  /* 0x0000000216067825 */ /* 0x102fe200078e0220 */
[----:B------:R0:W-:Y:S03]  /*ced0*/  STL.64 [R1+0x48], R16 ;  /* 0x0000481001007387 */ /* 0x0001e60000100a00 */
[----:B------:R-:W-:-:S04]  /*cee0*/  IMAD.WIDE R8, R58, 0x2, R32 ;  /* 0x000000023a087825 */ /* 0x000fc800078e0220 */
[--C-:B0-----:R-:W-:Y:S01]  /*cef0*/  IMAD.WIDE R16, R23, 0x2, R32.reuse ;  /* 0x0000000217107825 */ /* 0x101fe200078e0220 */
[----:B------:R0:W-:Y:S04]  /*cf00*/  STL.64 [R1+0x40], R8 ;  /* 0x0000400801007387 */ /* 0x0001e80000100a00 */
[----:B------:R1:W-:Y:S04]  /*cf10*/  STL.64 [R1+0x38], R6 ;  /* 0x0000380601007387 */ /* 0x0003e80000100a00 */
[----:B------:R3:W-:Y:S01]  /*cf20*/  STL.64 [R1+0x210], R16 ;  /* 0x0002101001007387 */ /* 0x0007e20000100a00 */
[----:B0-----:R-:W-:-:S04]  /*cf30*/  IMAD.WIDE R8, R41, 0x2, R32 ;  /* 0x0000000229087825 */ /* 0x001fc800078e0220 */
[--C-:B-1----:R-:W-:Y:S01]  /*cf40*/  IMAD.WIDE R6, R24, 0x2, R32.reuse ;  /* 0x0000000218067825 */ /* 0x102fe200078e0220 */
[----:B------:R0:W-:Y:S03]  /*cf50*/  STL.64 [R1+0x248], R8 ;  /* 0x0002480801007387 */ /* 0x0001e60000100a00 */
[--C-:B---3--:R-:W-:Y:S01]  /*cf60*/  IMAD.WIDE R16, R25, 0x2, R32.reuse ;  /* 0x0000000219107825 */ /* 0x108fe200078e0220 */
        /* <DEDUP_REMOVED lines=19> */
[----:B------:R-:W-:Y:S01]  /*d0a0*/  STL.64 [R1+0x3e8], R16 ;  /* 0x0003e81001007387 */ /* 0x000fe20000100a00 */
[----:B0-----:R-:W-:-:S03]  /*d0b0*/  IMAD.WIDE R8, R31, 0x2, R32 ;  /* 0x000000021f087825 */ /* 0x001fc600078e0220 */
[----:B------:R-:W3:Y:S01]  /*d0c0*/  LDL R51, [R1+0x278] ;  /* 0x0002780001337983 */ /* 0x000ee20000100800 */
[----:B-1----:R-:W-:-:S03]  /*d0d0*/  IMAD.WIDE R6, R27, 0x2, R32 ;  /* 0x000000021b067825 */ /* 0x002fc600078e0220 */
[----:B------:R-:W-:Y:S04]  /*d0e0*/  STL.64 [R1+0x400], R8 ;  /* 0x0004000801007387 */ /* 0x000fe80000100a00 */
[----:B------:R-:W4:Y:S04]  /*d0f0*/  LDL R18, [R1+0x274] ;  /* 0x0002740001127983 */ /* 0x000f280000100800 */
[----:B------:R2:W-:Y:S04]  /*d100*/  STL.64 [R1+0x420], R6 ;  /* 0x0004200601007387 */ /* 0x0005e80000100a00 */
[----:B------:R-:W5:Y:S04]  /*d110*/  LDL R19, [R1+0x270] ;  /* 0x0002700001137983 */ /* 0x000f680000100800 */
[----:B------:R-:W5:Y:S04]  /*d120*/  LDL R49, [R1+0x25c] ;  /* 0x00025c0001317983 */ /* 0x000f680000100800 */
[----:B------:R-:W5:Y:S04]  /*d130*/  LDL R20, [R1+0x258] ;  /* 0x0002580001147983 */ /* 0x000f680000100800 */
[----:B------:R-:W5:Y:S04]  /*d140*/  LDL R27, [R1+0x244] ;  /* 0x00024400011b7983 */ /* 0x000f680000100800 */
[----:B------:R-:W5:Y:S04]  /*d150*/  LDL R21, [R1+0x240] ;  /* 0x0002400001157983 */ /* 0x000f680000100800 */
[----:B------:R-:W5:Y:S01]  /*d160*/  LDL R47, [R1+0x23c] ;  /* 0x00023c00012f7983 */ /* 0x000f620000100800 */
[----:B--2---:R-:W-:-:S05]  /*d170*/  IMAD.WIDE R6, R26, 0x2, R32 ;  /* 0x000000021a067825 */ /* 0x004fca00078e0220 */
[----:B------:R0:W-:Y:S04]  /*d180*/  STL.64 [R1+0x438], R6 ;  /* 0x0004380601007387 */ /* 0x0001e80000100a00 */
[----:B------:R-:W2:Y:S04]  /*d190*/  LDL R45, [R1+0x230] ;  /* 0x00023000012d7983 */ /* 0x000ea80000100800 */
[----:B------:R-:W2:Y:S04]  /*d1a0*/  LDL R8, [R1+0x20c] ;  /* 0x00020c0001087983 */ /* 0x000ea80000100800 */
[----:B0-----:R-:W2:Y:S04]  /*d1b0*/  LDL R6, [R1+0x238] ;  /* 0x0002380001067983 */ /* 0x001ea80000100800 */
        /* <DEDUP_REMOVED lines=19> */
[----:B---3--:R-:W-:-:S05]  /*d2f0*/  IMAD.WIDE R16, R51, 0x2, R32 ;  /* 0x0000000233107825 */ /* 0x008fca00078e0220 */
[----:B------:R4:W-:Y:S02]  /*d300*/  STL.64 [R1+0x458], R16 ;  /* 0x0004581001007387 */ /* 0x0009e40000100a00 */
[----:B----4-:R-:W-:-:S04]  /*d310*/  IMAD.WIDE R16, R18, 0x2, R32 ;  /* 0x0000000212107825 */ /* 0x010fc800078e0220 */
[--C-:B-----5:R-:W-:Y:S01]  /*d320*/  IMAD.WIDE R18, R19, 0x2, R32.reuse ;  /* 0x0000000213127825 */ /* 0x120fe200078e0220 */
[----:B------:R0:W-:Y:S04]  /*d330*/  STL.64 [R1+0x478], R16 ;  /* 0x0004781001007387 */ /* 0x0001e80000100a00 */
[----:B0-----:R-:W3:Y:S04]  /*d340*/  LDL.LU.64 R16, [R1+0x2518] ;  /* 0x0025180001107983 */ /* 0x001ee80000300a00 */
[----:B------:R0:W-:Y:S02]  /*d350*/  STL.64 [R1+0x490], R18 ;  /* 0x0004901201007387 */ /* 0x0001e40000100a00 */
[----:B0-----:R-:W-:-:S05]  /*d360*/  IMAD.WIDE R18, R49, 0x2, R32 ;  /* 0x0000000231127825 */ /* 0x001fca00078e0220 */
[----:B------:R0:W-:Y:S02]  /*d370*/  STL.64 [R1+0x4b0], R18 ;  /* 0x0004b01201007387 */ /* 0x0001e40000100a00 */
[----:B0-----:R-:W-:-:S05]  /*d380*/  IMAD.WIDE R18, R20, 0x2, R32 ;  /* 0x0000000214127825 */ /* 0x001fca00078e0220 */
[----:B------:R0:W-:Y:S02]  /*d390*/  STL.64 [R1+0x4c8], R18 ;  /* 0x0004c81201007387 */ /* 0x0001e40000100a00 */
[----:B0-----:R-:W-:-:S05]  /*d3a0*/  IMAD.WIDE R18, R27, 0x2, R32 ;  /* 0x000000021b127825 */ /* 0x001fca00078e0220 */
[----:B------:R0:W-:Y:S04]  /*d3b0*/  STL.64 [R1+0x4e8], R18 ;  /* 0x0004e81201007387 */ /* 0x0001e80000100a00 */
[----:B0-----:R-:W4:Y:S04]  /*d3c0*/  LDL.LU.64 R18, [R1+0x2510] ;  /* 0x0025100001127983 */ /* 0x001f280000300a00 */
[----:B------:R-:W5:Y:S01]  /*d3d0*/  LDL R27, [R1+0x1a8] ;  /* 0x0001a800011b7983 */ /* 0x000f620000100800 */
[----:B------:R-:W-:-:S05]  /*d3e0*/  IMAD.WIDE R20, R21, 0x2, R32 ;  /* 0x0000000215147825 */ /* 0x000fca00078e0220 */
[----:B------:R0:W-:Y:S02]  /*d3f0*/  STL.64 [R1+0x500], R20 ;  /* 0x0005001401007387 */ /* 0x0001e40000100a00 */
[----:B0-----:R-:W-:-:S05]  /*d400*/  IMAD.WIDE R20, R47, 0x2, R32 ;  /* 0x000000022f147825 */ /* 0x001fca00078e0220 */
[----:B------:R2:W-:Y:S02]  /*d410*/  STL.64 [R1+0x520], R20 ;  /* 0x0005201401007387 */ /* 0x0005e40000100a00 */
[----:B--2---:R-:W-:-:S05]  /*d420*/  IMAD.WIDE R20, R6, 0x2, R32 ;  /* 0x0000000206147825 */ /* 0x004fca00078e0220 */
[----:B------:R0:W-:Y:S02]  /*d430*/  STL.64 [R1+0x540], R20 ;  /* 0x0005401401007387 */ /* 0x0001e40000100a00 */
[----:B0-----:R-:W-:-:S04]  /*d440*/  IMAD.WIDE R20, R7, 0x2, R32 ;  /* 0x0000000207147825 */ /* 0x001fc800078e0220 */
[--C-:B------:R-:W-:Y:S01]  /*d450*/  IMAD.WIDE R6, R45, 0x2, R32.reuse ;  /* 0x000000022d067825 */ /* 0x100fe200078e0220 */
[----:B------:R0:W-:Y:S04]  /*d460*/  STL.64 [R1+0x558], R20 ;  /* 0x0005581401007387 */ /* 0x0001e80000100a00 */
[----:B------:R1:W-:Y:S01]  /*d470*/  STL.64 [R1+0x578], R6 ;  /* 0x0005780601007387 */ /* 0x0003e20000100a00 */
[----:B0-----:R-:W-:-:S04]  /*d480*/  IMAD.WIDE R20, R8, 0x2, R32 ;  /* 0x0000000208147825 */ /* 0x001fc800078e0220 */
[--C-:B-1----:R-:W-:Y:S01]  /*d490*/  IMAD.WIDE R6, R9, 0x2, R32.reuse ;  /* 0x0000000209067825 */ /* 0x102fe200078e0220 */
[----:B------:R0:W-:Y:S03]  /*d4a0*/  STL.64 [R1+0x590], R20 ;  /* 0x0005901401007387 */ /* 0x0001e60000100a00 */
[--C-:B------:R-:W-:Y:S01]  /*d4b0*/  IMAD.WIDE R8, R22, 0x2, R32.reuse ;  /* 0x0000000216087825 */ /* 0x100fe200078e0220 */
[----:B------:R1:W-:Y:S03]  /*d4c0*/  STL.64 [R1+0x5b0], R6 ;  /* 0x0005b00601007387 */ /* 0x0003e60000100a00 */
[----:B0-----:R-:W-:-:S04]  /*d4d0*/  IMAD.WIDE R20, R43, 0x2, R32 ;  /* 0x000000022b147825 */ /* 0x001fc800078e0220 */
[--C-:B-1----:R-:W-:Y:S01]  /*d4e0*/  IMAD.WIDE R6, R23, 0x2, R32.reuse ;  /* 0x0000000217067825 */ /* 0x102fe200078e0220 */
[----:B------:R0:W-:Y:S04]  /*d4f0*/  STL.64 [R1+0x5c8], R20 ;  /* 0x0005c81401007387 */ /* 0x0001e80000100a00 */
[----:B------:R1:W-:Y:S04]  /*d500*/  STL.64 [R1+0x5e8], R8 ;  /* 0x0005e80801007387 */ /* 0x0003e80000100a00 */
[----:B------:R2:W-:Y:S01]  /*d510*/  STL.64 [R1+0x610], R6 ;  /* 0x0006100601007387 */ /* 0x0005e20000100a00 */
[----:B0-----:R-:W-:-:S04]  /*d520*/  IMAD.WIDE R20, R41, 0x2, R32 ;  /* 0x0000000229147825 */ /* 0x001fc800078e0220 */
[--C-:B-1----:R-:W-:Y:S01]  /*d530*/  IMAD.WIDE R8, R24, 0x2, R32.reuse ;  /* 0x0000000218087825 */ /* 0x102fe200078e0220 */
[----:B------:R0:W-:Y:S03]  /*d540*/  STL.64 [R1+0x628], R20 ;  /* 0x0006281401007387 */ /* 0x0001e60000100a00 */
[--C-:B--2---:R-:W-:Y:S01]  /*d550*/  IMAD.WIDE R6, R25, 0x2, R32.reuse ;  /* 0x0000000219067825 */ /* 0x104fe200078e0220 */
        /* <DEDUP_REMOVED lines=22> */
[----:B--2---:R-:W2:Y:S04]  /*d6c0*/  LDL R6, [R1+0x1a4] ;  /* 0x0001a40001067983 */ /* 0x004ea80000100800 */
[----:B------:R-:W-:Y:S04]  /*d6d0*/  STL.64 [R1+0x780], R20 ;  /* 0x0007801401007387 */ /* 0x000fe80000100a00 */
[----:B------:R-:W3:Y:S04]  /*d6e0*/  LDL R7, [R1+0x1a0] ;  /* 0x0001a00001077983 */ /* 0x000ee80000100800 */
[----:B------:R0:W-:Y:S04]  /*d6f0*/  STL.64 [R1+0x7a0], R8 ;  /* 0x0007a00801007387 */ /* 0x0001e80000100a00 */
[----:B------:R-:W4:Y:S04]  /*d700*/  LDL R37, [R1+0x194] ;  /* 0x0001940001257983 */ /* 0x000f280000100800 */
[----:B------:R-:W4:Y:S04]  /*d710*/  LDL R36, [R1+0x190] ;  /* 0x0001900001247983 */ /* 0x000f280000100800 */
[----:B0-----:R-:W4:Y:S04]  /*d720*/  LDL R8, [R1+0x19c] ;  /* 0x00019c0001087983 */ /* 0x001f280000100800 */
[----:B------:R-:W4:Y:S04]  /*d730*/  LDL R9, [R1+0x198] ;  /* 0x0001980001097983 */ /* 0x000f280000100800 */
[----:B------:R-:W4:Y:S04]  /*d740*/  LDL R22, [R1+0x18c] ;  /* 0x00018c0001167983 */ /* 0x000f280000100800 */
[----:B------:R-:W4:Y:S01]  /*d750*/  LDL R23, [R1+0x188] ;  /* 0x0001880001177983 */ /* 0x000f220000100800 */
[----:B-----5:R-:W-:-:S05]  /*d760*/  IMAD.WIDE R20, R27, 0x2, R32 ;  /* 0x000000021b147825 */ /* 0x020fca00078e0220 */
[----:B------:R2:W-:Y:S04]  /*d770*/  STL.64 [R1+0x7b8], R20 ;  /* 0x0007b81401007387 */ /* 0x0005e80000100a00 */
        /* <DEDUP_REMOVED lines=22> */
[----:B--2---:R-:W-:-:S05]  /*d8e0*/  IMAD.WIDE R20, R6, 0x2, R32 ;  /* 0x0000000206147825 */ /* 0x004fca00078e0220 */
[----:B------:R0:W-:Y:S01]  /*d8f0*/  STL.64 [R1+0x7d8], R20 ;  /* 0x0007d81401007387 */ /* 0x0001e20000100a00 */
[----:B---3--:R-:W-:-:S03]  /*d900*/  IMAD.WIDE R6, R7, 0x2, R32 ;  /* 0x0000000207067825 */ /* 0x008fc600078e0220 */
[----:B0-----:R-:W2:Y:S04]  /*d910*/  LDL.LU.64 R20, [R1+0x2508] ;  /* 0x0025080001147983 */ /* 0x001ea80000300a00 */
[----:B------:R4:W-:Y:S02]  /*d920*/  STL.64 [R1+0x7f0], R6 ;  /* 0x0007f00601007387 */ /* 0x0009e40000100a00 */
[----:B----4-:R-:W-:-:S04]  /*d930*/  IMAD.WIDE R6, R8, 0x2, R32 ;  /* 0x0000000208067825 */ /* 0x010fc800078e0220 */
[--C-:B------:R-:W-:Y:S01]  /*d940*/  IMAD.WIDE R8, R9, 0x2, R32.reuse ;  /* 0x0000000209087825 */ /* 0x100fe200078e0220 */
[----:B------:R0:W-:Y:S04]  /*d950*/  STL.64 [R1+0x810], R6 ;  /* 0x0008100601007387 */ /* 0x0001e80000100a00 */
[----:B0-----:R-:W3:Y:S04]  /*d960*/  LDL.LU.64 R6, [R1+0x2500] ;  /* 0x0025000001067983 */ /* 0x001ee80000300a00 */
[----:B------:R0:W-:Y:S02]  /*d970*/  STL.64 [R1+0x828], R8 ;  /* 0x0008280801007387 */ /* 0x0001e40000100a00 */
[----:B0-----:R-:W-:-:S05]  /*d980*/  IMAD.WIDE R8, R37, 0x2, R32 ;  /* 0x0000000225087825 */ /* 0x001fca00078e0220 */
[----:B------:R0:W-:Y:S04]  /*d990*/  STL.64 [R1+0x848], R8 ;  /* 0x0008480801007387 */ /* 0x0001e80000100a00 */
[----:B------:R-:W4:Y:S01]  /*d9a0*/  LDL R37, [R1+0x118] ;  /* 0x0001180001257983 */ /* 0x000f220000100800 */
[----:B0-----:R-:W-:-:S03]  /*d9b0*/  IMAD.WIDE R8, R36, 0x2, R32 ;  /* 0x0000000224087825 */ /* 0x001fc600078e0220 */
[----:B------:R-:W2:Y:S04]  /*d9c0*/  LDL R36, [R1+0x114] ;  /* 0x0001140001247983 */ /* 0x000ea80000100800 */
[----:B------:R0:W-:Y:S02]  /*d9d0*/  STL.64 [R1+0x868], R8 ;  /* 0x0008680801007387 */ /* 0x0001e40000100a00 */
[----:B0-----:R-:W-:-:S04]  /*d9e0*/  IMAD.WIDE R8, R22, 0x2, R32 ;  /* 0x0000000216087825 */ /* 0x001fc800078e0220 */
[--C-:B------:R-:W-:Y:S01]  /*d9f0*/  IMAD.WIDE R22, R23, 0x2, R32.reuse ;  /* 0x0000000217167825 */ /* 0x100fe200078e0220 */
[----:B------:R0:W-:Y:S04]  /*da00*/  STL.64 [R1+0x880], R8 ;  /* 0x0008800801007387 */ /* 0x0001e80000100a00 */
[----:B0-----:R-:W2:Y:S04]  /*da10*/  LDL.LU.64 R8, [R1+0x24f8] ;  /* 0x0024f80001087983 */ /* 0x001ea80000300a00 */
[----:B------:R5:W-:Y:S02]  /*da20*/  STL.64 [R1+0x8a0], R22 ;  /* 0x0008a01601007387 */ /* 0x000be40000100a00 */
[----:B-----5:R-:W-:-:S04]  /*da30*/  IMAD.WIDE R22, R24, 0x2, R32 ;  /* 0x0000000218167825 */ /* 0x020fc800078e0220 */
[--C-:B------:R-:W-:Y:S01]  /*da40*/  IMAD.WIDE R24, R25, 0x2, R32.reuse ;  /* 0x0000000219187825 */ /* 0x100fe200078e0220 */
[----:B------:R0:W-:Y:S04]  /*da50*/  STL.64 [R1+0x8b8], R22 ;  /* 0x0008b81601007387 */ /* 0x0001e80000100a00 */
[----:B0-----:R-:W5:Y:S04]  /*da60*/  LDL.LU.64 R22, [R1+0x24f0] ;  /* 0x0024f00001167983 */ /* 0x001f680000300a00 */
[----:B------:R0:W-:Y:S02]  /*da70*/  STL.64 [R1+0x8d8], R24 ;  /* 0x0008d81801007387 */ /* 0x0001e40000100a00 */
[----:B0-----:R-:W-:-:S04]  /*da80*/  IMAD.WIDE R24, R34, 0x2, R32 ;  /* 0x0000000222187825 */ /* 0x001fc800078e0220 */
[--C-:B------:R-:W-:Y:S01]  /*da90*/  IMAD.WIDE R34, R35, 0x2, R32.reuse ;  /* 0x0000000223227825 */ /* 0x100fe200078e0220 */
[----:B------:R0:W-:Y:S04]  /*daa0*/  STL.64 [R1+0x8f0], R24 ;  /* 0x0008f01801007387 */ /* 0x0001e80000100a00 */
[----:B0-----:R-:W2:Y:S04]  /*dab0*/  LDL.LU.64 R24, [R1+0x24e8] ;  /* 0x0024e80001187983 */ /* 0x001ea80000300a00 */
[----:B------:R0:W-:Y:S02]  /*dac0*/  STL.64 [R1+0x920], R34 ;  /* 0x0009202201007387 */ /* 0x0001e40000100a00 */
[----:B0-----:R-:W-:-:S04]  /*dad0*/  IMAD.WIDE R34, R60, 0x2, R32 ;  /* 0x000000023c227825 */ /* 0x001fc800078e0220 */
[--C-:B------:R-:W-:Y:S01]  /*dae0*/  IMAD.WIDE R60, R61, 0x2, R32.reuse ;  /* 0x000000023d3c7825 */ /* 0x100fe200078e0220 */
[----:B------:R0:W-:Y:S04]  /*daf0*/  STL.64 [R1+0x10a8], R34 ;  /* 0x0010a82201007387 */ /* 0x0001e80000100a00 */
[----:B0-----:R-:W2:Y:S04]  /*db00*/  LDL.LU.64 R34, [R1+0x24e0] ;  /* 0x0024e00001227983 */ /* 0x001ea80000300a00 */
[----:B------:R0:W-:Y:S02]  /*db10*/  STL.64 [R1+0x10c8], R60 ;  /* 0x0010c83c01007387 */ /* 0x0001e40000100a00 */
[----:B0-----:R-:W-:-:S05]  /*db20*/  IMAD.WIDE R60, R28, 0x2, R32 ;  /* 0x000000021c3c7825 */ /* 0x001fca00078e0220 */
[----:B------:R0:W-:Y:S04]  /*db30*/  STL.64 [R1+0x10e8], R60 ;  /* 0x0010e83c01007387 */ /* 0x0001e80000100a00 */
[----:B0-----:R-:W2:Y:S01]  /*db40*/  LDL.LU.64 R60, [R1+0x24d8] ;  /* 0x0024d800013c7983 */ /* 0x001ea20000300a00 */
[----:B------:R-:W-:-:S05]  /*db50*/  IMAD.WIDE R28, R29, 0x2, R32 ;  /* 0x000000021d1c7825 */ /* 0x000fca00078e0220 */
[----:B------:R0:W-:Y:S02]  /*db60*/  STL.64 [R1+0x1108], R28 ;  /* 0x0011081c01007387 */ /* 0x0001e40000100a00 */
[----:B0-----:R-:W-:-:S05]  /*db70*/  IMAD.WIDE R28, R30, 0x2, R32 ;  /* 0x000000021e1c7825 */ /* 0x001fca00078e0220 */
[----:B------:R0:W-:Y:S02]  /*db80*/  STL.64 [R1+0x1128], R28 ;  /* 0x0011281c01007387 */ /* 0x0001e40000100a00 */
[----:B0-----:R-:W-:-:S04]  /*db90*/  IMAD.WIDE R28, R26, 0x2, R32 ;  /* 0x000000021a1c7825 */ /* 0x001fc800078e0220 */
[--C-:B------:R-:W-:Y:S01]  /*dba0*/  IMAD.WIDE R26, R27, 0x2, R32.reuse ;  /* 0x000000021b1a7825 */ /* 0x100fe200078e0220 */
[----:B------:R0:W-:Y:S04]  /*dbb0*/  STL.64 [R1+0x1148], R28 ;  /* 0x0011481c01007387 */ /* 0x0001e80000100a00 */
[----:B0-----:R-:W3:Y:S04]  /*dbc0*/  LDL.LU.64 R28, [R1+0x24d0] ;  /* 0x0024d000011c7983 */ /* 0x001ee80000300a00 */
[----:B------:R0:W-:Y:S04]  /*dbd0*/  STL.64 [R1+0x1168], R26 ;  /* 0x0011681a01007387 */ /* 0x0001e80000100a00 */
[----:B0-----:R-:W3:Y:S01]  /*dbe0*/  LDL.LU.64 R26, [R1+0x24c8] ;  /* 0x0024c800011a7983 */ /* 0x001ee20000300a00 */
[----:B------:R-:W-:-:S05]  /*dbf0*/  IMAD.WIDE R30, R31, 0x2, R32 ;  /* 0x000000021f1e7825 */ /* 0x000fca00078e0220 */
[----:B------:R2:W-:Y:S02]  /*dc00*/  STL.64 [R1+0x1188], R30 ;  /* 0x0011881e01007387 */ /* 0x0005e40000100a00 */
[--C-:B--2---:R-:W-:Y:S02]  /*dc10*/  IMAD.WIDE R30, R60, 0x2, R32.reuse ;  /* 0x000000023c1e7825 */ /* 0x104fe400078e0220 */
[----:B------:R-:W2:Y:S04]  /*dc20*/  LDL.LU R60, [R1+0x24c0] ;  /* 0x0024c000013c7983 */ /* 0x000ea80000300800 */
[----:B------:R0:W-:Y:S02]  /*dc30*/  STL.64 [R1+0x11a8], R30 ;  /* 0x0011a81e01007387 */ /* 0x0001e40000100a00 */
[----:B0-----:R-:W-:-:S05]  /*dc40*/  IMAD.WIDE R30, R59, 0x2, R32 ;  /* 0x000000023b1e7825 */ /* 0x001fca00078e0220 */
        /* <DEDUP_REMOVED lines=19> */
[----:B---3--:R-:W-:-:S05]  /*dd80*/  IMAD.WIDE R30, R27, 0x2, R32 ;  /* 0x000000021b1e7825 */ /* 0x008fca00078e0220 */
[----:B------:R0:W-:Y:S02]  /*dd90*/  STL.64 [R1+0x1308], R30 ;  /* 0x0013081e01007387 */ /* 0x0001e40000100a00 */
[----:B0-----:R-:W-:-:S05]  /*dda0*/  IMAD.WIDE R30, R26, 0x2, R32 ;  /* 0x000000021a1e7825 */ /* 0x001fca00078e0220 */
[----:B------:R0:W-:Y:S04]  /*ddb0*/  STL.64 [R1+0x1328], R30 ;  /* 0x0013281e01007387 */ /* 0x0001e80000100a00 */
[----:B0-----:R-:W3:Y:S04]  /*ddc0*/  LDL.LU.64 R30, [R1+0x24b8] ;  /* 0x0024b800011e7983 */ /* 0x001ee80000300a00 */
[----:B------:R3:W-:Y:S02]  /*ddd0*/  STL.64 [R1+0x2460], R26 ;  /* 0x0024601a01007387 */ /* 0x0007e40000100a00 */
[----:B---3--:R-:W-:-:S02]  /*dde0*/  IMAD.WIDE R26, R30, 0x2, R32 ;  /* 0x000000021e1a7825 */ /* 0x008fc400078e0220 */
[----:B------:R-:W3:Y:S04]  /*ddf0*/  LDL.LU R30, [R1+0x24b4] ;  /* 0x0024b400011e7983 */ /* 0x000ee80000300800 */
[----:B------:R0:W-:Y:S02]  /*de00*/  STL.64 [R1+0x1348], R26 ;  /* 0x0013481a01007387 */ /* 0x0001e40000100a00 */
[--C-:B0-----:R-:W-:Y:S02]  /*de10*/  IMAD.WIDE R26, R31, 0x2, R32.reuse ;  /* 0x000000021f1a7825 */ /* 0x101fe400078e0220 */
[----:B------:R-:W3:Y:S04]  /*de20*/  LDL.LU R31, [R1+0x24b0] ;  /* 0x0024b000011f7983 */ /* 0x000ee80000300800 */
[----:B------:R4:W-:Y:S02]  /*de30*/  STL.64 [R1+0x1368], R26 ;  /* 0x0013681a01007387 */ /* 0x0009e40000100a00 */
[----:B----4-:R-:W-:-:S05]  /*de40*/  IMAD.WIDE R26, R37, 0x2, R32 ;  /* 0x00000002251a7825 */ /* 0x010fca00078e0220 */
[----:B------:R0:W-:Y:S04]  /*de50*/  STL.64 [R1+0x1388], R26 ;  /* 0x0013881a01007387 */ /* 0x0001e80000100a00 */
[----:B------:R1:W-:Y:S01]  /*de60*/  STL.64 [R1+0x2468], R36 ;  /* 0x0024682401007387 */ /* 0x0003e20000100a00 */
        /* <DEDUP_REMOVED lines=8> */
[----:B----4-:R-:W-:-:S05]  /*def0*/  IMAD.WIDE R36, R25, 0x2, R32 ;  /* 0x0000000219247825 */ /* 0x010fca00078e0220 */
[----:B------:R-:W-:Y:S01]  /*df00*/  STL.64 [R1+0x1408], R36 ;  /* 0x0014082401007387 */ /* 0x000fe20000100a00 */
[----:B0-----:R-:W-:-:S03]  /*df10*/  IMAD.WIDE R26, R35, 0x2, R32 ;  /* 0x00000002231a7825 */ /* 0x001fc600078e0220 */
[----:B------:R0:W-:Y:S04]  /*df20*/  STL.64 [R1+0x2478], R34 ;  /* 0x0024782201007387 */ /* 0x0001e80000100a00 */
[----:B------:R1:W-:Y:S04]  /*df30*/  STL.64 [R1+0x1428], R28 ;  /* 0x0014281c01007387 */ /* 0x0003e80000100a00 */
[----:B------:R4:W-:Y:S01]  /*df40*/  STL.64 [R1+0x1448], R26 ;  /* 0x0014481a01007387 */ /* 0x0009e20000100a00 */
[----:B0-----:R-:W-:-:S04]  /*df50*/  IMAD.WIDE R34, R61, 0x2, R32 ;  /* 0x000000023d227825 */ /* 0x001fc800078e0220 */
[--C-:B-1----:R-:W-:Y:S01]  /*df60*/  IMAD.WIDE R28, R24, 0x2, R32.reuse ;  /* 0x00000002181c7825 */ /* 0x102fe200078e0220 */
[----:B------:R-:W-:Y:S03]  /*df70*/  STL.64 [R1+0x1468], R34 ;  /* 0x0014682201007387 */ /* 0x000fe60000100a00 */
[--C-:B----4-:R-:W-:Y:S01]  /*df80*/  IMAD.WIDE R26, R9, 0x2, R32.reuse ;  /* 0x00000002091a7825 */ /* 0x110fe200078e0220 */
[----:B------:R0:W-:Y:S04]  /*df90*/  STL.64 [R1+0x2480], R24 ;  /* 0x0024801801007387 */ /* 0x0001e80000100a00 */
[----:B------:R1:W-:Y:S04]  /*dfa0*/  STL.64 [R1+0x1488], R26 ;  /* 0x0014881a01007387 */ /* 0x0003e80000100a00 */
[----:B------:R-:W-:Y:S01]  /*dfb0*/  STL.64 [R1+0x14a8], R28 ;  /* 0x0014a81c01007387 */ /* 0x000fe20000100a00 */
[----:B------:R-:W-:-:S03]  /*dfc0*/  IMAD.WIDE R8, R8, 0x2, R32 ;  /* 0x0000000208087825 */ /* 0x000fc600078e0220 */
[----:B-----5:R4:W-:Y:S01]  /*dfd0*/  STL.64 [R1+0x2488], R22 ;  /* 0x0024881601007387 */ /* 0x0209e20000100a00 */
[----:B0-----:R-:W-:-:S04]  /*dfe0*/  IMAD.WIDE R24, R22, 0x2, R32 ;  /* 0x0000000216187825 */ /* 0x001fc800078e0220 */
[----:B-1----:R-:W-:-:S04]  /*dff0*/  IMAD.WIDE R26, R23, 0x2, R32 ;  /* 0x00000002171a7825 */ /* 0x002fc800078e0220 */
[--C-:B----4-:R-:W-:Y:S01]  /*e000*/  IMAD.WIDE R22, R21, 0x2, R32.reuse ;  /* 0x0000000215167825 */ /* 0x110fe200078e0220 */
[----:B------:R-:W-:Y:S04]  /*e010*/  STL.64 [R1+0x14c8], R26 ;  /* 0x0014c81a01007387 */ /* 0x000fe80000100a00 */
[----:B------:R0:W-:Y:S04]  /*e020*/  STL.64 [R1+0x14e8], R24 ;  /* 0x0014e81801007387 */ /* 0x0001e80000100a00 */
[----:B------:R1:W-:Y:S04]  /*e030*/  STL.64 [R1+0x1508], R22 ;  /* 0x0015081601007387 */ /* 0x0003e80000100a00 */
[----:B------:R4:W-:Y:S01]  /*e040*/  STL.64 [R1+0x1528], R8 ;  /* 0x0015280801007387 */ /* 0x0009e20000100a00 */
[----:B0-----:R-:W-:-:S04]  /*e050*/  IMAD.WIDE R24, R7, 0x2, R32 ;  /* 0x0000000207187825 */ /* 0x001fc800078e0220 */
[--C-:B-1----:R-:W-:Y:S01]  /*e060*/  IMAD.WIDE R22, R6, 0x2, R32.reuse ;  /* 0x0000000206167825 */ /* 0x102fe200078e0220 */
[----:B------:R-:W-:Y:S03]  /*e070*/  STL.64 [R1+0x1548], R24 ;  /* 0x0015481801007387 */ /* 0x000fe60000100a00 */
[--C-:B----4-:R-:W-:Y:S01]  /*e080*/  IMAD.WIDE R8, R5, 0x2, R32.reuse ;  /* 0x0000000205087825 */ /* 0x110fe200078e0220 */
[----:B------:R-:W-:Y:S03]  /*e090*/  STL.64 [R1+0x1568], R22 ;  /* 0x0015681601007387 */ /* 0x000fe60000100a00 */
[--C-:B------:R-:W-:Y:S01]  /*e0a0*/  IMAD.WIDE R6, R20, 0x2, R32.reuse ;  /* 0x0000000214067825 */ /* 0x100fe200078e0220 */
[----:B------:R-:W-:Y:S04]  /*e0b0*/  STL.64 [R1+0x2490], R20 ;  /* 0x0024901401007387 */ /* 0x000fe80000100a00 */
[----:B------:R0:W-:Y:S04]  /*e0c0*/  STL.64 [R1+0x1588], R8 ;  /* 0x0015880801007387 */ /* 0x0001e80000100a00 */
[----:B------:R1:W-:Y:S04]  /*e0d0*/  STL.64 [R1+0x15a8], R6 ;  /* 0x0015a80601007387 */ /* 0x0003e80000100a00 */
[----:B------:R-:W-:Y:S01]  /*e0e0*/  STL.64 [R1+0x2498], R18 ;  /* 0x0024981201007387 */ /* 0x000fe20000100a00 */
[----:B0-----:R-:W-:-:S04]  /*e0f0*/  IMAD.WIDE R8, R19, 0x2, R32 ;  /* 0x0000000213087825 */ /* 0x001fc800078e0220 */
[--C-:B-1----:R-:W-:Y:S01]  /*e100*/  IMAD.WIDE R6, R18, 0x2, R32.reuse ;  /* 0x0000000212067825 */ /* 0x102fe200078e0220 */
[----:B------:R0:W-:Y:S04]  /*e110*/  STL.64 [R1+0x15c8], R8 ;  /* 0x0015c80801007387 */ /* 0x0001e80000100a00 */
[----:B------:R1:W-:Y:S01]  /*e120*/  STL.64 [R1+0x15e8], R6 ;  /* 0x0015e80601007387 */ /* 0x0003e20000100a00 */
[----:B------:R-:W-:-:S03]  /*e130*/  IMAD.WIDE R4, R4, 0x2, R32 ;  /* 0x0000000204047825 */ /* 0x000fc600078e0220 */
[----:B------:R-:W-:Y:S01]  /*e140*/  STL.64 [R1+0x24a0], R16 ;  /* 0x0024a01001007387 */ /* 0x000fe20000100a00 */
[----:B0-----:R-:W-:-:S04]  /*e150*/  IMAD.WIDE R8, R17, 0x2, R32 ;  /* 0x0000000211087825 */ /* 0x001fc800078e0220 */
[--C-:B-1----:R-:W-:Y:S01]  /*e160*/  IMAD.WIDE R6, R16, 0x2, R32.reuse ;  /* 0x0000000210067825 */ /* 0x102fe200078e0220 */
[----:B------:R0:W-:Y:S04]  /*e170*/  STL.64 [R1+0x1608], R8 ;  /* 0x0016080801007387 */ /* 0x0001e80000100a00 */
[----:B------:R1:W-:Y:S04]  /*e180*/  STL.64 [R1+0x1628], R6 ;  /* 0x0016280601007387 */ /* 0x0003e80000100a00 */
[----:B------:R4:W-:Y:S01]  /*e190*/  STL.64 [R1+0x1648], R4 ;  /* 0x0016480401007387 */ /* 0x0009e20000100a00 */
[----:B0-----:R-:W-:-:S04]  /*e1a0*/  IMAD.WIDE R8, R3, 0x2, R32 ;  /* 0x0000000203087825 */ /* 0x001fc800078e0220 */
[--C-:B-1----:R-:W-:Y:S01]  /*e1b0*/  IMAD.WIDE R6, R15, 0x2, R32.reuse ;  /* 0x000000020f067825 */ /* 0x102fe200078e0220 */
[----:B------:R-:W-:Y:S03]  /*e1c0*/  STL.64 [R1+0x1668], R8 ;  /* 0x0016680801007387 */ /* 0x000fe60000100a00 */
[--C-:B----4-:R-:W-:Y:S01]  /*e1d0*/  IMAD.WIDE R4, R14, 0x2, R32.reuse ;  /* 0x000000020e047825 */ /* 0x110fe200078e0220 */
[----:B------:R-:W-:Y:S04]  /*e1e0*/  STL.64 [R1+0x24a8], R14 ;  /* 0x0024a80e01007387 */ /* 0x000fe80000100a00 */
[----:B------:R0:W-:Y:S04]  /*e1f0*/  STL.64 [R1+0x1688], R6 ;  /* 0x0016880601007387 */ /* 0x0001e80000100a00 */
[----:B------:R1:W-:Y:S04]  /*e200*/  STL.64 [R1+0x16a8], R4 ;  /* 0x0016a80401007387 */ /* 0x0003e80000100a00 */
[----:B------:R-:W4:Y:S01]  /*e210*/  LDL R25, [R1+0x2c4] ;  /* 0x0002c40001197983 */ /* 0x000f220000100800 */
[----:B0-----:R-:W-:-:S04]  /*e220*/  IMAD.WIDE R6, R13, 0x2, R32 ;  /* 0x000000020d067825 */ /* 0x001fc800078e0220 */
[--C-:B-1----:R-:W-:Y:S01]  /*e230*/  IMAD.WIDE R4, R12, 0x2, R32.reuse ;  /* 0x000000020c047825 */ /* 0x102fe200078e0220 */
[----:B------:R0:W-:Y:S04]  /*e240*/  STL.64 [R1+0x16c8], R6 ;  /* 0x0016c80601007387 */ /* 0x0001e80000100a00 */
[----:B------:R-:W5:Y:S04]  /*e250*/  LDL R34, [R1+0x2c8] ;  /* 0x0002c80001227983 */ /* 0x000f680000100800 */
[----:B------:R1:W-:Y:S04]  /*e260*/  STL.64 [R1+0x16e8], R4 ;  /* 0x0016e80401007387 */ /* 0x0003e80000100a00 */
[----:B------:R-:W5:Y:S04]  /*e270*/  LDL R35, [R1+0x2d0] ;  /* 0x0002d00001237983 */ /* 0x000f680000100800 */
[----:B------:R-:W5:Y:S04]  /*e280*/  LDL R28, [R1+0x2d8] ;  /* 0x0002d800011c7983 */ /* 0x000f680000100800 */
[----:B------:R-:W5:Y:S04]  /*e290*/  LDL R29, [R1+0x2e0] ;  /* 0x0002e000011d7983 */ /* 0x000f680000100800 */
[----:B------:R-:W5:Y:S04]  /*e2a0*/  LDL R36, [R1+0x2e4] ;  /* 0x0002e40001247983 */ /* 0x000f680000100800 */
[----:B------:R-:W5:Y:S01]  /*e2b0*/  LDL R37, [R1+0x2f8] ;  /* 0x0002f80001257983 */ /* 0x000f620000100800 */
[----:B0-----:R-:W-:-:S04]  /*e2c0*/  IMAD.WIDE R6, R11, 0x2, R32 ;  /* 0x000000020b067825 */ /* 0x001fc800078e0220 */
[--C-:B-1----:R-:W-:Y:S01]  /*e2d0*/  IMAD.WIDE R4, R10, 0x2, R32.reuse ;  /* 0x000000020a047825 */ /* 0x102fe200078e0220 */
[----:B------:R2:W-:Y:S03]  /*e2e0*/  STL.64 [R1+0x1708], R6 ;  /* 0x0017080601007387 */ /* 0x0005e60000100a00 */
[----:B------:R-:W-:Y:S02]  /*e2f0*/  IMAD R0, R0, c[0x0][0x190], RZ ;  /* 0x0000640000007a24 */ /* 0x000fe400078e02ff */
[--C-:B------:R-:W-:Y:S01]  /*e300*/  IMAD.WIDE R2, R2, 0x2, R32.reuse ;  /* 0x0000000202027825 */ /* 0x100fe200078e0220 */
[----:B------:R0:W-:Y:S03]  /*e310*/  STL.64 [R1+0x1728], R4 ;  /* 0x0017280401007387 */ /* 0x0001e60000100a00 */
[--C-:B--2---:R-:W-:Y:S01]  /*e320*/  IMAD.WIDE R6, R60, 0x2, R32.reuse ;  /* 0x000000023c067825 */ /* 0x104fe200078e0220 */
[----:B------:R3:W-:Y:S03]  /*e330*/  STL.64 [R1+0x1748], R2 ;  /* 0x0017480201007387 */ /* 0x0007e60000100a00 */
[----:B0-----:R-:W-:Y:S01]  /*e340*/  IMAD.WIDE R4, R0, 0x2, R32 ;  /* 0x0000000200047825 */ /* 0x001fe200078e0220 */
[----:B------:R0:W-:Y:S04]  /*e350*/  STL.64 [R1+0x1788], R6 ;  /* 0x0017880601007387 */ /* 0x0001e80000100a00 */
[----:B------:R1:W-:Y:S01]  /*e360*/  STL.64 [R1+0x1768], R4 ;  /* 0x0017680401007387 */ /* 0x0003e20000100a00 */
[----:B---3--:R-:W-:-:S04]  /*e370*/  IMAD.WIDE R2, R39, 0x2, R30 ;  /* 0x0000000227027825 */ /* 0x008fc800078e021e */
[--C-:B0-----:R-:W-:Y:S01]  /*e380*/  IMAD.WIDE R6, R38, 0x2, R30.reuse ;  /* 0x0000000226067825 */ /* 0x101fe200078e021e */
[----:B------:R0:W-:Y:S03]  /*e390*/  STL.64 [R1+0x30], R2 ;  /* 0x0000300201007387 */ /* 0x0001e60000100a00 */
[--C-:B-1----:R-:W-:Y:S01]  /*e3a0*/  IMAD.WIDE R4, R40, 0x2, R30.reuse ;  /* 0x0000000228047825 */ /* 0x102fe200078e021e */
[----:B------:R1:W-:Y:S04]  /*e3b0*/  STL.64 [R1+0x28], R6 ;  /* 0x0000280601007387 */ /* 0x0003e80000100a00 */
[----:B------:R2:W-:Y:S01]  /*e3c0*/  STL.64 [R1+0x20], R4 ;  /* 0x0000200401007387 */ /* 0x0005e20000100a00 */
[----:B0-----:R-:W-:-:S04]  /*e3d0*/  IMAD.WIDE R2, R42, 0x2, R30 ;  /* 0x000000022a027825 */ /* 0x001fc800078e021e */
[--C-:B-1----:R-:W-:Y:S01]  /*e3e0*/  IMAD.WIDE R6, R44, 0x2, R30.reuse ;  /* 0x000000022c067825 */ /* 0x102fe200078e021e */
[----:B------:R0:W-:Y:S03]  /*e3f0*/  STL.64 [R1+0x18], R2 ;  /* 0x0000180201007387 */ /* 0x0001e60000100a00 */
[--C-:B--2---:R-:W-:Y:S01]  /*e400*/  IMAD.WIDE R4, R46, 0x2, R30.reuse ;  /* 0x000000022e047825 */ /* 0x104fe200078e021e */
[----:B------:R-:W-:Y:S04]  /*e410*/  STL.64 [R1+0x10], R6 ;  /* 0x0000100601007387 */ /* 0x000fe80000100a00 */
[----:B------:R-:W2:Y:S04]  /*e420*/  LDL R26, [R1+0x2fc] ;  /* 0x0002fc00011a7983 */ /* 0x000ea80000100800 */
[----:B------:R1:W-:Y:S04]  /*e430*/  STL.64 [R1+0x8], R4 ;  /* 0x0000080401007387 */ /* 0x0003e80000100a00 */
[----:B------:R-:W3:Y:S01]  /*e440*/  LDL R27, [R1+0x2dc] ;  /* 0x0002dc00011b7983 */ /* 0x000ee20000100800 */
[----:B0-----:R-:W-:-:S04]  /*e450*/  IMAD.WIDE R2, R48, 0x2, R30 ;  /* 0x0000000230027825 */ /* 0x001fc800078e021e */
[--C-:B------:R-:W-:Y:S01]  /*e460*/  IMAD.WIDE R60, R50, 0x2, R30.reuse ;  /* 0x00000002323c7825 */ /* 0x100fe200078e021e */
[----:B------:R0:W-:Y:S03]  /*e470*/  STL.64 [R1], R2 ;  /* 0x0000000201007387 */ /* 0x0001e60000100a00 */
[--C-:B-1----:R-:W-:Y:S01]  /*e480*/  IMAD.WIDE R4, R54, 0x2, R30.reuse ;  /* 0x0000000236047825 */ /* 0x102fe200078e021e */
[----:B------:R-:W-:Y:S03]  /*e490*/  STL.64 [R1+0x2320], R60 ;  /* 0x0023203c01007387 */ /* 0x000fe60000100a00 */
[----:B------:R-:W-:-:S04]  /*e4a0*/  IMAD.WIDE R6, R56, 0x2, R30 ;  /* 0x0000000238067825 */ /* 0x000fc800078e021e */
[----:B0-----:R-:W-:-:S04]  /*e4b0*/  IMAD.WIDE R2, R52, 0x2, R30 ;  /* 0x0000000234027825 */ /* 0x001fc800078e021e */
[--C-:B------:R-:W-:Y:S01]  /*e4c0*/  IMAD.WIDE R8, R58, 0x2, R30.reuse ;  /* 0x000000023a087825 */ /* 0x100fe200078e021e */
[----:B------:R4:W-:Y:S04]  /*e4d0*/  STL.64 [R1+0x2328], R2 ;  /* 0x0023280201007387 */ /* 0x0009e80000100a00 */
[----:B------:R-:W-:Y:S04]  /*e4e0*/  STL.64 [R1+0x2330], R4 ;  /* 0x0023300401007387 */ /* 0x000fe80000100a00 */
[----:B------:R5:W-:Y:S04]  /*e4f0*/  STL.64 [R1+0x2338], R6 ;  /* 0x0023380601007387 */ /* 0x000be80000100a00 */
[----:B------:R-:W-:Y:S01]  /*e500*/  STL.64 [R1+0x2340], R8 ;  /* 0x0023400801007387 */ /* 0x000fe20000100a00 */
[----:B----4-:R-:W-:-:S05]  /*e510*/  IMAD.WIDE R2, R25, 0x2, R30 ;  /* 0x0000000219027825 */ /* 0x010fca00078e021e */
[----:B------:R0:W-:Y:S01]  /*e520*/  STL.64 [R1+0x1e0], R2 ;  /* 0x0001e00201007387 */ /* 0x0001e20000100a00 */
[----:B-----5:R-:W-:-:S05]  /*e530*/  IMAD.WIDE R6, R34, 0x2, R30 ;  /* 0x0000000222067825 */ /* 0x020fca00078e021e */
[----:B------:R1:W-:Y:S01]  /*e540*/  STL.64 [R1+0x218], R6 ;  /* 0x0002180601007387 */ /* 0x0003e20000100a00 */
[----:B------:R-:W-:-:S04]  /*e550*/  IMAD.WIDE R4, R35, 0x2, R30 ;  /* 0x0000000223047825 */ /* 0x000fc800078e021e */
[--C-:B0-----:R-:W-:Y:S01]  /*e560*/  IMAD.WIDE R2, R28, 0x2, R30.reuse ;  /* 0x000000021c027825 */ /* 0x101fe200078e021e */
[----:B------:R0:W-:Y:S03]  /*e570*/  STL.64 [R1+0x250], R4 ;  /* 0x0002500401007387 */ /* 0x0001e60000100a00 */
[--C-:B-1----:R-:W-:Y:S01]  /*e580*/  IMAD.WIDE R6, R29, 0x2, R30.reuse ;  /* 0x000000021d067825 */ /* 0x102fe200078e021e */
[----:B------:R1:W-:Y:S04]  /*e590*/  STL.64 [R1+0x298], R2 ;  /* 0x0002980201007387 */ /* 0x0003e80000100a00 */
[----:B------:R4:W-:Y:S01]  /*e5a0*/  STL.64 [R1+0x2f0], R6 ;  /* 0x0002f00601007387 */ /* 0x0009e20000100a00 */
[----:B0-----:R-:W-:-:S04]  /*e5b0*/  IMAD.WIDE R4, R36, 0x2, R30 ;  /* 0x0000000224047825 */ /* 0x001fc800078e021e */
[--C-:B-1----:R-:W-:Y:S01]  /*e5c0*/  IMAD.WIDE R2, R37, 0x2, R30.reuse ;  /* 0x0000000225027825 */ /* 0x102fe200078e021e */
[----:B----4-:R-:W4:Y:S04]  /*e5d0*/  LDL R7, [R1+0x2d4] ;  /* 0x0002d40001077983 */ /* 0x010f280000100800 */
[----:B------:R0:W-:Y:S04]  /*e5e0*/  STL.64 [R1+0x310], R4 ;  /* 0x0003100401007387 */ /* 0x0001e80000100a00 */
[----:B0-----:R-:W5:Y:S04]  /*e5f0*/  LDL R4, [R1+0x2cc] ;  /* 0x0002cc0001047983 */ /* 0x001f680000100800 */
[----:B------:R0:W-:Y:S04]  /*e600*/  STL.64 [R1+0x328], R2 ;  /* 0x0003280201007387 */ /* 0x0001e80000100a00 */
[----:B------:R-:W5:Y:S04]  /*e610*/  LDL R5, [R1+0x2bc] ;  /* 0x0002bc0001057983 */ /* 0x000f680000100800 */
[----:B------:R-:W5:Y:S04]  /*e620*/  LDL R60, [R1+0x294] ;  /* 0x00029400013c7983 */ /* 0x000f680000100800 */
[----:B0-----:R-:W5:Y:S04]  /*e630*/  LDL R2, [R1+0x2b4] ;  /* 0x0002b40001027983 */ /* 0x001f680000100800 */
        /* <DEDUP_REMOVED lines=14> */
[----:B--2---:R-:W-:-:S03]  /*e720*/  IMAD.WIDE R28, R26, 0x2, R30 ;  /* 0x000000021a1c7825 */ /* 0x004fc600078e021e */
[----:B------:R-:W2:Y:S01]  /*e730*/  LDL R24, [R1+0x20c] ;  /* 0x00020c0001187983 */ /* 0x000ea20000100800 */
[----:B---3--:R-:W-:-:S03]  /*e740*/  IMAD.WIDE R8, R27, 0x2, R30 ;  /* 0x000000021b087825 */ /* 0x008fc600078e021e */
[----:B------:R-:W3:Y:S04]  /*e750*/  LDL R25, [R1+0x208] ;  /* 0x0002080001197983 */ /* 0x000ee80000100800 */
[----:B------:R-:W2:Y:S04]  /*e760*/  LDL R34, [R1+0x204] ;  /* 0x0002040001227983 */ /* 0x000ea80000100800 */
[----:B------:R0:W-:Y:S04]  /*e770*/  STL.64 [R1+0x340], R28 ;  /* 0x0003401c01007387 */ /* 0x0001e80000100a00 */
[----:B------:R-:W2:Y:S04]  /*e780*/  LDL R35, [R1+0x200] ;  /* 0x0002000001237983 */ /* 0x000ea80000100800 */
[----:B------:R4:W-:Y:S04]  /*e790*/  STL.64 [R1+0x360], R8 ;  /* 0x0003600801007387 */ /* 0x0009e80000100a00 */
[----:B0-----:R-:W2:Y:S04]  /*e7a0*/  LDL R28, [R1+0x1fc] ;  /* 0x0001fc00011c7983 */ /* 0x001ea80000100800 */
[----:B------:R-:W2:Y:S04]  /*e7b0*/  LDL R29, [R1+0x1f8] ;  /* 0x0001f800011d7983 */ /* 0x000ea80000100800 */
[----:B------:R-:W3:Y:S04]  /*e7c0*/  LDL R36, [R1+0x1dc] ;  /* 0x0001dc0001247983 */ /* 0x000ee80000100800 */
[----:B------:R-:W3:Y:S04]  /*e7d0*/  LDL R37, [R1+0x1d8] ;  /* 0x0001d80001257983 */ /* 0x000ee80000100800 */
[----:B------:R-:W3:Y:S04]  /*e7e0*/  LDL R26, [R1+0x1d4] ;  /* 0x0001d400011a7983 */ /* 0x000ee80000100800 */
[----:B------:R-:W3:Y:S01]  /*e7f0*/  LDL R27, [R1+0x1d0] ;  /* 0x0001d000011b7983 */ /* 0x000ee20000100800 */
[----:B----4-:R-:W-:-:S05]  /*e800*/  IMAD.WIDE R8, R7, 0x2, R30 ;  /* 0x0000000207087825 */ /* 0x010fca00078e021e */
[----:B------:R0:W-:Y:S01]  /*e810*/  STL.64 [R1+0x378], R8 ;  /* 0x0003780801007387 */ /* 0x0001e20000100a00 */
[----:B-----5:R-:W-:-:S05]  /*e820*/  IMAD.WIDE R6, R4, 0x2, R30 ;  /* 0x0000000204067825 */ /* 0x020fca00078e021e */
[----:B------:R1:W-:Y:S01]  /*e830*/  STL.64 [R1+0x398], R6 ;  /* 0x0003980601007387 */ /* 0x0003e20000100a00 */
[----:B0-----:R-:W-:-:S05]  /*e840*/  IMAD.WIDE R8, R5, 0x2, R30 ;  /* 0x0000000205087825 */ /* 0x001fca00078e021e */
[----:B------:R-:W-:Y:S01]  /*e850*/  STL.64 [R1+0x3b8], R8 ;  /* 0x0003b80801007387 */ /* 0x000fe20000100a00 */
[----:B-1----:R-:W-:-:S04]  /*e860*/  IMAD.WIDE R6, R2, 0x2, R30 ;  /* 0x0000000202067825 */ /* 0x002fc800078e021e */
[--C-:B------:R-:W-:Y:S01]  /*e870*/  IMAD.WIDE R4, R3, 0x2, R30.reuse ;  /* 0x0000000203047825 */ /* 0x100fe200078e021e */
[----:B------:R0:W-:Y:S03]  /*e880*/  STL.64 [R1+0x3d0], R6 ;  /* 0x0003d00601007387 */ /* 0x0001e60000100a00 */
[--C-:B------:R-:W-:Y:S01]  /*e890*/  IMAD.WIDE R2, R60, 0x2, R30.reuse ;  /* 0x000000023c027825 */ /* 0x100fe200078e021e */
[----:B------:R1:W-:Y:S04]  /*e8a0*/  STL.64 [R1+0x3f0], R4 ;  /* 0x0003f00401007387 */ /* 0x0003e80000100a00 */
[----:B------:R4:W-:Y:S01]  /*e8b0*/  STL.64 [R1+0x408], R2 ;  /* 0x0004080201007387 */ /* 0x0009e20000100a00 */
[----:B0-----:R-:W-:-:S04]  /*e8c0*/  IMAD.WIDE R6, R61, 0x2, R30 ;  /* 0x000000023d067825 */ /* 0x001fc800078e021e */
[--C-:B-1----:R-:W-:Y:S01]  /*e8d0*/  IMAD.WIDE R4, R32, 0x2, R30.reuse ;  /* 0x0000000220047825 */ /* 0x102fe200078e021e */
[----:B------:R0:W-:Y:S03]  /*e8e0*/  STL.64 [R1+0x428], R6 ;  /* 0x0004280601007387 */ /* 0x0001e60000100a00 */
[--C-:B----4-:R-:W-:Y:S01]  /*e8f0*/  IMAD.WIDE R2, R33, 0x2, R30.reuse ;  /* 0x0000000221027825 */ /* 0x110fe200078e021e */
        /* <DEDUP_REMOVED lines=21> */
[--C-:B--2---:R-:W-:Y:S01]  /*ea50*/  IMAD.WIDE R4, R24, 0x2, R30.reuse ;  /* 0x0000000218047825 */ /* 0x104fe200078e021e */
[----:B------:R0:W-:Y:S03]  /*ea60*/  STL.64 [R1+0x580], R6 ;  /* 0x0005800601007387 */ /* 0x0001e60000100a00 */
[--C-:B---3--:R-:W-:Y:S01]  /*ea70*/  IMAD.WIDE R2, R25, 0x2, R30.reuse ;  /* 0x0000000219027825 */ /* 0x108fe200078e021e */
[----:B------:R-:W2:Y:S04]  /*ea80*/  LDL R14, [R1+0x1cc] ;  /* 0x0001cc00010e7983 */ /* 0x000ea80000100800 */
[----:B------:R1:W-:Y:S04]  /*ea90*/  STL.64 [R1+0x598], R4 ;  /* 0x0005980401007387 */ /* 0x0003e80000100a00 */
[----:B------:R-:W3:Y:S01]  /*eaa0*/  LDL R15, [R1+0x1c8] ;  /* 0x0001c800010f7983 */ /* 0x000ee20000100800 */
[----:B0-----:R-:W-:-:S03]  /*eab0*/  IMAD.WIDE R6, R28, 0x2, R30 ;  /* 0x000000021c067825 */ /* 0x001fc600078e021e */
[----:B------:R0:W-:Y:S01]  /*eac0*/  STL.64 [R1+0x5b8], R2 ;  /* 0x0005b80201007387 */ /* 0x0001e20000100a00 */
[----:B-1----:R-:W-:-:S05]  /*ead0*/  IMAD.WIDE R4, R34, 0x2, R30 ;  /* 0x0000000222047825 */ /* 0x002fca00078e021e */
[----:B------:R1:W-:Y:S01]  /*eae0*/  STL.64 [R1+0x5d0], R4 ;  /* 0x0005d00401007387 */ /* 0x0003e20000100a00 */
[----:B0-----:R-:W-:-:S05]  /*eaf0*/  IMAD.WIDE R2, R35, 0x2, R30 ;  /* 0x0000000223027825 */ /* 0x001fca00078e021e */
[----:B------:R0:W-:Y:S01]  /*eb00*/  STL.64 [R1+0x5f8], R2 ;  /* 0x0005f80201007387 */ /* 0x0001e20000100a00 */
[----:B-1----:R-:W-:-:S03]  /*eb10*/  IMAD.WIDE R4, R29, 0x2, R30 ;  /* 0x000000021d047825 */ /* 0x002fc600078e021e */
[----:B------:R1:W-:Y:S04]  /*eb20*/  STL.64 [R1+0x618], R6 ;  /* 0x0006180601007387 */ /* 0x0003e80000100a00 */
[----:B------:R4:W-:Y:S01]  /*eb30*/  STL.64 [R1+0x630], R4 ;  /* 0x0006300401007387 */ /* 0x0009e20000100a00 */
[----:B0-----:R-:W-:-:S04]  /*eb40*/  IMAD.WIDE R2, R36, 0x2, R30 ;  /* 0x0000000224027825 */ /* 0x001fc800078e021e */
[--C-:B-1----:R-:W-:Y:S01]  /*eb50*/  IMAD.WIDE R6, R37, 0x2, R30.reuse ;  /* 0x0000000225067825 */ /* 0x102fe200078e021e */
[----:B------:R0:W-:Y:S03]  /*eb60*/  STL.64 [R1+0x650], R2 ;  /* 0x0006500201007387 */ /* 0x0001e60000100a00 */
[--C-:B----4-:R-:W-:Y:S01]  /*eb70*/  IMAD.WIDE R4, R26, 0x2, R30.reuse ;  /* 0x000000021a047825 */ /* 0x110fe200078e021e */
[----:B------:R1:W-:Y:S04]  /*eb80*/  STL.64 [R1+0x668], R6 ;  /* 0x0006680601007387 */ /* 0x0003e80000100a00 */
[----:B------:R-:W4:Y:S04]  /*eb90*/  LDL R16, [R1+0x1c4] ;  /* 0x0001c40001107983 */ /* 0x000f280000100800 */
[----:B------:R2:W-:Y:S01]  /*eba0*/  STL.64 [R1+0x688], R4 ;  /* 0x0006880401007387 */ /* 0x0005e20000100a00 */
[----:B0-----:R-:W-:-:S03]  /*ebb0*/  IMAD.WIDE R2, R27, 0x2, R30 ;  /* 0x000000021b027825 */ /* 0x001fc600078e021e */
[----:B------:R-:W5:Y:S04]  /*ebc0*/  LDL R17, [R1+0x1c0] ;  /* 0x0001c00001117983 */ /* 0x000f680000100800 */
        /* <DEDUP_REMOVED lines=20> */
[----:B-1----:R-:W5:Y:S01]  /*ed10*/  LDL R6, [R1+0x170] ;  /* 0x0001700001067983 */ /* 0x002f620000100800 */
[----:B--2---:R-:W-:-:S05]  /*ed20*/  IMAD.WIDE R4, R14, 0x2, R30 ;  /* 0x000000020e047825 */ /* 0x004fca00078e021e */
[----:B------:R0:W-:Y:S01]  /*ed30*/  STL.64 [R1+0x6c0], R4 ;  /* 0x0006c00401007387 */ /* 0x0001e20000100a00 */
[----:B---3--:R-:W-:-:S03]  /*ed40*/  IMAD.WIDE R2, R15, 0x2, R30 ;  /* 0x000000020f027825 */ /* 0x008fc600078e021e */
[----:B------:R-:W2:Y:S04]  /*ed50*/  LDL R7, [R1+0x16c] ;  /* 0x00016c0001077983 */ /* 0x000ea80000100800 */
[----:B------:R1:W-:Y:S04]  /*ed60*/  STL.64 [R1+0x6e0], R2 ;  /* 0x0006e00201007387 */ /* 0x0003e80000100a00 */
[----:B0-----:R-:W3:Y:S04]  /*ed70*/  LDL R4, [R1+0x168] ;  /* 0x0001680001047983 */ /* 0x001ee80000100800 */
[----:B------:R-:W2:Y:S04]  /*ed80*/  LDL R5, [R1+0x164] ;  /* 0x0001640001057983 */ /* 0x000ea80000100800 */
[----:B-1----:R-:W2:Y:S04]  /*ed90*/  LDL R2, [R1+0x160] ;  /* 0x0001600001027983 */ /* 0x002ea80000100800 */
[----:B------:R-:W2:Y:S04]  /*eda0*/  LDL R3, [R1+0x15c] ;  /* 0x00015c0001037983 */ /* 0x000ea80000100800 */
[----:B------:R-:W2:Y:S04]  /*edb0*/  LDL R60, [R1+0x158] ;  /* 0x00015800013c7983 */ /* 0x000ea80000100800 */
[----:B------:R-:W2:Y:S01]  /*edc0*/  LDL R61, [R1+0x154] ;  /* 0x00015400013d7983 */ /* 0x000ea20000100800 */
[----:B----4-:R-:W-:-:S05]  /*edd0*/  IMAD.WIDE R14, R16, 0x2, R30 ;  /* 0x00000002100e7825 */ /* 0x010fca00078e021e */
[----:B------:R0:W-:Y:S01]  /*ede0*/  STL.64 [R1+0x6f8], R14 ;  /* 0x0006f80e01007387 */ /* 0x0001e20000100a00 */
[----:B-----5:R-:W-:-:S03]  /*edf0*/  IMAD.WIDE R16, R17, 0x2, R30 ;  /* 0x0000000211107825 */ /* 0x020fc600078e021e */
[----:B0-----:R-:W4:Y:S04]  /*ee00*/  LDL.LU.64 R14, [R1+0x24a8] ;  /* 0x0024a800010e7983 */ /* 0x001f280000300a00 */
[----:B------:R0:W-:Y:S02]  /*ee10*/  STL.64 [R1+0x718], R16 ;  /* 0x0007181001007387 */ /* 0x0001e40000100a00 */
[----:B0-----:R-:W-:-:S04]  /*ee20*/  IMAD.WIDE R16, R18, 0x2, R30 ;  /* 0x0000000212107825 */ /* 0x001fc800078e021e */
[--C-:B------:R-:W-:Y:S01]  /*ee30*/  IMAD.WIDE R18, R19, 0x2, R30.reuse ;  /* 0x0000000213127825 */ /* 0x100fe200078e021e */
[----:B------:R0:W-:Y:S04]  /*ee40*/  STL.64 [R1+0x730], R16 ;  /* 0x0007301001007387 */ /* 0x0001e80000100a00 */
[----:B0-----:R-:W5:Y:S04]  /*ee50*/  LDL.LU.64 R16, [R1+0x24a0] ;  /* 0x0024a00001107983 */ /* 0x001f680000300a00 */
[----:B------:R0:W-:Y:S02]  /*ee60*/  STL.64 [R1+0x750], R18 ;  /* 0x0007501201007387 */ /* 0x0001e40000100a00 */
[----:B0-----:R-:W-:-:S04]  /*ee70*/  IMAD.WIDE R18, R20, 0x2, R30 ;  /* 0x0000000214127825 */ /* 0x001fc800078e021e */
[--C-:B------:R-:W-:Y:S01]  /*ee80*/  IMAD.WIDE R20, R21, 0x2, R30.reuse ;  /* 0x0000000215147825 */ /* 0x100fe200078e021e */
[----:B------:R0:W-:Y:S04]  /*ee90*/  STL.64 [R1+0x768], R18 ;  /* 0x0007681201007387 */ /* 0x0001e80000100a00 */
[----:B0-----:R-:W4:Y:S04]  /*eea0*/  LDL.LU.64 R18, [R1+0x2498] ;  /* 0x0024980001127983 */ /* 0x001f280000300a00 */
        /* <DEDUP_REMOVED lines=25> */
[----:B------:R0:W-:Y:S01]  /*f040*/  STL.64 [R1+0x8a8], R36 ;  /* 0x0008a82401007387 */ /* 0x0001e20000100a00 */
[----:B------:R-:W-:-:S04]  /*f050*/  IMAD.WIDE R8, R9, 0x2, R30 ;  /* 0x0000000209087825 */ /* 0x000fc800078e021e */
[----:B0-----:R-:W-:-:S04]  /*f060*/  IMAD.WIDE R36, R26, 0x2, R30 ;  /* 0x000000021a247825 */ /* 0x001fc800078e021e */
[--C-:B------:R-:W-:Y:S01]  /*f070*/  IMAD.WIDE R26, R27, 0x2, R30.reuse ;  /* 0x000000021b1a7825 */ /* 0x100fe200078e021e */
[----:B------:R0:W-:Y:S04]  /*f080*/  STL.64 [R1+0x8c0], R36 ;  /* 0x0008c02401007387 */ /* 0x0001e80000100a00 */
[----:B0-----:R-:W4:Y:S04]  /*f090*/  LDL.LU.64 R36, [R1+0x2468] ;  /* 0x0024680001247983 */ /* 0x001f280000300a00 */
[----:B------:R0:W-:Y:S04]  /*f0a0*/  STL.64 [R1+0x8e0], R26 ;  /* 0x0008e01a01007387 */ /* 0x0001e80000100a00 */
[----:B0-----:R-:W4:Y:S04]  /*f0b0*/  LDL.LU.64 R26, [R1+0x2460] ;  /* 0x00246000011a7983 */ /* 0x001f280000300a00 */
[----:B------:R0:W-:Y:S02]  /*f0c0*/  STL.64 [R1+0x8f8], R8 ;  /* 0x0008f80801007387 */ /* 0x0001e40000100a00 */
[----:B0-----:R-:W-:-:S05]  /*f0d0*/  IMAD.WIDE R8, R32, 0x2, R30 ;  /* 0x0000000220087825 */ /* 0x001fca00078e021e */
[----:B------:R0:W-:Y:S04]  /*f0e0*/  STL.64 [R1+0x1090], R8 ;  /* 0x0010900801007387 */ /* 0x0001e80000100a00 */
[----:B------:R-:W5:Y:S01]  /*f0f0*/  LDL R32, [R1+0x120] ;  /* 0x0001200001207983 */ /* 0x000f620000100800 */
[----:B0-----:R-:W-:-:S03]  /*f100*/  IMAD.WIDE R8, R33, 0x2, R30 ;  /* 0x0000000221087825 */ /* 0x001fc600078e021e */
[----:B------:R-:W5:Y:S04]  /*f110*/  LDL R33, [R1+0x11c] ;  /* 0x00011c0001217983 */ /* 0x000f680000100800 */
[----:B------:R0:W-:Y:S02]  /*f120*/  STL.64 [R1+0x10b0], R8 ;  /* 0x0010b00801007387 */ /* 0x0001e40000100a00 */
[----:B0-----:R-:W-:-:S05]  /*f130*/  IMAD.WIDE R8, R6, 0x2, R30 ;  /* 0x0000000206087825 */ /* 0x001fca00078e021e */
[----:B------:R2:W-:Y:S02]  /*f140*/  STL.64 [R1+0x10d0], R8 ;  /* 0x0010d00801007387 */ /* 0x0005e40000100a00 */
[----:B--2---:R-:W-:-:S04]  /*f150*/  IMAD.WIDE R8, R7, 0x2, R30 ;  /* 0x0000000207087825 */ /* 0x004fc800078e021e */
[--C-:B---3--:R-:W-:Y:S01]  /*f160*/  IMAD.WIDE R6, R4, 0x2, R30.reuse ;  /* 0x0000000204067825 */ /* 0x108fe200078e021e */
[----:B------:R0:W-:Y:S03]  /*f170*/  STL.64 [R1+0x10f0], R8 ;  /* 0x0010f00801007387 */ /* 0x0001e60000100a00 */
[--C-:B------:R-:W-:Y:S01]  /*f180*/  IMAD.WIDE R4, R5, 0x2, R30.reuse ;  /* 0x0000000205047825 */ /* 0x100fe200078e021e */
[----:B------:R1:W-:Y:S04]  /*f190*/  STL.64 [R1+0x1110], R6 ;  /* 0x0011100601007387 */ /* 0x0003e80000100a00 */
[----:B------:R2:W-:Y:S01]  /*f1a0*/  STL.64 [R1+0x1130], R4 ;  /* 0x0011300401007387 */ /* 0x0005e20000100a00 */
[----:B0-----:R-:W-:-:S04]  /*f1b0*/  IMAD.WIDE R8, R2, 0x2, R30 ;  /* 0x0000000202087825 */ /* 0x001fc800078e021e */
[--C-:B-1----:R-:W-:Y:S01]  /*f1c0*/  IMAD.WIDE R6, R3, 0x2, R30.reuse ;  /* 0x0000000203067825 */ /* 0x102fe200078e021e */
[----:B------:R0:W-:Y:S03]  /*f1d0*/  STL.64 [R1+0x1150], R8 ;  /* 0x0011500801007387 */ /* 0x0001e60000100a00 */
[--C-:B--2---:R-:W-:Y:S01]  /*f1e0*/  IMAD.WIDE R4, R60, 0x2, R30.reuse ;  /* 0x000000023c047825 */ /* 0x104fe200078e021e */
[----:B------:R1:W-:Y:S03]  /*f1f0*/  STL.64 [R1+0x1170], R6 ;  /* 0x0011700601007387 */ /* 0x0003e60000100a00 */
[--C-:B------:R-:W-:Y:S01]  /*f200*/  IMAD.WIDE R2, R61, 0x2, R30.reuse ;  /* 0x000000023d027825 */ /* 0x100fe200078e021e */
[----:B0-----:R-:W2:Y:S04]  /*f210*/  LDL.LU R8, [R1+0xfc] ;  /* 0x0000fc0001087983 */ /* 0x001ea80000300800 */
[----:B------:R0:W-:Y:S04]  /*f220*/  STL.64 [R1+0x1190], R4 ;  /* 0x0011900401007387 */ /* 0x0001e80000100a00 */
[----:B------:R-:W3:Y:S01]  /*f230*/  LDL.LU R9, [R1+0xf8] ;  /* 0x0000f80001097983 */ /* 0x000ee20000300800 */
[----:B-1----:R-:W-:-:S03]  /*f240*/  IMAD.WIDE R6, R57, 0x2, R30 ;  /* 0x0000000239067825 */ /* 0x002fc600078e021e */
[----:B------:R1:W-:Y:S01]  /*f250*/  STL.64 [R1+0x11b0], R2 ;  /* 0x0011b00201007387 */ /* 0x0003e20000100a00 */
[----:B0-----:R-:W-:-:S04]  /*f260*/  IMAD.WIDE R4, R55, 0x2, R30 ;  /* 0x0000000237047825 */ /* 0x001fc800078e021e */
[----:B-1----:R-:W-:-:S05]  /*f270*/  IMAD.WIDE R2, R59, 0x2, R30 ;  /* 0x000000023b027825 */ /* 0x002fca00078e021e */
[----:B------:R0:W-:Y:S01]  /*f280*/  STL.64 [R1+0x11d0], R2 ;  /* 0x0011d00201007387 */ /* 0x0001e20000100a00 */
[----:B------:R-:W-:-:S03]  /*f290*/  IMAD.WIDE R60, R51, 0x2, R30 ;  /* 0x00000002333c7825 */ /* 0x000fc600078e021e */
[----:B------:R1:W-:Y:S01]  /*f2a0*/  STL.64 [R1+0x11f0], R6 ;  /* 0x0011f00601007387 */ /* 0x0003e20000100a00 */
[----:B0-----:R-:W-:-:S03]  /*f2b0*/  IMAD.WIDE R2, R53, 0x2, R30 ;  /* 0x0000000235027825 */ /* 0x001fc600078e021e */
[----:B-1----:R-:W3:Y:S04]  /*f2c0*/  LDL.LU R6, [R1+0xe4] ;  /* 0x0000e40001067983 */ /* 0x002ee80000300800 */
[----:B------:R0:W-:Y:S04]  /*f2d0*/  STL.64 [R1+0x1210], R4 ;  /* 0x0012100401007387 */ /* 0x0001e80000100a00 */
[----:B------:R-:W3:Y:S04]  /*f2e0*/  LDL.LU R7, [R1+0xe0] ;  /* 0x0000e00001077983 */ /* 0x000ee80000300800 */
[----:B------:R1:W-:Y:S04]  /*f2f0*/  STL.64 [R1+0x1230], R2 ;  /* 0x0012300201007387 */ /* 0x0003e80000100a00 */
[----:B0-----:R-:W3:Y:S04]  /*f300*/  LDL.LU R4, [R1+0xdc] ;  /* 0x0000dc0001047983 */ /* 0x001ee80000300800 */
[----:B------:R-:W3:Y:S01]  /*f310*/  LDL.LU R5, [R1+0xd8] ;  /* 0x0000d80001057983 */ /* 0x000ee20000300800 */
[----:B-1----:R-:W-:-:S03]  /*f320*/  IMAD.WIDE R2, R49, 0x2, R30 ;  /* 0x0000000231027825 */ /* 0x002fc600078e021e */
[----:B------:R0:W-:Y:S04]  /*f330*/  STL.64 [R1+0x1250], R60 ;  /* 0x0012503c01007387 */ /* 0x0001e80000100a00 */
[----:B------:R1:W-:Y:S01]  /*f340*/  STL.64 [R1+0x1270], R2 ;  /* 0x0012700201007387 */ /* 0x0003e20000100a00 */
[----:B0-----:R-:W-:-:S04]  /*f350*/  IMAD.WIDE R60, R47, 0x2, R30 ;  /* 0x000000022f3c7825 */ /* 0x001fc800078e021e */
[--C-:B-1----:R-:W-:Y:S01]  /*f360*/  IMAD.WIDE R2, R45, 0x2, R30.reuse ;  /* 0x000000022d027825 */ /* 0x102fe200078e021e */
[----:B------:R0:W-:Y:S04]  /*f370*/  STL.64 [R1+0x1290], R60 ;  /* 0x0012903c01007387 */ /* 0x0001e80000100a00 */
[----:B------:R1:W-:Y:S01]  /*f380*/  STL.64 [R1+0x12b0], R2 ;  /* 0x0012b00201007387 */ /* 0x0003e20000100a00 */
[----:B0-----:R-:W-:-:S03]  /*f390*/  IMAD.WIDE R60, R43, 0x2, R30 ;  /* 0x000000022b3c7825 */ /* 0x001fc600078e021e */
[----:B-1----:R-:W3:Y:S04]  /*f3a0*/  LDL.LU R2, [R1+0xc0] ;  /* 0x0000c00001027983 */ /* 0x002ee80000300800 */
[----:B------:R-:W3:Y:S04]  /*f3b0*/  LDL.LU R3, [R1+0xbc] ;  /* 0x0000bc0001037983 */ /* 0x000ee80000300800 */
[----:B------:R0:W-:Y:S02]  /*f3c0*/  STL.64 [R1+0x12d0], R60 ;  /* 0x0012d03c01007387 */ /* 0x0001e40000100a00 */
[----:B0-----:R-:W-:-:S05]  /*f3d0*/  IMAD.WIDE R60, R41, 0x2, R30 ;  /* 0x00000002293c7825 */ /* 0x001fca00078e021e */
[----:B------:R4:W-:Y:S02]  /*f3e0*/  STL.64 [R1+0x12f0], R60 ;  /* 0x0012f03c01007387 */ /* 0x0009e40000100a00 */
[----:B----4-:R-:W-:-:S05]  /*f3f0*/  IMAD.WIDE R60, R27, 0x2, R30 ;  /* 0x000000021b3c7825 */ /* 0x010fca00078e021e */
[----:B------:R0:W-:Y:S04]  /*f400*/  STL.64 [R1+0x1310], R60 ;  /* 0x0013103c01007387 */ /* 0x0001e80000100a00 */
[----:B------:R-:W-:Y:S01]  /*f410*/  STL.64 [R1+0x2430], R26 ;  /* 0x0024301a01007387 */ /* 0x000fe20000100a00 */
[----:B0-----:R-:W-:-:S05]  /*f420*/  IMAD.WIDE R60, R26, 0x2, R30 ;  /* 0x000000021a3c7825 */ /* 0x001fca00078e021e */
[----:B------:R5:W-:Y:S02]  /*f430*/  STL.64 [R1+0x1330], R60 ;  /* 0x0013303c01007387 */ /* 0x000be40000100a00 */
[----:B-----5:R-:W-:-:S04]  /*f440*/  IMAD.WIDE R60, R32, 0x2, R30 ;  /* 0x00000002203c7825 */ /* 0x020fc800078e021e */
[--C-:B------:R-:W-:Y:S01]  /*f450*/  IMAD.WIDE R32, R33, 0x2, R30.reuse ;  /* 0x0000000221207825 */ /* 0x100fe200078e021e */
[----:B------:R0:W-:Y:S04]  /*f460*/  STL.64 [R1+0x1350], R60 ;  /* 0x0013503c01007387 */ /* 0x0001e80000100a00 */
[----:B0-----:R-:W4:Y:S04]  /*f470*/  LDL.LU R60, [R1+0xa0] ;  /* 0x0000a000013c7983 */ /* 0x001f280000300800 */
[----:B------:R0:W-:Y:S04]  /*f480*/  STL.64 [R1+0x1370], R32 ;  /* 0x0013702001007387 */ /* 0x0001e80000100a00 */
[----:B------:R-:W5:Y:S01]  /*f490*/  LDL.LU R61, [R1+0x350] ;  /* 0x00035000013d7983 */ /* 0x000f620000300800 */
[----:B------:R-:W-:-:S05]  /*f4a0*/  IMAD.WIDE R26, R37, 0x2, R30 ;  /* 0x00000002251a7825 */ /* 0x000fca00078e021e */
[----:B------:R1:W-:Y:S01]  /*f4b0*/  STL.64 [R1+0x1390], R26 ;  /* 0x0013901a01007387 */ /* 0x0003e20000100a00 */
[----:B0-----:R-:W-:-:S04]  /*f4c0*/  IMAD.WIDE R32, R36, 0x2, R30 ;  /* 0x0000000224207825 */ /* 0x001fc800078e021e */
[----:B------:R-:W-:-:S04]  /*f4d0*/  IMAD.WIDE R36, R29, 0x2, R30 ;  /* 0x000000021d247825 */ /* 0x000fc800078e021e */
[--C-:B-1----:R-:W-:Y:S02]  /*f4e0*/  IMAD.WIDE R26, R28, 0x2, R30.reuse ;  /* 0x000000021c1a7825 */ /* 0x102fe400078e021e */
[----:B------:R-:W5:Y:S04]  /*f4f0*/  LDL.LU R28, [R1+0x245c] ;  /* 0x00245c00011c7983 */ /* 0x000f680000300800 */
[----:B------:R0:W-:Y:S04]  /*f500*/  STL.64 [R1+0x13b0], R32 ;  /* 0x0013b02001007387 */ /* 0x0001e80000100a00 */
[----:B------:R-:W5:Y:S04]  /*f510*/  LDL.LU R29, [R1+0x2458] ;  /* 0x00245800011d7983 */ /* 0x000f680000300800 */
[----:B------:R1:W-:Y:S01]  /*f520*/  STL.64 [R1+0x13d0], R26 ;  /* 0x0013d01a01007387 */ /* 0x0003e20000100a00 */
[----:B0-----:R-:W-:-:S03]  /*f530*/  IMAD.WIDE R32, R25, 0x2, R30 ;  /* 0x0000000219207825 */ /* 0x001fc600078e021e */
[----:B------:R-:W-:Y:S01]  /*f540*/  STL.64 [R1+0x13f0], R36 ;  /* 0x0013f02401007387 */ /* 0x000fe20000100a00 */
[----:B-1----:R-:W-:-:S03]  /*f550*/  IMAD.WIDE R26, R34, 0x2, R30 ;  /* 0x00000002221a7825 */ /* 0x002fc600078e021e */
[----:B------:R2:W-:Y:S01]  /*f560*/  STL.64 [R1+0x1410], R32 ;  /* 0x0014102001007387 */ /* 0x0005e20000100a00 */
[----:B------:R-:W-:-:S03]  /*f570*/  IMAD.WIDE R34, R35, 0x2, R30 ;  /* 0x0000000223227825 */ /* 0x000fc600078e021e */
[----:B------:R0:W-:Y:S04]  /*f580*/  STL.64 [R1+0x1430], R26 ;  /* 0x0014301a01007387 */ /* 0x0001e80000100a00 */
[----:B------:R-:W-:Y:S01]  /*f590*/  STL.64 [R1+0x1450], R34 ;  /* 0x0014502201007387 */ /* 0x000fe20000100a00 */
[----:B--2---:R-:W-:-:S03]  /*f5a0*/  IMAD.WIDE R32, R8, 0x2, R30 ;  /* 0x0000000208207825 */ /* 0x004fc600078e021e */
[----:B---3--:R1:W-:Y:S01]  /*f5b0*/  STL.64 [R1+0x2438], R8 ;  /* 0x0024380801007387 */ /* 0x0083e20000100a00 */
[----:B0-----:R-:W-:-:S03]  /*f5c0*/  IMAD.WIDE R26, R9, 0x2, R30 ;  /* 0x00000002091a7825 */ /* 0x001fc600078e021e */
[----:B------:R-:W-:Y:S01]  /*f5d0*/  STL.64 [R1+0x1470], R32 ;  /* 0x0014702001007387 */ /* 0x000fe20000100a00 */
[----:B------:R-:W-:-:S03]  /*f5e0*/  IMAD.WIDE R24, R24, 0x2, R30 ;  /* 0x0000000218187825 */ /* 0x000fc600078e021e */
[----:B------:R0:W-:Y:S01]  /*f5f0*/  STL.64 [R1+0x1490], R26 ;  /* 0x0014901a01007387 */ /* 0x0001e20000100a00 */
[----:B-1----:R-:W-:-:S03]  /*f600*/  IMAD.WIDE R8, R22, 0x2, R30 ;  /* 0x0000000216087825 */ /* 0x002fc600078e021e */
[----:B------:R1:W-:Y:S01]  /*f610*/  STL.64 [R1+0x14b0], R24 ;  /* 0x0014b01801007387 */ /* 0x0003e20000100a00 */
[----:B0-----:R-:W-:-:S04]  /*f620*/  IMAD.WIDE R26, R23, 0x2, R30 ;  /* 0x00000002171a7825 */ /* 0x001fc800078e021e */
[--C-:B-1----:R-:W-:Y:S01]  /*f630*/  IMAD.WIDE R24, R21, 0x2, R30.reuse ;  /* 0x0000000215187825 */ /* 0x102fe200078e021e */
[----:B------:R-:W-:Y:S03]  /*f640*/  STL.64 [R1+0x14d0], R26 ;  /* 0x0014d01a01007387 */ /* 0x000fe60000100a00 */
[--C-:B------:R-:W-:Y:S01]  /*f650*/  IMAD.WIDE R22, R6, 0x2, R30.reuse ;  /* 0x0000000206167825 */ /* 0x100fe200078e021e */
[----:B------:R0:W-:Y:S04]  /*f660*/  STL.64 [R1+0x14f0], R8 ;  /* 0x0014f00801007387 */ /* 0x0001e80000100a00 */
[----:B------:R-:W-:Y:S04]  /*f670*/  STL.64 [R1+0x1510], R24 ;  /* 0x0015101801007387 */ /* 0x000fe80000100a00 */
[----:B------:R1:W-:Y:S01]  /*f680*/  STL.64 [R1+0x2440], R6 ;  /* 0x0024400601007387 */ /* 0x0003e20000100a00 */
[----:B0-----:R-:W-:-:S03]  /*f690*/  IMAD.WIDE R8, R7, 0x2, R30 ;  /* 0x0000000207087825 */ /* 0x001fc600078e021e */
[----:B------:R-:W-:Y:S04]  /*f6a0*/  STL.64 [R1+0x1530], R22 ;  /* 0x0015301601007387 */ /* 0x000fe80000100a00 */
[----:B------:R0:W-:Y:S01]  /*f6b0*/  STL.64 [R1+0x1550], R8 ;  /* 0x0015500801007387 */ /* 0x0001e20000100a00 */
[----:B-1----:R-:W-:-:S03]  /*f6c0*/  IMAD.WIDE R6, R4, 0x2, R30 ;  /* 0x0000000204067825 */ /* 0x002fc600078e021e */
[----:B------:R-:W-:Y:S04]  /*f6d0*/  STL.64 [R1+0x2448], R4 ;  /* 0x0024480401007387 */ /* 0x000fe80000100a00 */
[----:B------:R1:W-:Y:S01]  /*f6e0*/  STL.64 [R1+0x1570], R6 ;  /* 0x0015700601007387 */ /* 0x0003e20000100a00 */
[----:B0-----:R-:W-:-:S05]  /*f6f0*/  IMAD.WIDE R8, R5, 0x2, R30 ;  /* 0x0000000205087825 */ /* 0x001fca00078e021e */
[----:B------:R0:W-:Y:S01]  /*f700*/  STL.64 [R1+0x1590], R8 ;  /* 0x0015900801007387 */ /* 0x0001e20000100a00 */
[----:B-1----:R-:W-:-:S04]  /*f710*/  IMAD.WIDE R6, R20, 0x2, R30 ;  /* 0x0000000214067825 */ /* 0x002fc800078e021e */
[--C-:B------:R-:W-:Y:S01]  /*f720*/  IMAD.WIDE R4, R18, 0x2, R30.reuse ;  /* 0x0000000212047825 */ /* 0x100fe200078e021e */
[----:B------:R1:W-:Y:S03]  /*f730*/  STL.64 [R1+0x15b0], R6 ;  /* 0x0015b00601007387 */ /* 0x0003e60000100a00 */
[----:B0-----:R-:W-:-:S05]  /*f740*/  IMAD.WIDE R8, R19, 0x2, R30 ;  /* 0x0000000213087825 */ /* 0x001fca00078e021e */
[----:B------:R0:W-:Y:S01]  /*f750*/  STL.64 [R1+0x15d0], R8 ;  /* 0x0015d00801007387 */ /* 0x0001e20000100a00 */
[----:B-1----:R-:W-:-:S03]  /*f760*/  IMAD.WIDE R6, R17, 0x2, R30 ;  /* 0x0000000211067825 */ /* 0x002fc600078e021e */
[----:B------:R1:W-:Y:S04]  /*f770*/  STL.64 [R1+0x15f0], R4 ;  /* 0x0015f00401007387 */ /* 0x0003e80000100a00 */
[----:B------:R2:W-:Y:S01]  /*f780*/  STL.64 [R1+0x1610], R6 ;  /* 0x0016100601007387 */ /* 0x0005e20000100a00 */
[----:B0-----:R-:W-:-:S04]  /*f790*/  IMAD.WIDE R8, R16, 0x2, R30 ;  /* 0x0000000210087825 */ /* 0x001fc800078e021e */
[--C-:B-1----:R-:W-:Y:S01]  /*f7a0*/  IMAD.WIDE R4, R2, 0x2, R30.reuse ;  /* 0x0000000202047825 */ /* 0x102fe200078e021e */
[----:B------:R-:W-:Y:S03]  /*f7b0*/  STL.64 [R1+0x1630], R8 ;  /* 0x0016300801007387 */ /* 0x000fe60000100a00 */
[--C-:B--2---:R-:W-:Y:S01]  /*f7c0*/  IMAD.WIDE R6, R3, 0x2, R30.reuse ;  /* 0x0000000203067825 */ /* 0x104fe200078e021e */
[----:B------:R0:W-:Y:S04]  /*f7d0*/  STL.64 [R1+0x2450], R2 ;  /* 0x0024500201007387 */ /* 0x0001e80000100a00 */
[----:B------:R1:W-:Y:S04]  /*f7e0*/  STL.64 [R1+0x1650], R4 ;  /* 0x0016500401007387 */ /* 0x0003e80000100a00 */
[----:B------:R2:W-:Y:S01]  /*f7f0*/  STL.64 [R1+0x1670], R6 ;  /* 0x0016700601007387 */ /* 0x0005e20000100a00 */
[----:B0-----:R-:W-:-:S04]  /*f800*/  IMAD.WIDE R2, R13, 0x2, R30 ;  /* 0x000000020d027825 */ /* 0x001fc800078e021e */
[----:B-1----:R-:W-:-:S04]  /*f810*/  IMAD.WIDE R4, R15, 0x2, R30 ;  /* 0x000000020f047825 */ /* 0x002fc800078e021e */
[--C-:B--2---:R-:W-:Y:S01]  /*f820*/  IMAD.WIDE R6, R14, 0x2, R30.reuse ;  /* 0x000000020e067825 */ /* 0x104fe200078e021e */
[----:B------:R0:W-:Y:S04]  /*f830*/  STL.64 [R1+0x1690], R4 ;  /* 0x0016900401007387 */ /* 0x0001e80000100a00 */
[----:B------:R1:W-:Y:S04]  /*f840*/  STL.64 [R1+0x16b0], R6 ;  /* 0x0016b00601007387 */ /* 0x0003e80000100a00 */
[----:B------:R2:W-:Y:S01]  /*f850*/  STL.64 [R1+0x16d0], R2 ;  /* 0x0016d00201007387 */ /* 0x0005e20000100a00 */
[----:B0-----:R-:W-:-:S04]  /*f860*/  IMAD.WIDE R4, R12, 0x2, R30 ;  /* 0x000000020c047825 */ /* 0x001fc800078e021e */
[--C-:B-1----:R-:W-:Y:S01]  /*f870*/  IMAD.WIDE R6, R11, 0x2, R30.reuse ;  /* 0x000000020b067825 */ /* 0x102fe200078e021e */
[----:B------:R-:W-:Y:S03]  /*f880*/  STL.64 [R1+0x16f0], R4 ;  /* 0x0016f00401007387 */ /* 0x000fe60000100a00 */
[--C-:B--2---:R-:W-:Y:S01]  /*f890*/  IMAD.WIDE R2, R10, 0x2, R30.reuse ;  /* 0x000000020a027825 */ /* 0x104fe200078e021e */
[----:B------:R-:W-:Y:S04]  /*f8a0*/  STL.64 [R1+0x1710], R6 ;  /* 0x0017100601007387 */ /* 0x000fe80000100a00 */
[----:B------:R0:W-:Y:S02]  /*f8b0*/  STL.64 [R1+0x1730], R2 ;  /* 0x0017300201007387 */ /* 0x0001e40000100a00 */
[----:B0-----:R-:W-:-:S04]  /*f8c0*/  IMAD.WIDE R2, R0, 0x2, R30 ;  /* 0x0000000200027825 */ /* 0x001fc800078e021e */
[----:B----4-:R-:W-:-:S05]  /*f8d0*/  IMAD.WIDE R4, R60, 0x2, R30 ;  /* 0x000000023c047825 */ /* 0x010fca00078e021e */
[----:B------:R0:W-:Y:S01]  /*f8e0*/  STL.64 [R1+0x1750], R4 ;  /* 0x0017500401007387 */ /* 0x0001e20000100a00 */
[----:B-----5:R-:W-:-:S03]  /*f8f0*/  IMAD.WIDE R6, R61, 0x2, R30 ;  /* 0x000000023d067825 */ /* 0x020fc600078e021e */
[----:B0-----:R-:W2:Y:S04]  /*f900*/  LDL R5, [R1+0x2c4] ;  /* 0x0002c40001057983 */ /* 0x001ea80000100800 */
[----:B------:R0:W-:Y:S04]  /*f910*/  STL.64 [R1+0x1790], R6 ;  /* 0x0017900601007387 */ /* 0x0001e80000100a00 */
[----:B0-----:R-:W3:Y:S04]  /*f920*/  LDL R6, [R1+0x2c8] ;  /* 0x0002c80001067983 */ /* 0x001ee80000100800 */
[----:B------:R-:W-:Y:S04]  /*f930*/  STL.64 [R1+0x1770], R2 ;  /* 0x0017700201007387 */ /* 0x000fe80000100a00 */
[----:B------:R-:W4:Y:S04]  /*f940*/  LDL R7, [R1+0x2d0] ;  /* 0x0002d00001077983 */ /* 0x000f280000100800 */
[----:B------:R-:W5:Y:S04]  /*f950*/  LDL R8, [R1+0x2d8] ;  /* 0x0002d80001087983 */ /* 0x000f680000100800 */
[----:B------:R-:W5:Y:S04]  /*f960*/  LDL R27, [R1+0x2e4] ;  /* 0x0002e400011b7983 */ /* 0x000f680000100800 */
[----:B------:R-:W5:Y:S04]  /*f970*/  LDL R9, [R1+0x2e0] ;  /* 0x0002e00001097983 */ /* 0x000f680000100800 */
[----:B------:R-:W5:Y:S01]  /*f980*/  LDL R26, [R1+0x2f8] ;  /* 0x0002f800011a7983 */ /* 0x000f620000100800 */
[----:B------:R-:W-:-:S04]  /*f990*/  IMAD.WIDE R10, R39, 0x2, R28 ;  /* 0x00000002270a7825 */ /* 0x000fc800078e021c */
[--C-:B------:R-:W-:Y:S01]  /*f9a0*/  IMAD.WIDE R12, R38, 0x2, R28.reuse ;  /* 0x00000002260c7825 */ /* 0x100fe200078e021c */
[----:B------:R2:W-:Y:S03]  /*f9b0*/  STL.64 [R1+0x2348], R10 ;  /* 0x0023480a01007387 */ /* 0x0005e60000100a00 */
[--C-:B------:R-:W-:Y:S01]  /*f9c0*/  IMAD.WIDE R14, R40, 0x2, R28.reuse ;  /* 0x00000002280e7825 */ /* 0x100fe200078e021c */
[----:B------:R-:W-:Y:S03]  /*f9d0*/  STL.64 [R1+0x2350], R12 ;  /* 0x0023500c01007387 */ /* 0x000fe60000100a00 */
        /* <DEDUP_REMOVED lines=17> */
[----:B------:R-:W-:Y:S04]  /*faf0*/  STL.64 [R1+0x2398], R34 ;  /* 0x0023982201007387 */ /* 0x000fe80000100a00 */
[----:B------:R-:W-:Y:S01]  /*fb00*/  STL.64 [R1+0x23a0], R36 ;  /* 0x0023a02401007387 */ /* 0x000fe20000100a00 */
[----:B--2---:R-:W-:-:S05]  /*fb10*/  IMAD.WIDE R10, R5, 0x2, R28 ;  /* 0x00000002050a7825 */ /* 0x004fca00078e021c */
[----:B------:R-:W-:Y:S01]  /*fb20*/  STL.64 [R1+0x1e8], R10 ;  /* 0x0001e80a01007387 */ /* 0x000fe20000100a00 */
[----:B---3--:R-:W-:-:S04]  /*fb30*/  IMAD.WIDE R2, R6, 0x2, R28 ;  /* 0x0000000206027825 */ /* 0x008fc800078e021c */
[--C-:B----4-:R-:W-:Y:S01]  /*fb40*/  IMAD.WIDE R4, R7, 0x2, R28.reuse ;  /* 0x0000000207047825 */ /* 0x110fe200078e021c */
[----:B------:R-:W-:Y:S03]  /*fb50*/  STL.64 [R1+0x220], R2 ;  /* 0x0002200201007387 */ /* 0x000fe60000100a00 */
[--C-:B-----5:R-:W-:Y:S01]  /*fb60*/  IMAD.WIDE R6, R8, 0x2, R28.reuse ;  /* 0x0000000208067825 */ /* 0x120fe200078e021c */
[----:B------:R0:W-:Y:S04]  /*fb70*/  STL.64 [R1+0x260], R4 ;  /* 0x0002600401007387 */ /* 0x0001e80000100a00 */
[----:B------:R-:W-:Y:S01]  /*fb80*/  STL.64 [R1+0x2a0], R6 ;  /* 0x0002a00601007387 */ /* 0x000fe20000100a00 */
[----:B0-----:R-:W-:-:S03]  /*fb90*/  IMAD.WIDE R4, R27, 0x2, R28 ;  /* 0x000000021b047825 */ /* 0x001fc600078e021c */
[----:B------:R-:W2:Y:S01]  /*fba0*/  LDL R27, [R1+0x2fc] ;  /* 0x0002fc00011b7983 */ /* 0x000ea20000100800 */
[----:B------:R-:W-:-:S05]  /*fbb0*/  IMAD.WIDE R2, R9, 0x2, R28 ;  /* 0x0000000209027825 */ /* 0x000fca00078e021c */
[----:B------:R0:W-:Y:S04]  /*fbc0*/  STL.64 [R1+0x300], R2 ;  /* 0x0003000201007387 */ /* 0x0001e80000100a00 */
[----:B------:R-:W-:Y:S04]  /*fbd0*/  STL.64 [R1+0x318], R4 ;  /* 0x0003180401007387 */ /* 0x000fe80000100a00 */
[----:B------:R-:W3:Y:S01]  /*fbe0*/  LDL R32, [R1+0x2dc] ;  /* 0x0002dc0001207983 */ /* 0x000ee20000100800 */
[----:B0-----:R-:W-:-:S03]  /*fbf0*/  IMAD.WIDE R2, R26, 0x2, R28 ;  /* 0x000000021a027825 */ /* 0x001fc600078e021c */
[----:B------:R-:W4:Y:S04]  /*fc00*/  LDL R33, [R1+0x2d4] ;  /* 0x0002d40001217983 */ /* 0x000f280000100800 */
        /* <DEDUP_REMOVED lines=29> */
[----:B------:R-:W2:Y:S04]  /*fde0*/  LDL R27, [R1+0x1d0] ;  /* 0x0001d000011b7983 */ /* 0x000ea80000100800 */
[----:B------:R5:W-:Y:S01]  /*fdf0*/  STL.64 [R1+0x348], R34 ;  /* 0x0003482201007387 */ /* 0x000be20000100a00 */
[----:B---3--:R-:W-:-:S04]  /*fe00*/  IMAD.WIDE R36, R32, 0x2, R28 ;  /* 0x0000000220247825 */ /* 0x008fc800078e021c */
[--C-:B----4-:R-:W-:Y:S01]  /*fe10*/  IMAD.WIDE R32, R33, 0x2, R28.reuse ;  /* 0x0000000221207825 */ /* 0x110fe200078e021c */
[----:B------:R-:W-:Y:S03]  /*fe20*/  STL.64 [R1+0x368], R36 ;  /* 0x0003682401007387 */ /* 0x000fe60000100a00 */
[--C-:B-----5:R-:W-:Y:S01]  /*fe30*/  IMAD.WIDE R34, R30, 0x2, R28.reuse ;  /* 0x000000021e227825 */ /* 0x120fe200078e021c */
[----:B------:R0:W-:Y:S03]  /*fe40*/  STL.64 [R1+0x388], R32 ;  /* 0x0003882001007387 */ /* 0x0001e60000100a00 */
[--C-:B------:R-:W-:Y:S01]  /*fe50*/  IMAD.WIDE R30, R31, 0x2, R28.reuse ;  /* 0x000000021f1e7825 */ /* 0x100fe200078e021c */
[----:B------:R-:W-:Y:S04]  /*fe60*/  STL.64 [R1+0x3a0], R34 ;  /* 0x0003a02201007387 */ /* 0x000fe80000100a00 */
[----:B------:R1:W-:Y:S01]  /*fe70*/  STL.64 [R1+0x3c0], R30 ;  /* 0x0003c01e01007387 */ /* 0x0003e20000100a00 */
[----:B0-----:R-:W-:-:S04]  /*fe80*/  IMAD.WIDE R32, R24, 0x2, R28 ;  /* 0x0000000218207825 */ /* 0x001fc800078e021c */
[--C-:B------:R-:W-:Y:S01]  /*fe90*/  IMAD.WIDE R24, R25, 0x2, R28.reuse ;  /* 0x0000000219187825 */ /* 0x100fe200078e021c */
[----:B------:R-:W-:Y:S03]  /*fea0*/  STL.64 [R1+0x3d8], R32 ;  /* 0x0003d82001007387 */ /* 0x000fe60000100a00 */
[--C-:B-1----:R-:W-:Y:S01]  /*feb0*/  IMAD.WIDE R30, R22, 0x2, R28.reuse ;  /* 0x00000002161e7825 */ /* 0x102fe200078e021c */
        /* <DEDUP_REMOVED lines=40> */
[----:B------:R-:W-:Y:S04]  /*10140*/  STL.64 [R1+0x638], R6 ;  /* 0x0006380601007387 */ /* 0x000fe80000100a00 */
[----:B------:R0:W-:Y:S04]  /*10150*/  STL.64 [R1+0x658], R4 ;  /* 0x0006580401007387 */ /* 0x0001e80000100a00 */
[----:B0-----:R-:W3:Y:S01]  /*10160*/  LDL R4, [R1+0x1cc] ;  /* 0x0001cc0001047983 */ /* 0x001ee20000100800 */
[----:B------:R-:W-:-:S04]  /*10170*/  IMAD.WIDE R2, R9, 0x2, R28 ;  /* 0x0000000209027825 */ /* 0x000fc800078e021c */
[--C-:B------:R-:W-:Y:S01]  /*10180*/  IMAD.WIDE R6, R26, 0x2, R28.reuse ;  /* 0x000000021a067825 */ /* 0x100fe200078e021c */
[----:B------:R-:W-:Y:S04]  /*10190*/  STL.64 [R1+0x670], R2 ;  /* 0x0006700201007387 */ /* 0x000fe80000100a00 */
[----:B------:R0:W-:Y:S04]  /*101a0*/  STL.64 [R1+0x690], R6 ;  /* 0x0006900601007387 */ /* 0x0001e80000100a00 */
[----:B------:R-:W4:Y:S04]  /*101b0*/  LDL R5, [R1+0x1c8] ;  /* 0x0001c80001057983 */ /* 0x000f280000100800 */
[----:B0-----:R-:W5:Y:S01]  /*101c0*/  LDL R6, [R1+0x1c4] ;  /* 0x0001c40001067983 */ /* 0x001f620000100800 */
[----:B--2---:R-:W-:-:S05]  /*101d0*/  IMAD.WIDE R2, R27, 0x2, R28 ;  /* 0x000000021b027825 */ /* 0x004fca00078e021c */
[----:B------:R3:W-:Y:S04]  /*101e0*/  STL.64 [R1+0x6b0], R2 ;  /* 0x0006b00201007387 */ /* 0x0007e80000100a00 */
        /* <DEDUP_REMOVED lines=28> */
[----:B------:R0:W-:Y:S04]  /*103b0*/  STL.64 [R1+0x6c8], R2 ;  /* 0x0006c80201007387 */ /* 0x0001e80000100a00 */
[----:B0-----:R-:W3:Y:S04]  /*103c0*/  LDL.LU.64 R2, [R1+0x2450] ;  /* 0x0024500001027983 */ /* 0x001ee80000300a00 */
[----:B------:R-:W3:Y:S01]  /*103d0*/  LDL R11, [R1+0x154] ;  /* 0x00015400010b7983 */ /* 0x000ee20000100800 */
[----:B----4-:R-:W-:-:S05]  /*103e0*/  IMAD.WIDE R4, R5, 0x2, R28 ;  /* 0x0000000205047825 */ /* 0x010fca00078e021c */
[----:B------:R5:W-:Y:S02]  /*103f0*/  STL.64 [R1+0x6e8], R4 ;  /* 0x0006e80401007387 */ /* 0x000be40000100a00 */
[----:B-----5:R-:W-:-:S05]  /*10400*/  IMAD.WIDE R4, R6, 0x2, R28 ;  /* 0x0000000206047825 */ /* 0x020fca00078e021c */
[----:B------:R0:W-:Y:S04]  /*10410*/  STL.64 [R1+0x700], R4 ;  /* 0x0007000401007387 */ /* 0x0001e80000100a00 */
[----:B0-----:R-:W4:Y:S01]  /*10420*/  LDL.LU.64 R4, [R1+0x2448] ;  /* 0x0024480001047983 */ /* 0x001f220000300a00 */
[----:B--2---:R-:W-:-:S05]  /*10430*/  IMAD.WIDE R6, R7, 0x2, R28 ;  /* 0x0000000207067825 */ /* 0x004fca00078e021c */
[----:B------:R0:W-:Y:S02]  /*10440*/  STL.64 [R1+0x720], R6 ;  /* 0x0007200601007387 */ /* 0x0001e40000100a00 */
[----:B0-----:R-:W-:-:S04]  /*10450*/  IMAD.WIDE R6, R8, 0x2, R28 ;  /* 0x0000000208067825 */ /* 0x001fc800078e021c */
[--C-:B------:R-:W-:Y:S01]  /*10460*/  IMAD.WIDE R8, R9, 0x2, R28.reuse ;  /* 0x0000000209087825 */ /* 0x100fe200078e021c */
[----:B------:R0:W-:Y:S03]  /*10470*/  STL.64 [R1+0x738], R6 ;  /* 0x0007380601007387 */ /* 0x0001e60000100a00 */
[--C-:B------:R-:W-:Y:S01]  /*10480*/  IMAD.WIDE R36, R37, 0x2, R28.reuse ;  /* 0x0000000225247825 */ /* 0x100fe200078e021c */
[----:B0-----:R-:W2:Y:S04]  /*10490*/  LDL.LU.64 R6, [R1+0x2440] ;  /* 0x0024400001067983 */ /* 0x001ea80000300a00 */
[----:B------:R0:W-:Y:S02]  /*104a0*/  STL.64 [R1+0x758], R8 ;  /* 0x0007580801007387 */ /* 0x0001e40000100a00 */
[----:B0-----:R-:W-:-:S04]  /*104b0*/  IMAD.WIDE R8, R26, 0x2, R28 ;  /* 0x000000021a087825 */ /* 0x001fc800078e021c */
[--C-:B------:R-:W-:Y:S01]  /*104c0*/  IMAD.WIDE R26, R27, 0x2, R28.reuse ;  /* 0x000000021b1a7825 */ /* 0x100fe200078e021c */
[----:B------:R0:W-:Y:S04]  /*104d0*/  STL.64 [R1+0x778], R8 ;  /* 0x0007780801007387 */ /* 0x0001e80000100a00 */
[----:B0-----:R-:W5:Y:S04]  /*104e0*/  LDL.LU.64 R8, [R1+0x2438] ;  /* 0x0024380001087983 */ /* 0x001f680000300a00 */
[----:B------:R0:W-:Y:S04]  /*104f0*/  STL.64 [R1+0x790], R26 ;  /* 0x0007901a01007387 */ /* 0x0001e80000100a00 */
[----:B0-----:R-:W2:Y:S04]  /*10500*/  LDL.LU.64 R26, [R1+0x2430] ;  /* 0x00243000011a7983 */ /* 0x001ea80000300a00 */
[----:B------:R0:W-:Y:S02]  /*10510*/  STL.64 [R1+0x7b0], R36 ;  /* 0x0007b02401007387 */ /* 0x0001e40000100a00 */
[----:B0-----:R-:W-:-:S05]  /*10520*/  IMAD.WIDE R36, R34, 0x2, R28 ;  /* 0x0000000222247825 */ /* 0x001fca00078e021c */
[----:B------:R0:W-:Y:S02]  /*10530*/  STL.64 [R1+0x7c8], R36 ;  /* 0x0007c82401007387 */ /* 0x0001e40000100a00 */
[----:B0-----:R-:W-:-:S04]  /*10540*/  IMAD.WIDE R36, R35, 0x2, R28 ;  /* 0x0000000223247825 */ /* 0x001fc800078e021c */
[--C-:B------:R-:W-:Y:S01]  /*10550*/  IMAD.WIDE R34, R32, 0x2, R28.reuse ;  /* 0x0000000220227825 */ /* 0x100fe200078e021c */
[----:B------:R0:W-:Y:S03]  /*10560*/  STL.64 [R1+0x7e8], R36 ;  /* 0x0007e82401007387 */ /* 0x0001e60000100a00 */
[--C-:B------:R-:W-:Y:S01]  /*10570*/  IMAD.WIDE R32, R33, 0x2, R28.reuse ;  /* 0x0000000221207825 */ /* 0x100fe200078e021c */
[----:B------:R1:W-:Y:S04]  /*10580*/  STL.64 [R1+0x800], R34 ;  /* 0x0008002201007387 */ /* 0x0003e80000100a00 */
[----:B------:R1:W-:Y:S01]  /*10590*/  STL.64 [R1+0x820], R32 ;  /* 0x0008202001007387 */ /* 0x0003e20000100a00 */
[----:B0-----:R-:W-:-:S04]  /*105a0*/  IMAD.WIDE R36, R30, 0x2, R28 ;  /* 0x000000021e247825 */ /* 0x001fc800078e021c */
[--C-:B-1----:R-:W-:Y:S01]  /*105b0*/  IMAD.WIDE R34, R31, 0x2, R28.reuse ;  /* 0x000000021f227825 */ /* 0x102fe200078e021c */
[----:B------:R-:W-:Y:S03]  /*105c0*/  STL.64 [R1+0x840], R36 ;  /* 0x0008402401007387 */ /* 0x000fe60000100a00 */
[--C-:B------:R-:W-:Y:S01]  /*105d0*/  IMAD.WIDE R32, R24, 0x2, R28.reuse ;  /* 0x0000000218207825 */ /* 0x100fe200078e021c */
[----:B------:R-:W-:Y:S03]  /*105e0*/  STL.64 [R1+0x858], R34 ;  /* 0x0008582201007387 */ /* 0x000fe60000100a00 */
[--C-:B------:R-:W-:Y:S01]  /*105f0*/  IMAD.WIDE R30, R25, 0x2, R28.reuse ;  /* 0x00000002191e7825 */ /* 0x100fe200078e021c */
[----:B------:R-:W-:Y:S03]  /*10600*/  STL.64 [R1+0x878], R32 ;  /* 0x0008782001007387 */ /* 0x000fe60000100a00 */
        /* <DEDUP_REMOVED lines=20> */
[--C-:B---3--:R-:W-:Y:S01]  /*10750*/  IMAD.WIDE R16, R12, 0x2, R28.reuse ;  /* 0x000000020c107825 */ /* 0x108fe200078e021c */
[----:B------:R-:W-:Y:S04]  /*10760*/  STL.64 [R1+0x1138], R18 ;  /* 0x0011381201007387 */ /* 0x000fe80000100a00 */
[----:B------:R-:W-:Y:S04]  /*10770*/  STL.64 [R1+0x1158], R16 ;  /* 0x0011581001007387 */ /* 0x000fe80000100a00 */
[----:B------:R-:W3:Y:S01]  /*10780*/  LDL.LU R36, [R1+0x120] ;  /* 0x0001200001247983 */ /* 0x000ee20000300800 */
[----:B------:R-:W-:-:S04]  /*10790*/  IMAD.WIDE R14, R13, 0x2, R28 ;  /* 0x000000020d0e7825 */ /* 0x000fc800078e021c */
[--C-:B------:R-:W-:Y:S01]  /*107a0*/  IMAD.WIDE R12, R10, 0x2, R28.reuse ;  /* 0x000000020a0c7825 */ /* 0x100fe200078e021c */
[----:B------:R0:W-:Y:S04]  /*107b0*/  STL.64 [R1+0x1178], R14 ;  /* 0x0011780e01007387 */ /* 0x0001e80000100a00 */
[----:B------:R1:W-:Y:S01]  /*107c0*/  STL.64 [R1+0x1198], R12 ;  /* 0x0011980c01007387 */ /* 0x0003e20000100a00 */
[----:B0-----:R-:W-:-:S04]  /*107d0*/  IMAD.WIDE R14, R11, 0x2, R28 ;  /* 0x000000020b0e7825 */ /* 0x001fc800078e021c */
[--C-:B-1----:R-:W-:Y:S01]  /*107e0*/  IMAD.WIDE R12, R59, 0x2, R28.reuse ;  /* 0x000000023b0c7825 */ /* 0x102fe200078e021c */
[----:B------:R0:W-:Y:S03]  /*107f0*/  STL.64 [R1+0x11b8], R14 ;  /* 0x0011b80e01007387 */ /* 0x0001e60000100a00 */
[--C-:B------:R-:W-:Y:S01]  /*10800*/  IMAD.WIDE R10, R57, 0x2, R28.reuse ;  /* 0x00000002390a7825 */ /* 0x100fe200078e021c */
[----:B------:R1:W-:Y:S04]  /*10810*/  STL.64 [R1+0x11d8], R12 ;  /* 0x0011d80c01007387 */ /* 0x0003e80000100a00 */
[----:B------:R4:W-:Y:S01]  /*10820*/  STL.64 [R1+0x11f8], R10 ;  /* 0x0011f80a01007387 */ /* 0x0009e20000100a00 */
[----:B0-----:R-:W-:-:S05]  /*10830*/  IMAD.WIDE R14, R55, 0x2, R28 ;  /* 0x00000002370e7825 */ /* 0x001fca00078e021c */
[----:B------:R-:W-:Y:S01]  /*10840*/  STL.64 [R1+0x1218], R14 ;  /* 0x0012180e01007387 */ /* 0x000fe20000100a00 */
[----:B-1----:R-:W-:-:S03]  /*10850*/  IMAD.WIDE R12, R53, 0x2, R28 ;  /* 0x00000002350c7825 */ /* 0x002fc600078e021c */
[----:B------:R-:W5:Y:S01]  /*10860*/  LDL.LU R37, [R1+0x11c] ;  /* 0x00011c0001257983 */ /* 0x000f620000300800 */
[----:B----4-:R-:W-:-:S03]  /*10870*/  IMAD.WIDE R10, R51, 0x2, R28 ;  /* 0x00000002330a7825 */ /* 0x010fc600078e021c */
[----:B------:R-:W-:Y:S04]  /*10880*/  STL.64 [R1+0x1238], R12 ;  /* 0x0012380c01007387 */ /* 0x000fe80000100a00 */
[----:B------:R-:W4:Y:S04]  /*10890*/  LDL.LU R34, [R1+0x118] ;  /* 0x0001180001227983 */ /* 0x000f280000300800 */
[----:B------:R0:W-:Y:S04]  /*108a0*/  STL.64 [R1+0x1258], R10 ;  /* 0x0012580a01007387 */ /* 0x0001e80000100a00 */
[----:B------:R-:W4:Y:S04]  /*108b0*/  LDL.LU R35, [R1+0x114] ;  /* 0x0001140001237983 */ /* 0x000f280000300800 */
[----:B------:R-:W4:Y:S04]  /*108c0*/  LDL.LU R32, [R1+0x110] ;  /* 0x0001100001207983 */ /* 0x000f280000300800 */
[----:B------:R-:W4:Y:S04]  /*108d0*/  LDL.LU R33, [R1+0x10c] ;  /* 0x00010c0001217983 */ /* 0x000f280000300800 */
[----:B------:R-:W4:Y:S04]  /*108e0*/  LDL.LU R30, [R1+0x108] ;  /* 0x00010800011e7983 */ /* 0x000f280000300800 */
[----:B0-----:R-:W4:Y:S04]  /*108f0*/  LDL.LU R10, [R1+0x104] ;  /* 0x00010400010a7983 */ /* 0x001f280000300800 */
[----:B------:R-:W4:Y:S01]  /*10900*/  LDL.LU R11, [R1+0x100] ;  /* 0x00010000010b7983 */ /* 0x000f220000300800 */
[----:B------:R-:W-:-:S03]  /*10910*/  IMAD.WIDE R14, R49, 0x2, R28 ;  /* 0x00000002310e7825 */ /* 0x000fc600078e021c */
[----:B------:R-:W4:Y:S01]  /*10920*/  LDL.LU R31, [R1+0xf4] ;  /* 0x0000f400011f7983 */ /* 0x000f220000300800 */
[----:B------:R-:W-:-:S03]  /*10930*/  IMAD.WIDE R12, R47, 0x2, R28 ;  /* 0x000000022f0c7825 */ /* 0x000fc600078e021c */
[----:B------:R-:W-:Y:S04]  /*10940*/  STL.64 [R1+0x1278], R14 ;  /* 0x0012780e01007387 */ /* 0x000fe80000100a00 */
[----:B------:R-:W4:Y:S04]  /*10950*/  LDL.LU R24, [R1+0xf0] ;  /* 0x0000f00001187983 */ /* 0x000f280000300800 */
[----:B------:R0:W-:Y:S04]  /*10960*/  STL.64 [R1+0x1298], R12 ;  /* 0x0012980c01007387 */ /* 0x0001e80000100a00 */
[----:B------:R-:W4:Y:S04]  /*10970*/  LDL.LU R25, [R1+0xec] ;  /* 0x0000ec0001197983 */ /* 0x000f280000300800 */
[----:B------:R-:W4:Y:S01]  /*10980*/  LDL.LU R22, [R1+0xe8] ;  /* 0x0000e80001167983 */ /* 0x000f220000300800 */
[----:B------:R-:W-:-:S04]  /*10990*/  IMAD.WIDE R16, R43, 0x2, R28 ;  /* 0x000000022b107825 */ /* 0x000fc800078e021c */
[----:B0-----:R-:W-:-:S04]  /*109a0*/  IMAD.WIDE R12, R45, 0x2, R28 ;  /* 0x000000022d0c7825 */ /* 0x001fc800078e021c */
[--C-:B------:R-:W-:Y:S01]  /*109b0*/  IMAD.WIDE R14, R41, 0x2, R28.reuse ;  /* 0x00000002290e7825 */ /* 0x100fe200078e021c */
[----:B------:R2:W-:Y:S04]  /*109c0*/  STL.64 [R1+0x12b8], R12 ;  /* 0x0012b80c01007387 */ /* 0x0005e80000100a00 */
[----:B------:R-:W-:Y:S04]  /*109d0*/  STL.64 [R1+0x12d8], R16 ;  /* 0x0012d81001007387 */ /* 0x000fe80000100a00 */
[----:B------:R-:W4:Y:S04]  /*109e0*/  LDL.LU R23, [R1+0xd4] ;  /* 0x0000d40001177983 */ /* 0x000f280000300800 */
[----:B------:R0:W-:Y:S04]  /*109f0*/  STL.64 [R1+0x12f8], R14 ;  /* 0x0012f80e01007387 */ /* 0x0001e80000100a00 */
[----:B------:R-:W4:Y:S01]  /*10a00*/  LDL.LU R20, [R1+0xd0] ;  /* 0x0000d00001147983 */ /* 0x000f220000300800 */
[----:B--2---:R-:W-:-:S05]  /*10a10*/  IMAD.WIDE R12, R27, 0x2, R28 ;  /* 0x000000021b0c7825 */ /* 0x004fca00078e021c */
[----:B------:R3:W-:Y:S04]  /*10a20*/  STL.64 [R1+0x1318], R12 ;  /* 0x0013180c01007387 */ /* 0x0007e80000100a00 */
[----:B------:R-:W2:Y:S04]  /*10a30*/  LDL.LU R21, [R1+0xcc] ;  /* 0x0000cc0001157983 */ /* 0x000ea80000300800 */
[----:B------:R-:W2:Y:S04]  /*10a40*/  LDL.LU R18, [R1+0xc8] ;  /* 0x0000c80001127983 */ /* 0x000ea80000300800 */
[----:B------:R-:W2:Y:S01]  /*10a50*/  LDL.LU R19, [R1+0xc4] ;  /* 0x0000c40001137983 */ /* 0x000ea20000300800 */
[----:B0-----:R-:W-:-:S03]  /*10a60*/  IMAD.WIDE R14, R26, 0x2, R28 ;  /* 0x000000021a0e7825 */ /* 0x001fc600078e021c */
[----:B------:R-:W2:Y:S04]  /*10a70*/  LDL.LU R16, [R1+0xb8] ;  /* 0x0000b80001107983 */ /* 0x000ea80000300800 */
[----:B------:R0:W-:Y:S04]  /*10a80*/  STL.64 [R1+0x1338], R14 ;  /* 0x0013380e01007387 */ /* 0x0001e80000100a00 */
[----:B------:R-:W2:Y:S01]  /*10a90*/  LDL.LU R17, [R1+0xb4] ;  /* 0x0000b40001117983 */ /* 0x000ea20000300800 */
[----:B---3--:R-:W-:-:S05]  /*10aa0*/  IMAD.WIDE R12, R36, 0x2, R28 ;  /* 0x00000002240c7825 */ /* 0x008fca00078e021c */
[----:B------:R1:W-:Y:S04]  /*10ab0*/  STL.64 [R1+0x1358], R12 ;  /* 0x0013580c01007387 */ /* 0x0003e80000100a00 */
[----:B0-----:R-:W3:Y:S04]  /*10ac0*/  LDL.LU R14, [R1+0xb0] ;  /* 0x0000b000010e7983 */ /* 0x001ee80000300800 */
[----:B------:R-:W3:Y:S04]  /*10ad0*/  LDL.LU R15, [R1+0xac] ;  /* 0x0000ac00010f7983 */ /* 0x000ee80000300800 */
[----:B-1----:R-:W3:Y:S04]  /*10ae0*/  LDL.LU R12, [R1+0xa8] ;  /* 0x0000a800010c7983 */ /* 0x002ee80000300800 */
[----:B------:R-:W3:Y:S01]  /*10af0*/  LDL.LU R13, [R1+0xa4] ;  /* 0x0000a400010d7983 */ /* 0x000ee20000300800 */
[----:B-----5:R-:W-:-:S05]  /*10b00*/  IMAD.WIDE R26, R37, 0x2, R28 ;  /* 0x00000002251a7825 */ /* 0x020fca00078e021c */
[----:B------:R0:W-:Y:S04]  /*10b10*/  STL.64 [R1+0x1378], R26 ;  /* 0x0013781a01007387 */ /* 0x0001e80000100a00 */
[----:B0-----:R-:W5:Y:S04]  /*10b20*/  LDL.LU.64 R26, [R1+0x2428] ;  /* 0x00242800011a7983 */ /* 0x001f680000300a00 */
[----:B------:R-:W-:Y:S04]  /*10b30*/  STL [R1+0x23a8], R37 ;  /* 0x0023a82501007387 */ /* 0x000fe80000100800 */
[----:B------:R4:W-:Y:S02]  /*10b40*/  STL [R1+0x23ac], R36 ;  /* 0x0023ac2401007387 */ /* 0x0009e40000100800 */
[----:B----4-:R-:W-:-:S05]  /*10b50*/  IMAD.WIDE R36, R34, 0x2, R28 ;  /* 0x0000000222247825 */ /* 0x010fca00078e021c */
[----:B------:R0:W-:Y:S04]  /*10b60*/  STL.64 [R1+0x1398], R36 ;  /* 0x0013982401007387 */ /* 0x0001e80000100a00 */
[----:B------:R1:W-:Y:S01]  /*10b70*/  STL.64 [R1+0x23b0], R34 ;  /* 0x0023b02201007387 */ /* 0x0003e20000100a00 */
[----:B0-----:R-:W-:-:S05]  /*10b80*/  IMAD.WIDE R36, R35, 0x2, R28 ;  /* 0x0000000223247825 */ /* 0x001fca00078e021c */
[----:B------:R0:W-:Y:S01]  /*10b90*/  STL.64 [R1+0x13b8], R36 ;  /* 0x0013b82401007387 */ /* 0x0001e20000100a00 */
[----:B-1----:R-:W-:-:S03]  /*10ba0*/  IMAD.WIDE R34, R33, 0x2, R28 ;  /* 0x0000000221227825 */ /* 0x002fc600078e021c */
[----:B------:R1:W-:Y:S01]  /*10bb0*/  STL.64 [R1+0x23b8], R32 ;  /* 0x0023b82001007387 */ /* 0x0003e20000100a00 */
[----:B0-----:R-:W-:-:S05]  /*10bc0*/  IMAD.WIDE R36, R32, 0x2, R28 ;  /* 0x0000000220247825 */ /* 0x001fca00078e021c */
[----:B------:R0:W-:Y:S01]  /*10bd0*/  STL.64 [R1+0x13d8], R36 ;  /* 0x0013d82401007387 */ /* 0x0001e20000100a00 */
[----:B-1----:R-:W-:-:S03]  /*10be0*/  IMAD.WIDE R32, R10, 0x2, R28 ;  /* 0x000000020a207825 */ /* 0x002fc600078e021c */
[----:B------:R1:W-:Y:S01]  /*10bf0*/  STL.64 [R1+0x13f8], R34 ;  /* 0x0013f82201007387 */ /* 0x0003e20000100a00 */
[----:B0-----:R-:W-:-:S04]  /*10c00*/  IMAD.WIDE R36, R30, 0x2, R28 ;  /* 0x000000021e247825 */ /* 0x001fc800078e021c */
[--C-:B-1----:R-:W-:Y:S01]  /*10c10*/  IMAD.WIDE R34, R11, 0x2, R28.reuse ;  /* 0x000000020b227825 */ /* 0x102fe200078e021c */
[----:B------:R-:W-:Y:S04]  /*10c20*/  STL.64 [R1+0x1418], R36 ;  /* 0x0014182401007387 */ /* 0x000fe80000100a00 */
[----:B------:R0:W-:Y:S04]  /*10c30*/  STL.64 [R1+0x23c0], R10 ;  /* 0x0023c00a01007387 */ /* 0x0001e80000100a00 */
[----:B------:R1:W-:Y:S04]  /*10c40*/  STL.64 [R1+0x1438], R32 ;  /* 0x0014382001007387 */ /* 0x0003e80000100a00 */
[----:B------:R-:W-:Y:S01]  /*10c50*/  STL.64 [R1+0x1458], R34 ;  /* 0x0014582201007387 */ /* 0x000fe20000100a00 */
[----:B0-----:R-:W-:-:S03]  /*10c60*/  IMAD.WIDE R10, R9, 0x2, R28 ;  /* 0x00000002090a7825 */ /* 0x001fc600078e021c */
[----:B------:R0:W-:Y:S01]  /*10c70*/  STL.64 [R1+0x23c8], R8 ;  /* 0x0023c80801007387 */ /* 0x0001e20000100a00 */
[----:B-1----:R-:W-:-:S05]  /*10c80*/  IMAD.WIDE R32, R8, 0x2, R28 ;  /* 0x0000000208207825 */ /* 0x002fca00078e021c */
[----:B------:R-:W-:Y:S01]  /*10c90*/  STL.64 [R1+0x1478], R32 ;  /* 0x0014782001007387 */ /* 0x000fe20000100a00 */
[----:B0-----:R-:W-:-:S03]  /*10ca0*/  IMAD.WIDE R8, R31, 0x2, R28 ;  /* 0x000000021f087825 */ /* 0x001fc600078e021c */
[----:B------:R0:W-:Y:S04]  /*10cb0*/  STL.64 [R1+0x1498], R10 ;  /* 0x0014980a01007387 */ /* 0x0001e80000100a00 */
[----:B------:R-:W-:Y:S04]  /*10cc0*/  STL.64 [R1+0x23d0], R30 ;  /* 0x0023d01e01007387 */ /* 0x000fe80000100a00 */
[----:B------:R1:W-:Y:S01]  /*10cd0*/  STL.64 [R1+0x14b8], R8 ;  /* 0x0014b80801007387 */ /* 0x0003e20000100a00 */
[----:B0-----:R-:W-:-:S03]  /*10ce0*/  IMAD.WIDE R10, R24, 0x2, R28 ;  /* 0x00000002180a7825 */ /* 0x001fc600078e021c */
[----:B------:R0:W-:Y:S01]  /*10cf0*/  STL.64 [R1+0x23d8], R24 ;  /* 0x0023d81801007387 */ /* 0x0001e20000100a00 */
[----:B-1----:R-:W-:-:S03]  /*10d00*/  IMAD.WIDE R8, R25, 0x2, R28 ;  /* 0x0000000219087825 */ /* 0x002fc600078e021c */
[----:B------:R1:W-:Y:S01]  /*10d10*/  STL.64 [R1+0x14d8], R10 ;  /* 0x0014d80a01007387 */ /* 0x0003e20000100a00 */
[----:B0-----:R-:W-:-:S03]  /*10d20*/  IMAD.WIDE R24, R22, 0x2, R28 ;  /* 0x0000000216187825 */ /* 0x001fc600078e021c */
[----:B------:R0:W-:Y:S04]  /*10d30*/  STL.64 [R1+0x14f8], R8 ;  /* 0x0014f80801007387 */ /* 0x0001e80000100a00 */
[----:B------:R-:W-:Y:S01]  /*10d40*/  STL.64 [R1+0x1518], R24 ;  /* 0x0015181801007387 */ /* 0x000fe20000100a00 */
[----:B-1----:R-:W-:-:S03]  /*10d50*/  IMAD.WIDE R10, R6, 0x2, R28 ;  /* 0x00000002060a7825 */ /* 0x002fc600078e021c */
[----:B------:R1:W-:Y:S01]  /*10d60*/  STL.64 [R1+0x23e0], R6 ;  /* 0x0023e00601007387 */ /* 0x0003e20000100a00 */
[----:B0-----:R-:W-:-:S03]  /*10d70*/  IMAD.WIDE R8, R7, 0x2, R28 ;  /* 0x0000000207087825 */ /* 0x001fc600078e021c */
[----:B------:R-:W-:Y:S04]  /*10d80*/  STL.64 [R1+0x1538], R10 ;  /* 0x0015380a01007387 */ /* 0x000fe80000100a00 */
[----:B------:R0:W-:Y:S01]  /*10d90*/  STL.64 [R1+0x1558], R8 ;  /* 0x0015580801007387 */ /* 0x0001e20000100a00 */
[----:B-1----:R-:W-:-:S03]  /*10da0*/  IMAD.WIDE R6, R4, 0x2, R28 ;  /* 0x0000000204067825 */ /* 0x002fc600078e021c */
        /* <DEDUP_REMOVED lines=8> */
[----:B--2---:R-:W-:Y:S04]  /*10e30*/  STL.64 [R1+0x23f8], R20 ;  /* 0x0023f81401007387 */ /* 0x004fe80000100a00 */
[----:B------:R1:W-:Y:S01]  /*10e40*/  STL.64 [R1+0x15d8], R4 ;  /* 0x0015d80401007387 */ /* 0x0003e20000100a00 */
[----:B0-----:R-:W-:-:S05]  /*10e50*/  IMAD.WIDE R6, R21, 0x2, R28 ;  /* 0x0000000215067825 */ /* 0x001fca00078e021c */
[----:B------:R0:W-:Y:S01]  /*10e60*/  STL.64 [R1+0x15f8], R6 ;  /* 0x0015f80601007387 */ /* 0x0001e20000100a00 */
[----:B-1----:R-:W-:-:S03]  /*10e70*/  IMAD.WIDE R4, R18, 0x2, R28 ;  /* 0x0000000212047825 */ /* 0x002fc600078e021c */
[----:B------:R-:W-:Y:S04]  /*10e80*/  STL.64 [R1+0x2400], R18 ;  /* 0x0024001201007387 */ /* 0x000fe80000100a00 */
        /* <DEDUP_REMOVED lines=9> */
[--C-:B--2---:R-:W-:Y:S01]  /*10f20*/  IMAD.WIDE R4, R16, 0x2, R28.reuse ;  /* 0x0000000210047825 */ /* 0x104fe200078e021c */
[----:B------:R-:W-:Y:S04]  /*10f30*/  STL.64 [R1+0x2410], R16 ;  /* 0x0024101001007387 */ /* 0x000fe80000100a00 */
[----:B------:R3:W-:Y:S04]  /*10f40*/  STL.64 [R1+0x1698], R4 ;  /* 0x0016980401007387 */ /* 0x0007e80000100a00 */
[----:B------:R1:W-:Y:S01]  /*10f50*/  STL.64 [R1+0x16b8], R2 ;  /* 0x0016b80201007387 */ /* 0x0003e20000100a00 */
[----:B0-----:R-:W-:-:S04]  /*10f60*/  IMAD.WIDE R6, R60, 0x2, R28 ;  /* 0x000000023c067825 */ /* 0x001fc800078e021c */
[----:B---3--:R-:W-:-:S04]  /*10f70*/  IMAD.WIDE R4, R14, 0x2, R28 ;  /* 0x000000020e047825 */ /* 0x008fc800078e021c */
[--C-:B-1----:R-:W-:Y:S01]  /*10f80*/  IMAD.WIDE R2, R15, 0x2, R28.reuse ;  /* 0x000000020f027825 */ /* 0x102fe200078e021c */
[----:B------:R-:W-:Y:S04]  /*10f90*/  STL.64 [R1+0x2418], R14 ;  /* 0x0024180e01007387 */ /* 0x000fe80000100a00 */
[----:B------:R0:W-:Y:S04]  /*10fa0*/  STL.64 [R1+0x16d8], R4 ;  /* 0x0016d80401007387 */ /* 0x0001e80000100a00 */
[----:B------:R1:W-:Y:S04]  /*10fb0*/  STL.64 [R1+0x16f8], R2 ;  /* 0x0016f80201007387 */ /* 0x0003e80000100a00 */
[----:B------:R-:W-:Y:S01]  /*10fc0*/  STL.64 [R1+0x2420], R12 ;  /* 0x0024200c01007387 */ /* 0x000fe20000100a00 */
[----:B0-----:R-:W-:-:S04]  /*10fd0*/  IMAD.WIDE R4, R12, 0x2, R28 ;  /* 0x000000020c047825 */ /* 0x001fc800078e021c */
[--C-:B-1----:R-:W-:Y:S01]  /*10fe0*/  IMAD.WIDE R2, R13, 0x2, R28.reuse ;  /* 0x000000020d027825 */ /* 0x102fe200078e021c */
[----:B------:R0:W-:Y:S04]  /*10ff0*/  STL.64 [R1+0x1718], R4 ;  /* 0x0017180401007387 */ /* 0x0001e80000100a00 */
[----:B------:R1:W-:Y:S04]  /*11000*/  STL.64 [R1+0x1738], R2 ;  /* 0x0017380201007387 */ /* 0x0003e80000100a00 */
[----:B------:R-:W-:Y:S01]  /*11010*/  STL.64 [R1+0x1758], R6 ;  /* 0x0017580601007387 */ /* 0x000fe20000100a00 */
[----:B0-----:R-:W-:-:S03]  /*11020*/  IMAD.WIDE R4, R61, 0x2, R28 ;  /* 0x000000023d047825 */ /* 0x001fc600078e021c */
[----:B------:R-:W5:Y:S01]  /*11030*/  LDL.LU R23, [R1+0x2c4] ;  /* 0x0002c40001177983 */ /* 0x000f620000300800 */
[----:B-1----:R-:W-:-:S03]  /*11040*/  IMAD.WIDE R2, R0, 0x2, R28 ;  /* 0x0000000200027825 */ /* 0x002fc600078e021c */
[----:B------:R0:W-:Y:S04]  /*11050*/  STL.64 [R1+0x1798], R4 ;  /* 0x0017980401007387 */ /* 0x0001e80000100a00 */
[----:B0-----:R-:W2:Y:S04]  /*11060*/  LDL.LU R4, [R1+0x2c8] ;  /* 0x0002c80001047983 */ /* 0x001ea80000300800 */
[----:B------:R5:W-:Y:S04]  /*11070*/  STL.64 [R1+0x1778], R2 ;  /* 0x0017780201007387 */ /* 0x000be80000100a00 */
[----:B------:R-:W3:Y:S04]  /*11080*/  LDL.LU R5, [R1+0x2d0] ;  /* 0x0002d00001057983 */ /* 0x000ee80000300800 */
        /* <DEDUP_REMOVED lines=16> */
[----:B-----5:R-:W-:-:S05]  /*11190*/  IMAD.WIDE R2, R23, 0x2, R26 ;  /* 0x0000000217027825 */ /* 0x020fca00078e021a */
[----:B------:R4:W-:Y:S01]  /*111a0*/  STL.64 [R1+0x1f0], R2 ;  /* 0x0001f00201007387 */ /* 0x0009e20000100a00 */
[----:B--2---:R-:W-:-:S04]  /*111b0*/  IMAD.WIDE R12, R4, 0x2, R26 ;  /* 0x00000002040c7825 */ /* 0x004fc800078e021a */
[--C-:B---3--:R-:W-:Y:S01]  /*111c0*/  IMAD.WIDE R4, R5, 0x2, R26.reuse ;  /* 0x0000000205047825 */ /* 0x108fe200078e021a */
[----:B------:R-:W-:Y:S03]  /*111d0*/  STL.64 [R1+0x228], R12 ;  /* 0x0002280c01007387 */ /* 0x000fe60000100a00 */
[--C-:B----4-:R-:W-:Y:S01]  /*111e0*/  IMAD.WIDE R2, R6, 0x2, R26.reuse ;  /* 0x0000000206027825 */ /* 0x110fe200078e021a */
        /* <DEDUP_REMOVED lines=27> */
[----:B------:R-:W-:Y:S01]  /*113a0*/  STL.64 [R1+0x3e0], R6 ;  /* 0x0003e00601007387 */ /* 0x000fe20000100a00 */
[----:B0-----:R-:W-:-:S03]  /*113b0*/  IMAD.WIDE R4, R36, 0x2, R26 ;  /* 0x0000000224047825 */ /* 0x001fc600078e021a */
[----:B------:R-:W2:Y:S01]  /*113c0*/  LDL.LU R13, [R1+0x270] ;  /* 0x00027000010d7983 */ /* 0x000ea20000300800 */
[----:B-1----:R-:W-:-:S03]  /*113d0*/  IMAD.WIDE R2, R37, 0x2, R26 ;  /* 0x0000000225027825 */ /* 0x002fc600078e021a */
[----:B------:R-:W-:Y:S04]  /*113e0*/  STL.64 [R1+0x278], R4 ;  /* 0x0002780401007387 */ /* 0x000fe80000100a00 */
[----:B------:R-:W3:Y:S04]  /*113f0*/  LDL.LU R14, [R1+0x25c] ;  /* 0x00025c00010e7983 */ /* 0x000ee80000300800 */
[----:B------:R0:W-:Y:S04]  /*11400*/  STL.64 [R1+0x418], R2 ;  /* 0x0004180201007387 */ /* 0x0001e80000100a00 */
[----:B------:R-:W4:Y:S04]  /*11410*/  LDL.LU R15, [R1+0x258] ;  /* 0x00025800010f7983 */ /* 0x000f280000300800 */
[----:B------:R-:W5:Y:S04]  /*11420*/  LDL.LU R16, [R1+0x244] ;  /* 0x0002440001107983 */ /* 0x000f680000300800 */
[----:B------:R-:W4:Y:S04]  /*11430*/  LDL.LU R17, [R1+0x240] ;  /* 0x0002400001117983 */ /* 0x000f280000300800 */
[----:B0-----:R-:W4:Y:S04]  /*11440*/  LDL.LU R2, [R1+0x23c] ;  /* 0x00023c0001027983 */ /* 0x001f280000300800 */
        /* <DEDUP_REMOVED lines=25> */
[----:B--2---:R-:W-:-:S05]  /*115e0*/  IMAD.WIDE R12, R13, 0x2, R26 ;  /* 0x000000020d0c7825 */ /* 0x004fca00078e021a */
[----:B------:R3:W-:Y:S02]  /*115f0*/  STL.64 [R1+0x270], R12 ;  /* 0x0002700c01007387 */ /* 0x0007e40000100a00 */
[----:B---3--:R-:W-:-:S05]  /*11600*/  IMAD.WIDE R12, R14, 0x2, R26 ;  /* 0x000000020e0c7825 */ /* 0x008fca00078e021a */
[----:B------:R4:W-:Y:S02]  /*11610*/  STL.64 [R1+0x448], R12 ;  /* 0x0004480c01007387 */ /* 0x0009e40000100a00 */
[----:B----4-:R-:W-:-:S04]  /*11620*/  IMAD.WIDE R12, R15, 0x2, R26 ;  /* 0x000000020f0c7825 */ /* 0x010fc800078e021a */
[--C-:B-----5:R-:W-:Y:S01]  /*11630*/  IMAD.WIDE R14, R16, 0x2, R26.reuse ;  /* 0x00000002100e7825 */ /* 0x120fe200078e021a */
        /* <DEDUP_REMOVED lines=60> */
[----:B------:R-:W5:Y:S04]  /*11a00*/  LDL.LU R17, [R1+0x18c] ;  /* 0x00018c0001117983 */ /* 0x000f680000300800 */
[----:B0-----:R-:W5:Y:S04]  /*11a10*/  LDL.LU R2, [R1+0x188] ;  /* 0x0001880001027983 */ /* 0x001f680000300800 */
        /* <DEDUP_REMOVED lines=27> */
[----:B---3--:R-:W-:-:S04]  /*11bd0*/  IMAD.WIDE R12, R14, 0x2, R26 ;  /* 0x000000020e0c7825 */ /* 0x008fc800078e021a */
[--C-:B----4-:R-:W-:Y:S01]  /*11be0*/  IMAD.WIDE R14, R15, 0x2, R26.reuse ;  /* 0x000000020f0e7825 */ /* 0x110fe200078e021a */
[----:B------:R0:W-:Y:S04]  /*11bf0*/  STL.64 [R1+0x198], R12 ;  /* 0x0001980c01007387 */ /* 0x0001e80000100a00 */
[----:B0-----:R-:W2:Y:S04]  /*11c00*/  LDL.LU.64 R12, [R1+0x2420] ;  /* 0x00242000010c7983 */ /* 0x001ea80000300a00 */
[----:B------:R5:W-:Y:S02]  /*11c10*/  STL.64 [R1+0x770], R14 ;  /* 0x0007700e01007387 */ /* 0x000be40000100a00 */
[----:B-----5:R-:W-:-:S04]  /*11c20*/  IMAD.WIDE R14, R16, 0x2, R26 ;  /* 0x00000002100e7825 */ /* 0x020fc800078e021a */
[--C-:B------:R-:W-:Y:S01]  /*11c30*/  IMAD.WIDE R16, R17, 0x2, R26.reuse ;  /* 0x0000000211107825 */ /* 0x100fe200078e021a */
[----:B------:R0:W-:Y:S04]  /*11c40*/  STL.64 [R1+0x190], R14 ;  /* 0x0001900e01007387 */ /* 0x0001e80000100a00 */
[----:B0-----:R-:W3:Y:S04]  /*11c50*/  LDL.LU.64 R14, [R1+0x2418] ;  /* 0x00241800010e7983 */ /* 0x001ee80000300a00 */
        /* <DEDUP_REMOVED lines=65> */
[----:B------:R0:W-:Y:S04]  /*12070*/  STL.64 [R1+0x1340], R36 ;  /* 0x0013402401007387 */ /* 0x0001e80000100a00 */
[----:B0-----:R-:W2:Y:S02]  /*12080*/  LDL.LU R36, [R1+0x23ac] ;  /* 0x0023ac0001247983 */ /* 0x001ea40000300800 */
[----:B--2---:R-:W-:-:S05]  /*12090*/  IMAD.WIDE R36, R36, 0x2, R26 ;  /* 0x0000000224247825 */ /* 0x004fca00078e021a */
[----:B------:R0:W-:Y:S04]  /*120a0*/  STL.64 [R1+0x120], R36 ;  /* 0x0001202401007387 */ /* 0x0001e80000100a00 */
[----:B0-----:R-:W2:Y:S02]  /*120b0*/  LDL.LU R37, [R1+0x23a8] ;  /* 0x0023a80001257983 */ /* 0x001ea40000300800 */
[----:B--2---:R-:W-:-:S05]  /*120c0*/  IMAD.WIDE R36, R37, 0x2, R26 ;  /* 0x0000000225247825 */ /* 0x004fca00078e021a */
        /* <DEDUP_REMOVED lines=21> */
[----:B------:R-:W-:-:S04]  /*12220*/  IMAD.WIDE R8, R9, 0x2, R26 ;  /* 0x0000000209087825 */ /* 0x000fc800078e021a */
        /* <DEDUP_REMOVED lines=20> */
[----:B0-----:R-:W2:Y:S04]  /*12370*/  LDL.LU.64 R6, [R1+0x90] ;  /* 0x0000900001067983 */ /* 0x001ea80000300a00 */
        /* <DEDUP_REMOVED lines=13> */
[----:B-----5:R-:W-:-:S05]  /*12450*/  IMAD.WIDE R18, R2, 0x2, R26 ;  /* 0x0000000202127825 */ /* 0x020fca00078e021a */
[----:B------:R0:W-:Y:S02]  /*12460*/  STL.64 [R1+0xc0], R18 ;  /* 0x0000c01201007387 */ /* 0x0001e40000100a00 */
[--C-:B0-----:R-:W-:Y:S02]  /*12470*/  IMAD.WIDE R18, R3, 0x2, R26.reuse ;  /* 0x0000000203127825 */ /* 0x101fe400078e021a */
[----:B------:R-:W5:Y:S04]  /*12480*/  LDL.LU.64 R2, [R1+0x88] ;  /* 0x0000880001027983 */ /* 0x000f680000300a00 */
[----:B------:R4:W-:Y:S02]  /*12490*/  STL.64 [R1+0x1680], R18 ;  /* 0x0016801201007387 */ /* 0x0009e40000100a00 */
[----:B----4-:R-:W-:-:S04]  /*124a0*/  IMAD.WIDE R18, R16, 0x2, R26 ;  /* 0x0000000210127825 */ /* 0x010fc800078e021a */
[--C-:B------:R-:W-:Y:S01]  /*124b0*/  IMAD.WIDE R16, R17, 0x2, R26.reuse ;  /* 0x0000000211107825 */ /* 0x100fe200078e021a */
[----:B------:R0:W-:Y:S04]  /*124c0*/  STL.64 [R1+0xb8], R18 ;  /* 0x0000b81201007387 */ /* 0x0001e80000100a00 */
[----:B0-----:R-:W4:Y:S04]  /*124d0*/  LDL.LU.64 R18, [R1+0x2368] ;  /* 0x0023680001127983 */ /* 0x001f280000300a00 */
[----:B------:R3:W-:Y:S02]  /*124e0*/  STL.64 [R1+0x16c0], R16 ;  /* 0x0016c01001007387 */ /* 0x0007e40000100a00 */
[----:B---3--:R-:W-:-:S04]  /*124f0*/  IMAD.WIDE R16, R14, 0x2, R26 ;  /* 0x000000020e107825 */ /* 0x008fc800078e021a */
[--C-:B------:R-:W-:Y:S01]  /*12500*/  IMAD.WIDE R14, R15, 0x2, R26.reuse ;  /* 0x000000020f0e7825 */ /* 0x100fe200078e021a */
[----:B------:R0:W-:Y:S04]  /*12510*/  STL.64 [R1+0xb0], R16 ;  /* 0x0000b01001007387 */ /* 0x0001e80000100a00 */
[----:B0-----:R-:W3:Y:S04]  /*12520*/  LDL.LU.64 R16, [R1+0x2360] ;  /* 0x0023600001107983 */ /* 0x001ee80000300a00 */
[----:B------:R0:W-:Y:S02]  /*12530*/  STL.64 [R1+0x1700], R14 ;  /* 0x0017000e01007387 */ /* 0x0001e40000100a00 */
[----:B0-----:R-:W-:-:S04]  /*12540*/  IMAD.WIDE R14, R12, 0x2, R26 ;  /* 0x000000020c0e7825 */ /* 0x001fc800078e021a */
[--C-:B------:R-:W-:Y:S01]  /*12550*/  IMAD.WIDE R12, R13, 0x2, R26.reuse ;  /* 0x000000020d0c7825 */ /* 0x100fe200078e021a */
[----:B------:R0:W-:Y:S03]  /*12560*/  STL.64 [R1+0xa8], R14 ;  /* 0x0000a80e01007387 */ /* 0x0001e60000100a00 */
[--C-:B------:R-:W-:Y:S01]  /*12570*/  IMAD.WIDE R28, R39, 0x2, R26.reuse ;  /* 0x00000002271c7825 */ /* 0x100fe200078e021a */
[----:B0-----:R-:W3:Y:S04]  /*12580*/  LDL.LU.64 R14, [R1+0x2358] ;  /* 0x00235800010e7983 */ /* 0x001ee80000300a00 */
[----:B------:R0:W-:Y:S01]  /*12590*/  STL.64 [R1+0x1740], R12 ;  /* 0x0017400c01007387 */ /* 0x0001e20000100a00 */
[----:B------:R-:W-:-:S04]  /*125a0*/  IMAD.WIDE R38, R38, 0x2, R26 ;  /* 0x0000000226267825 */ /* 0x000fc800078e021a */
[----:B------:R-:W-:-:S04]  /*125b0*/  IMAD.WIDE R40, R40, 0x2, R26 ;  /* 0x0000000228287825 */ /* 0x000fc800078e021a */
[----:B0-----:R-:W-:-:S04]  /*125c0*/  IMAD.WIDE R12, R60, 0x2, R26 ;  /* 0x000000023c0c7825 */ /* 0x001fc800078e021a */
[--C-:B------:R-:W-:Y:S01]  /*125d0*/  IMAD.WIDE R60, R61, 0x2, R26.reuse ;  /* 0x000000023d3c7825 */ /* 0x100fe200078e021a */
[----:B------:R0:W-:Y:S03]  /*125e0*/  STL.64 [R1+0xa0], R12 ;  /* 0x0000a00c01007387 */ /* 0x0001e60000100a00 */
[----:B------:R-:W-:-:S04]  /*125f0*/  IMAD.WIDE R42, R42, 0x2, R26 ;  /* 0x000000022a2a7825 */ /* 0x000fc800078e021a */
[----:B------:R-:W-:-:S04]  /*12600*/  IMAD.WIDE R44, R44, 0x2, R26 ;  /* 0x000000022c2c7825 */ /* 0x000fc800078e021a */
[--C-:B------:R-:W-:Y:S01]  /*12610*/  IMAD.WIDE R46, R46, 0x2, R26.reuse ;  /* 0x000000022e2e7825 */ /* 0x100fe200078e021a */
[----:B0-----:R-:W3:Y:S03]  /*12620*/  LDL.LU.64 R12, [R1+0x2350] ;  /* 0x00235000010c7983 */ /* 0x001ee60000300a00 */
[--C-:B------:R-:W-:Y:S01]  /*12630*/  IMAD.WIDE R48, R48, 0x2, R26.reuse ;  /* 0x0000000230307825 */ /* 0x100fe200078e021a */
[----:B------:R0:W-:Y:S03]  /*12640*/  STL.64 [R1+0x350], R60 ;  /* 0x0003503c01007387 */ /* 0x0001e60000100a00 */
[----:B------:R-:W-:-:S04]  /*12650*/  IMAD.WIDE R50, R50, 0x2, R26 ;  /* 0x0000000232327825 */ /* 0x000fc800078e021a */
[----:B------:R-:W-:-:S04]  /*12660*/  IMAD.WIDE R52, R52, 0x2, R26 ;  /* 0x0000000234347825 */ /* 0x000fc800078e021a */
[--C-:B------:R-:W-:Y:S01]  /*12670*/  IMAD.WIDE R54, R54, 0x2, R26.reuse ;  /* 0x0000000236367825 */ /* 0x100fe200078e021a */
[----:B0-----:R-:W3:Y:S03]  /*12680*/  LDL.LU.64 R60, [R1+0x80] ;  /* 0x00008000013c7983 */ /* 0x001ee60000300a00 */
[--C-:B------:R-:W-:Y:S01]  /*12690*/  IMAD.WIDE R56, R56, 0x2, R26.reuse ;  /* 0x0000000238387825 */ /* 0x100fe200078e021a */
[----:B--2---:R0:W-:Y:S03]  /*126a0*/  STL [R1+0x2114], R10 ;  /* 0x0021140a01007387 */ /* 0x0041e60000100800 */
[----:B------:R-:W-:-:S04]  /*126b0*/  IMAD.WIDE R58, R58, 0x2, R26 ;  /* 0x000000023a3a7825 */ /* 0x000fc800078e021a */
[----:B------:R-:W-:-:S04]  /*126c0*/  IMAD.WIDE R26, R0, 0x2, R26 ;  /* 0x00000002001a7825 */ /* 0x000fc800078e021a */
[----:B------:R-:W-:Y:S02]  /*126d0*/  IMAD.MOV.U32 R0, RZ, RZ, R11 ;  /* 0x000000ffff007224 */ /* 0x000fe400078e000b */
[----:B0-----:R-:W2:Y:S04]  /*126e0*/  LDL.LU.64 R10, [R1+0x2348] ;  /* 0x00234800010a7983 */ /* 0x001ea80000300a00 */
[----:B------:R-:W-:Y:S04]  /*126f0*/  STL [R1+0x2110], R8 ;  /* 0x0021100801007387 */ /* 0x000fe80000100800 */
[----:B------:R0:W-:Y:S02]  /*12700*/  STL [R1+0x210c], R0 ;  /* 0x00210c0001007387 */ /* 0x0001e40000100800 */
[----:B0-----:R-:W-:-:S02]  /*12710*/  IMAD.MOV.U32 R0, RZ, RZ, R9 ;  /* 0x000000ffff007224 */ /* 0x001fc400078e0009 */
[----:B------:R-:W3:Y:S04]  /*12720*/  LDL.LU.64 R8, [R1+0x2340] ;  /* 0x0023400001087983 */ /* 0x000ee80000300a00 */
[----:B--2---:R-:W-:Y:S04]  /*12730*/  STL [R1+0x2108], R10 ;  /* 0x0021080a01007387 */ /* 0x004fe80000100800 */
[----:B------:R-:W-:Y:S04]  /*12740*/  STL [R1+0x2104], R0 ;  /* 0x0021040001007387 */ /* 0x000fe80000100800 */
[----:B------:R0:W-:Y:S04]  /*12750*/  STL [R1+0x20fc], R11 ;  /* 0x0020fc0b01007387 */ /* 0x0001e80000100800 */
[----:B0-----:R-:W2:Y:S04]  /*12760*/  LDL.LU.64 R10, [R1+0x18] ;  /* 0x00001800010a7983 */ /* 0x001ea80000300a00 */
[----:B------:R-:W-:Y:S04]  /*12770*/  STL [R1+0x2100], R28 ;  /* 0x0021001c01007387 */ /* 0x000fe80000100800 */
[----:B------:R0:W-:Y:S04]  /*12780*/  STL [R1+0x20f4], R29 ;  /* 0x0020f41d01007387 */ /* 0x0001e80000100800 */
[----:B0-----:R-:W2:Y:S01]  /*12790*/  LDL.LU.64 R28, [R1+0x20] ;  /* 0x00002000011c7983 */ /* 0x001ea20000300a00 */
[----:B------:R-:W-:-:S03]  /*127a0*/  IMAD.MOV.U32 R0, RZ, RZ, R7 ;  /* 0x000000ffff007224 */ /* 0x000fc600078e0007 */
[----:B------:R0:W-:Y:S04]  /*127b0*/  STL [R1+0x20f8], R6 ;  /* 0x0020f80601007387 */ /* 0x0001e80000100800 */
[----:B0-----:R-:W4:Y:S04]  /*127c0*/  LDL.LU.64 R6, [R1+0x2338] ;  /* 0x0023380001067983 */ /* 0x001f280000300a00 */
[----:B------:R-:W-:Y:S04]  /*127d0*/  STL [R1+0x20f0], R4 ;  /* 0x0020f00401007387 */ /* 0x000fe80000100800 */
[----:B------:R0:W-:Y:S02]  /*127e0*/  STL [R1+0x20ec], R0 ;  /* 0x0020ec0001007387 */ /* 0x0001e40000100800 */
[----:B0-----:R-:W-:-:S02]  /*127f0*/  IMAD.MOV.U32 R0, RZ, RZ, R5 ;  /* 0x000000ffff007224 */ /* 0x001fc400078e0005 */
[----:B------:R-:W4:Y:S04]  /*12800*/  LDL.LU.64 R4, [R1+0x2330] ;  /* 0x0023300001047983 */ /* 0x000f280000300a00 */
[----:B---3--:R-:W-:Y:S04]  /*12810*/  STL [R1+0x20e8], R12 ;  /* 0x0020e80c01007387 */ /* 0x008fe80000100800 */
[----:B------:R5:W-:Y:S04]  /*12820*/  STL [R1+0x20e4], R0 ;  /* 0x0020e40001007387 */ /* 0x000be80000100800 */
[----:B------:R-:W-:Y:S04]  /*12830*/  STL [R1+0x20dc], R13 ;  /* 0x0020dc0d01007387 */ /* 0x000fe80000100800 */
[----:B------:R-:W-:Y:S01]  /*12840*/  STL [R1+0x20e0], R38 ;  /* 0x0020e02601007387 */ /* 0x000fe20000100800 */
[----:B-----5:R-:W-:-:S03]  /*12850*/  IMAD.MOV.U32 R0, RZ, RZ, R3 ;  /* 0x000000ffff007224 */ /* 0x020fc600078e0003 */
[----:B------:R0:W-:Y:S04]  /*12860*/  STL [R1+0x20d4], R39 ;  /* 0x0020d42701007387 */ /* 0x0001e80000100800 */
[----:B0-----:R-:W3:Y:S04]  /*12870*/  LDL.LU.64 R38, [R1+0x10] ;  /* 0x0000100001267983 */ /* 0x001ee80000300a00 */
[----:B------:R-:W5:Y:S04]  /*12880*/  LDL.LU.64 R12, [R1+0x8] ;  /* 0x00000800010c7983 */ /* 0x000f680000300a00 */
[----:B------:R0:W-:Y:S04]  /*12890*/  STL [R1+0x20d8], R2 ;  /* 0x0020d80201007387 */ /* 0x0001e80000100800 */
[----:B0-----:R-:W3:Y:S04]  /*128a0*/  LDL.LU.64 R2, [R1+0x2328] ;  /* 0x0023280001027983 */ /* 0x001ee80000300a00 */
[----:B--2---:R-:W-:Y:S04]  /*128b0*/  STL [R1+0x20d0], R28 ;  /* 0x0020d01c01007387 */ /* 0x004fe80000100800 */
[----:B------:R0:W-:Y:S04]  /*128c0*/  STL [R1+0x20cc], R0 ;  /* 0x0020cc0001007387 */ /* 0x0001e80000100800 */
[----:B------:R-:W-:Y:S01]  /*128d0*/  STL [R1+0x20c8], R14 ;  /* 0x0020c80e01007387 */ /* 0x000fe20000100800 */
[----:B0-----:R-:W-:-:S05]  /*128e0*/  IMAD.MOV.U32 R0, RZ, RZ, R29 ;  /* 0x000000ffff007224 */ /* 0x001fca00078e001d */
[----:B------:R0:W-:Y:S04]  /*128f0*/  STL [R1+0x20c4], R0 ;  /* 0x0020c40001007387 */ /* 0x0001e80000100800 */
[----:B------:R1:W-:Y:S01]  /*12900*/  STL [R1+0x20bc], R15 ;  /* 0x0020bc0f01007387 */ /* 0x0003e20000100800 */
[----:B0-----:R-:W-:-:S03]  /*12910*/  IMAD.MOV.U32 R0, RZ, RZ, R61 ;  /* 0x000000ffff007224 */ /* 0x001fc600078e003d */
[----:B-1----:R-:W2:Y:S04]  /*12920*/  LDL.LU.64 R14, [R1+0x68] ;  /* 0x00006800010e7983 */ /* 0x002ea80000300a00 */
[----:B------:R-:W-:Y:S04]  /*12930*/  STL [R1+0x20c0], R40 ;  /* 0x0020c02801007387 */ /* 0x000fe80000100800 */
[----:B------:R-:W2:Y:S04]  /*12940*/  LDL.LU.64 R28, [R1] ;  /* 0x00000000011c7983 */ /* 0x000ea80000300a00 */
[----:B------:R0:W-:Y:S04]  /*12950*/  STL [R1+0x20b4], R41 ;  /* 0x0020b42901007387 */ /* 0x0001e80000100800 */
[----:B0-----:R-:W2:Y:S04]  /*12960*/  LDL.LU.64 R40, [R1+0x70] ;  /* 0x0000700001287983 */ /* 0x001ea80000300a00 */
[----:B------:R0:W-:Y:S04]  /*12970*/  STL [R1+0x20b8], R60 ;  /* 0x0020b83c01007387 */ /* 0x0001e80000100800 */
[----:B0-----:R-:W2:Y:S04]  /*12980*/  LDL.LU.64 R60, [R1+0x2320] ;  /* 0x00232000013c7983 */ /* 0x001ea80000300a00 */
[----:B------:R-:W-:Y:S04]  /*12990*/  STL [R1+0x20b0], R10 ;  /* 0x0020b00a01007387 */ /* 0x000fe80000100800 */
[----:B------:R0:W-:Y:S04]  /*129a0*/  STL [R1+0x20ac], R0 ;  /* 0x0020ac0001007387 */ /* 0x0001e80000100800 */
[----:B------:R-:W-:Y:S01]  /*129b0*/  STL [R1+0x20a8], R16 ;  /* 0x0020a81001007387 */ /* 0x000fe20000100800 */
[----:B0-----:R-:W-:-:S05]  /*129c0*/  IMAD.MOV.U32 R0, RZ, RZ, R11 ;  /* 0x000000ffff007224 */ /* 0x001fca00078e000b */
[----:B------:R-:W-:Y:S04]  /*129d0*/  STL [R1+0x20a4], R0 ;  /* 0x0020a40001007387 */ /* 0x000fe80000100800 */
[----:B------:R-:W2:Y:S04]  /*129e0*/  LDL.LU.64 R10, [R1+0x60] ;  /* 0x00006000010a7983 */ /* 0x000ea80000300a00 */
[----:B------:R0:W-:Y:S04]  /*129f0*/  STL [R1+0x209c], R17 ;  /* 0x00209c1101007387 */ /* 0x0001e80000100800 */
[----:B0-----:R-:W2:Y:S04]  /*12a00*/  LDL.LU.64 R16, [R1+0x78] ;  /* 0x0000780001107983 */ /* 0x001ea80000300a00 */
[----:B------:R-:W-:Y:S04]  /*12a10*/  STL [R1+0x20a0], R42 ;  /* 0x0020a02a01007387 */ /* 0x000fe80000100800 */
[----:B------:R-:W-:Y:S01]  /*12a20*/  STL [R1+0x2094], R43 ;  /* 0x0020942b01007387 */ /* 0x000fe20000100800 */
[----:B--2---:R-:W-:-:S03]  /*12a30*/  IMAD.MOV.U32 R0, RZ, RZ, R17 ;  /* 0x000000ffff007224 */ /* 0x004fc600078e0011 */
[----:B------:R-:W-:Y:S04]  /*12a40*/  STL [R1+0x2098], R16 ;  /* 0x0020981001007387 */ /* 0x000fe80000100800 */
[----:B---3--:R-:W-:Y:S04]  /*12a50*/  STL [R1+0x2090], R38 ;  /* 0x0020902601007387 */ /* 0x008fe80000100800 */
[----:B------:R0:W-:Y:S02]  /*12a60*/  STL [R1+0x208c], R0 ;  /* 0x00208c0001007387 */ /* 0x0001e40000100800 */
[----:B0-----:R-:W-:-:S02]  /*12a70*/  IMAD.MOV.U32 R0, RZ, RZ, R39 ;  /* 0x000000ffff007224 */ /* 0x001fc400078e0027 */
[----:B------:R-:W2:Y:S04]  /*12a80*/  LDL.LU.64 R38, [R1+0x58] ;  /* 0x0000580001267983 */ /* 0x000ea80000300a00 */
[----:B------:R0:W-:Y:S04]  /*12a90*/  STL [R1+0x2084], R0 ;  /* 0x0020840001007387 */ /* 0x0001e80000100800 */
[----:B----4-:R-:W-:Y:S04]  /*12aa0*/  STL [R1+0x2088], R18 ;  /* 0x0020881201007387 */ /* 0x010fe80000100800 */
[----:B------:R-:W-:Y:S01]  /*12ab0*/  STL [R1+0x207c], R19 ;  /* 0x00207c1301007387 */ /* 0x000fe20000100800 */
[----:B0-----:R-:W-:-:S03]  /*12ac0*/  IMAD.MOV.U32 R0, RZ, RZ, R41 ;  /* 0x000000ffff007224 */ /* 0x001fc600078e0029 */
[----:B------:R-:W-:Y:S04]  /*12ad0*/  STL [R1+0x2080], R44 ;  /* 0x0020802c01007387 */ /* 0x000fe80000100800 */
[----:B------:R-:W-:Y:S04]  /*12ae0*/  STL [R1+0x2074], R45 ;  /* 0x0020742d01007387 */ /* 0x000fe80000100800 */
[----:B------:R-:W-:Y:S04]  /*12af0*/  STL [R1+0x2078], R40 ;  /* 0x0020782801007387 */ /* 0x000fe80000100800 */
[----:B-----5:R-:W-:Y:S04]  /*12b00*/  STL [R1+0x2070], R12 ;  /* 0x0020700c01007387 */ /* 0x020fe80000100800 */
[----:B------:R0:W-:Y:S02]  /*12b10*/  STL [R1+0x206c], R0 ;  /* 0x00206c0001007387 */ /* 0x0001e40000100800 */
[----:B0-----:R-:W-:-:S02]  /*12b20*/  IMAD.MOV.U32 R0, RZ, RZ, R13 ;  /* 0x000000ffff007224 */ /* 0x001fc400078e000d */
[----:B------:R-:W3:Y:S04]  /*12b30*/  LDL.LU.64 R12, [R1+0x50] ;  /* 0x00005000010c7983 */ /* 0x000ee80000300a00 */
[----:B------:R0:W-:Y:S04]  /*12b40*/  STL [R1+0x2064], R0 ;  /* 0x0020640001007387 */ /* 0x0001e80000100800 */
[----:B------:R-:W-:Y:S04]  /*12b50*/  STL [R1+0x2068], R20 ;  /* 0x0020681401007387 */ /* 0x000fe80000100800 */
[----:B------:R-:W-:Y:S01]  /*12b60*/  STL [R1+0x205c], R21 ;  /* 0x00205c1501007387 */ /* 0x000fe20000100800 */
[----:B0-----:R-:W-:-:S03]  /*12b70*/  IMAD.MOV.U32 R0, RZ, RZ, R15 ;  /* 0x000000ffff007224 */ /* 0x001fc600078e000f */
[----:B------:R-:W-:Y:S04]  /*12b80*/  STL [R1+0x2060], R46 ;  /* 0x0020602e01007387 */ /* 0x000fe80000100800 */
[----:B------:R-:W-:Y:S04]  /*12b90*/  STL [R1+0x2054], R47 ;  /* 0x0020542f01007387 */ /* 0x000fe80000100800 */
[----:B------:R-:W-:Y:S04]  /*12ba0*/  STL [R1+0x2058], R14 ;  /* 0x0020580e01007387 */ /* 0x000fe80000100800 */
[----:B------:R-:W-:Y:S04]  /*12bb0*/  STL [R1+0x2050], R28 ;  /* 0x0020501c01007387 */ /* 0x000fe80000100800 */
[----:B------:R0:W-:Y:S04]  /*12bc0*/  STL [R1+0x204c], R0 ;  /* 0x00204c0001007387 */ /* 0x0001e80000100800 */
[----:B------:R-:W-:Y:S01]  /*12bd0*/  STL [R1+0x2048], R22 ;  /* 0x0020481601007387 */ /* 0x000fe20000100800 */
[----:B0-----:R-:W-:-:S05]  /*12be0*/  IMAD.MOV.U32 R0, RZ, RZ, R29 ;  /* 0x000000ffff007224 */ /* 0x001fca00078e001d */
[----:B------:R0:W-:Y:S04]  /*12bf0*/  STL [R1+0x2044], R0 ;  /* 0x0020440001007387 */ /* 0x0001e80000100800 */
[----:B------:R-:W-:Y:S04]  /*12c00*/  STL [R1+0x203c], R23 ;  /* 0x00203c1701007387 */ /* 0x000fe80000100800 */
[----:B------:R-:W4:Y:S01]  /*12c10*/  LDL.LU.64 R28, [R1+0x48] ;  /* 0x00004800011c7983 */ /* 0x000f220000300a00 */
[----:B0-----:R-:W-:-:S03]  /*12c20*/  IMAD.MOV.U32 R0, RZ, RZ, R11 ;  /* 0x000000ffff007224 */ /* 0x001fc600078e000b */
[----:B------:R-:W-:Y:S04]  /*12c30*/  STL [R1+0x2040], R48 ;  /* 0x0020403001007387 */ /* 0x000fe80000100800 */
[----:B------:R-:W-:Y:S04]  /*12c40*/  STL [R1+0x2034], R49 ;  /* 0x0020343101007387 */ /* 0x000fe80000100800 */
[----:B------:R0:W-:Y:S04]  /*12c50*/  STL [R1+0x2038], R10 ;  /* 0x0020380a01007387 */ /* 0x0001e80000100800 */
[----:B------:R-:W-:Y:S04]  /*12c60*/  STL [R1+0x2030], R60 ;  /* 0x0020303c01007387 */ /* 0x000fe80000100800 */
[----:B------:R1:W-:Y:S04]  /*12c70*/  STL [R1+0x202c], R0 ;  /* 0x00202c0001007387 */ /* 0x0003e80000100800 */
[----:B------:R-:W-:Y:S04]  /*12c80*/  STL [R1+0x2024], R61 ;  /* 0x0020243d01007387 */ /* 0x000fe80000100800 */
[----:B------:R-:W-:Y:S04]  /*12c90*/  STL [R1+0x2028], R24 ;  /* 0x0020281801007387 */ /* 0x000fe80000100800 */
[----:B------:R-:W-:Y:S04]  /*12ca0*/  STL [R1+0x201c], R25 ;  /* 0x00201c1901007387 */ /* 0x000fe80000100800 */
[----:B------:R-:W-:Y:S04]  /*12cb0*/  STL [R1+0x2020], R50 ;  /* 0x0020203201007387 */ /* 0x000fe80000100800 */
[----:B------:R-:W-:Y:S04]  /*12cc0*/  STL [R1+0x2014], R51 ;  /* 0x0020143301007387 */ /* 0x000fe80000100800 */
[----:B--2---:R-:W-:Y:S04]  /*12cd0*/  STL [R1+0x2018], R38 ;  /* 0x0020182601007387 */ /* 0x004fe80000100800 */
[----:B0-----:R-:W2:Y:S01]  /*12ce0*/  LDL.LU.64 R10, [R1+0x40] ;  /* 0x00004000010a7983 */ /* 0x001ea20000300a00 */
[----:B-1----:R-:W-:-:S03]  /*12cf0*/  IMAD.MOV.U32 R0, RZ, RZ, R39 ;  /* 0x000000ffff007224 */ /* 0x002fc600078e0027 */
[----:B------:R-:W-:Y:S04]  /*12d00*/  STL [R1+0x2010], R2 ;  /* 0x0020100201007387 */ /* 0x000fe80000100800 */
[----:B------:R3:W-:Y:S04]  /*12d10*/  STL [R1+0x200c], R0 ;  /* 0x00200c0001007387 */ /* 0x0007e80000100800 */
[----:B------:R-:W-:Y:S04]  /*12d20*/  STL [R1+0x2004], R3 ;  /* 0x0020040301007387 */ /* 0x000fe80000100800 */
[----:B------:R-:W-:Y:S04]  /*12d30*/  STL [R1+0x2008], R30 ;  /* 0x0020081e01007387 */ /* 0x000fe80000100800 */
[----:B------:R-:W-:Y:S04]  /*12d40*/  STL [R1+0x1ffc], R31 ;  /* 0x001ffc1f01007387 */ /* 0x000fe80000100800 */
[----:B------:R-:W-:Y:S04]  /*12d50*/  STL [R1+0x2000], R52 ;  /* 0x0020003401007387 */ /* 0x000fe80000100800 */
[----:B------:R-:W-:Y:S01]  /*12d60*/  STL [R1+0x1ff4], R53 ;  /* 0x001ff43501007387 */ /* 0x000fe20000100800 */
[----:B---3--:R-:W-:-:S03]  /*12d70*/  IMAD.MOV.U32 R0, RZ, RZ, R13 ;  /* 0x000000ffff007224 */ /* 0x008fc600078e000d */
[----:B------:R-:W-:Y:S04]  /*12d80*/  STL [R1+0x1ff8], R12 ;  /* 0x001ff80c01007387 */ /* 0x000fe80000100800 */
[----:B------:R-:W-:Y:S04]  /*12d90*/  STL [R1+0x1ff0], R4 ;  /* 0x001ff00401007387 */ /* 0x000fe80000100800 */
[----:B------:R4:W-:Y:S04]  /*12da0*/  STL [R1+0x1fec], R0 ;  /* 0x001fec0001007387 */ /* 0x0009e80000100800 */
[----:B------:R-:W-:Y:S04]  /*12db0*/  STL [R1+0x1fe4], R5 ;  /* 0x001fe40501007387 */ /* 0x000fe80000100800 */
[----:B------:R-:W3:Y:S04]  /*12dc0*/  LDL.LU.64 R42, [R1+0x38] ;  /* 0x00003800012a7983 */ /* 0x000ee80000300a00 */
[----:B------:R-:W-:Y:S04]  /*12dd0*/  STL [R1+0x1fe8], R32 ;  /* 0x001fe82001007387 */ /* 0x000fe80000100800 */
[----:B------:R-:W-:Y:S04]  /*12de0*/  STL [R1+0x1fdc], R33 ;  /* 0x001fdc2101007387 */ /* 0x000fe80000100800 */
[----:B------:R-:W5:Y:S04]  /*12df0*/  LDL.LU.64 R20, [R1+0x1e0] ;  /* 0x0001e00001147983 */ /* 0x000f680000300a00 */
[----:B------:R-:W-:Y:S04]  /*12e00*/  STL [R1+0x1fe0], R54 ;  /* 0x001fe03601007387 */ /* 0x000fe80000100800 */
[----:B------:R-:W-:Y:S04]  /*12e10*/  STL [R1+0x1fd4], R55 ;  /* 0x001fd43701007387 */ /* 0x000fe80000100800 */
[----:B------:R-:W5:Y:S01]  /*12e20*/  LDL.LU.64 R44, [R1+0x1e8] ;  /* 0x0001e800012c7983 */ /* 0x000f620000300a00 */
[----:B----4-:R-:W-:-:S03]  /*12e30*/  IMAD.MOV.U32 R0, RZ, RZ, R29 ;  /* 0x000000ffff007224 */ /* 0x010fc600078e001d */
[----:B------:R-:W-:Y:S04]  /*12e40*/  STL [R1+0x1fd8], R28 ;  /* 0x001fd81c01007387 */ /* 0x000fe80000100800 */
[----:B------:R-:W4:Y:S04]  /*12e50*/  LDL.LU.64 R16, [R1+0x1f0] ;  /* 0x0001f00001107983 */ /* 0x000f280000300a00 */
[----:B------:R2:W-:Y:S04]  /*12e60*/  STL [R1+0x1fcc], R0 ;  /* 0x001fcc0001007387 */ /* 0x0005e80000100800 */
[----:B------:R-:W-:Y:S04]  /*12e70*/  STL [R1+0x1fd0], R6 ;  /* 0x001fd00601007387 */ /* 0x000fe80000100800 */
[----:B------:R-:W-:Y:S04]  /*12e80*/  STL [R1+0x1fc4], R7 ;  /* 0x001fc40701007387 */ /* 0x000fe80000100800 */
[----:B------:R-:W4:Y:S04]  /*12e90*/  LDL.LU.64 R40, [R1+0x210] ;  /* 0x0002100001287983 */ /* 0x000f280000300a00 */
[----:B------:R-:W-:Y:S04]  /*12ea0*/  STL [R1+0x1fc8], R34 ;  /* 0x001fc82201007387 */ /* 0x000fe80000100800 */
[----:B------:R-:W-:Y:S04]  /*12eb0*/  STL [R1+0x1fbc], R35 ;  /* 0x001fbc2301007387 */ /* 0x000fe80000100800 */
[----:B------:R-:W4:Y:S04]  /*12ec0*/  LDL.LU.64 R14, [R1+0x218] ;  /* 0x00021800010e7983 */ /* 0x000f280000300a00 */
[----:B------:R-:W-:Y:S04]  /*12ed0*/  STL [R1+0x1fc0], R56 ;  /* 0x001fc03801007387 */ /* 0x000fe80000100800 */
[----:B------:R-:W-:Y:S04]  /*12ee0*/  STL [R1+0x1fb4], R57 ;  /* 0x001fb43901007387 */ /* 0x000fe80000100800 */
[----:B------:R-:W4:Y:S01]  /*12ef0*/  LDL.LU.64 R12, [R1+0x220] ;  /* 0x00022000010c7983 */ /* 0x000f220000300a00 */
[----:B--2---:R-:W-:-:S03]  /*12f00*/  IMAD.MOV.U32 R0, RZ, RZ, R11 ;  /* 0x000000ffff007224 */ /* 0x004fc600078e000b */
[----:B------:R0:W-:Y:S04]  /*12f10*/  STL [R1+0x1fb8], R10 ;  /* 0x001fb80a01007387 */ /* 0x0001e80000100800 */
[----:B0-----:R-:W2:Y:S04]  /*12f20*/  LDL.LU.64 R10, [R1+0x228] ;  /* 0x00022800010a7983 */ /* 0x001ea80000300a00 */
[----:B------:R0:W-:Y:S04]  /*12f30*/  STL [R1+0x1fac], R0 ;  /* 0x001fac0001007387 */ /* 0x0001e80000100800 */
[----:B------:R-:W-:Y:S04]  /*12f40*/  STL [R1+0x1fb0], R8 ;  /* 0x001fb00801007387 */ /* 0x000fe80000100800 */
[----:B------:R-:W-:Y:S04]  /*12f50*/  STL [R1+0x1fa4], R9 ;  /* 0x001fa40901007387 */ /* 0x000fe80000100800 */
[----:B------:R-:W2:Y:S04]  /*12f60*/  LDL.LU.64 R18, [R1+0x248] ;  /* 0x0002480001127983 */ /* 0x000ea80000300a00 */
[----:B------:R-:W-:Y:S04]  /*12f70*/  STL [R1+0x1fa8], R36 ;  /* 0x001fa82401007387 */ /* 0x000fe80000100800 */
[----:B------:R-:W-:Y:S04]  /*12f80*/  STL [R1+0x1f9c], R37 ;  /* 0x001f9c2501007387 */ /* 0x000fe80000100800 */
[----:B------:R-:W2:Y:S04]  /*12f90*/  LDL.LU.64 R38, [R1+0x250] ;  /* 0x0002500001267983 */ /* 0x000ea80000300a00 */
[----:B------:R-:W-:Y:S04]  /*12fa0*/  STL [R1+0x1fa0], R58 ;  /* 0x001fa03a01007387 */ /* 0x000fe80000100800 */
[----:B------:R-:W-:Y:S04]  /*12fb0*/  STL [R1+0x1f94], R59 ;  /* 0x001f943b01007387 */ /* 0x000fe80000100800 */
[----:B------:R-:W2:Y:S04]  /*12fc0*/  LDL.LU.64 R28, [R1+0x260] ;  /* 0x00026000011c7983 */ /* 0x000ea80000300a00 */
[----:B---3--:R1:W-:Y:S01]  /*12fd0*/  STL [R1+0x1f98], R42 ;  /* 0x001f982a01007387 */ /* 0x0083e20000100800 */
[----:B0-----:R-:W-:-:S03]  /*12fe0*/  IMAD.MOV.U32 R0, RZ, RZ, R43 ;  /* 0x000000ffff007224 */ /* 0x001fc600078e002b */
[----:B-1----:R-:W3:Y:S04]  /*12ff0*/  LDL.LU.64 R42, [R1+0x268] ;  /* 0x00026800012a7983 */ /* 0x002ee80000300a00 */
[----:B------:R0:W-:Y:S04]  /*13000*/  STL [R1+0x928], R0 ;  /* 0x0009280001007387 */ /* 0x0001e80000100800 */
[----:B-----5:R1:W-:Y:S01]  /*13010*/  STL [R1+0x930], R20 ;  /* 0x0009301401007387 */ /* 0x0203e20000100800 */
[----:B0-----:R-:W-:-:S03]  /*13020*/  IMAD.MOV.U32 R0, RZ, RZ, R21 ;  /* 0x000000ffff007224 */ /* 0x001fc600078e0015 */
[----:B-1----:R-:W5:Y:S04]  /*13030*/  LDL.LU.64 R20, [R1+0x288] ;  /* 0x0002880001147983 */ /* 0x002f680000300a00 */
[----:B------:R0:W-:Y:S04]  /*13040*/  STL [R1+0x92c], R0 ;  /* 0x00092c0001007387 */ /* 0x0001e80000100800 */
[----:B------:R1:W-:Y:S01]  /*13050*/  STL [R1+0x938], R44 ;  /* 0x0009382c01007387 */ /* 0x0003e20000100800 */
[----:B0-----:R-:W-:-:S03]  /*13060*/  IMAD.MOV.U32 R0, RZ, RZ, R45 ;  /* 0x000000ffff007224 */ /* 0x001fc600078e002d */
[----:B-1----:R-:W5:Y:S04]  /*13070*/  LDL.LU.64 R44, [R1+0x298] ;  /* 0x00029800012c7983 */ /* 0x002f680000300a00 */
[----:B------:R0:W-:Y:S04]  /*13080*/  STL [R1+0x934], R0 ;  /* 0x0009340001007387 */ /* 0x0001e80000100800 */
[----:B----4-:R1:W-:Y:S01]  /*13090*/  STL [R1+0x940], R16 ;  /* 0x0009401001007387 */ /* 0x0103e20000100800 */
[----:B0-----:R-:W-:-:S03]  /*130a0*/  IMAD.MOV.U32 R0, RZ, RZ, R17 ;  /* 0x000000ffff007224 */ /* 0x001fc600078e0011 */
[----:B-1----:R-:W4:Y:S04]  /*130b0*/  LDL.LU.64 R16, [R1+0x2a0] ;  /* 0x0002a00001107983 */ /* 0x002f280000300a00 */
[----:B------:R0:W-:Y:S04]  /*130c0*/  STL [R1+0x93c], R0 ;  /* 0x00093c0001007387 */ /* 0x0001e80000100800 */
[----:B------:R1:W-:Y:S01]  /*130d0*/  STL [R1+0x948], R40 ;  /* 0x0009482801007387 */ /* 0x0003e20000100800 */
        /* <DEDUP_REMOVED lines=11> */
[----:B--2---:R1:W-:Y:S01]  /*13190*/  STL [R1+0x960], R10 ;  /* 0x0009600a01007387 */ /* 0x0043e20000100800 */
[----:B0-----:R-:W-:-:S03]  /*131a0*/  IMAD.MOV.U32 R0, RZ, RZ, R11 ;  /* 0x000000ffff007224 */ /* 0x001fc600078e000b */
[----:B-1----:R-:W2:Y:S04]  /*131b0*/  LDL.LU.64 R10, [R1+0x300] ;  /* 0x00030000010a7983 */ /* 0x002ea80000300a00 */
[----:B------:R0:W-:Y:S04]  /*131c0*/  STL [R1+0x95c], R0 ;  /* 0x00095c0001007387 */ /* 0x0001e80000100800 */
[----:B------:R1:W-:Y:S01]  /*131d0*/  STL [R1+0x968], R18 ;  /* 0x0009681201007387 */ /* 0x0003e20000100800 */
        /* <DEDUP_REMOVED lines=1555> */
[----:B-----5:R1:W-:Y:S04]  /*19310*/  STL [R1+0x1590], R20 ;  /* 0x0015901401007387 */ /* 0x0203e80000100800 */
[----:B------:R-:W5:Y:S01]  /*19320*/  LDL.LU.64 R46, [R1+0x15e8] ;  /* 0x0015e800012e7983 */ /* 0x000f620000300a00 */
[----:B0-----:R-:W-:-:S05]  /*19330*/  IMAD.MOV.U32 R0, RZ, RZ, R21 ;  /* 0x000000ffff007224 */ /* 0x001fca00078e0015 */
[----:B------:R0:W-:Y:S04]  /*19340*/  STL [R1+0x158c], R0 ;  /* 0x00158c0001007387 */ /* 0x0001e80000100800 */
[----:B------:R-:W-:Y:S04]  /*19350*/  STL [R1+0x1598], R44 ;  /* 0x0015982c01007387 */ /* 0x000fe80000100800 */
[----:B-1----:R-:W5:Y:S01]  /*19360*/  LDL.LU.64 R20, [R1+0x15f0] ;  /* 0x0015f00001147983 */ /* 0x002f620000300a00 */
[----:B0-----:R-:W-:-:S05]  /*19370*/  IMAD.MOV.U32 R0, RZ, RZ, R45 ;  /* 0x000000ffff007224 */ /* 0x001fca00078e002d */
        /* <DEDUP_REMOVED lines=21> */
[----:B------:R-:W-:Y:S04]  /*194d0*/  STL [R1+0x15c8], R18 ;  /* 0x0015c81201007387 */ /* 0x000fe80000100800 */
[----:B------:R-:W2:Y:S01]  /*194e0*/  LDL.LU.64 R44, [R1+0xc8] ;  /* 0x0000c800012c7983 */ /* 0x000ea20000300a00 */
[----:B0-----:R-:W-:-:S05]  /*194f0*/  IMAD.MOV.U32 R0, RZ, RZ, R19 ;  /* 0x000000ffff007224 */ /* 0x001fca00078e0013 */
[----:B------:R0:W-:Y:S02]  /*19500*/  STL [R1+0x15c4], R0 ;  /* 0x0015c40001007387 */ /* 0x0001e40000100800 */
[----:B0-----:R-:W-:Y:S02]  /*19510*/  IMAD.MOV.U32 R0, RZ, RZ, R39 ;  /* 0x000000ffff007224 */ /* 0x001fe400078e0027 */
[----:B------:R0:W-:Y:S04]  /*19520*/  STL [R1+0x15d0], R38 ;  /* 0x0015d02601007387 */ /* 0x0001e80000100800 */
[----:B0-----:R-:W2:Y:S04]  /*19530*/  LDL.LU.64 R38, [R1+0x1628] ;  /* 0x0016280001267983 */ /* 0x001ea80000300a00 */
[----:B------:R0:W-:Y:S04]  /*19540*/  STL [R1+0x15cc], R0 ;  /* 0x0015cc0001007387 */ /* 0x0001e80000100800 */
[----:B------:R1:W-:Y:S04]  /*19550*/  STL [R1+0x15d8], R28 ;  /* 0x0015d81c01007387 */ /* 0x0003e80000100800 */
[----:B------:R-:W2:Y:S01]  /*19560*/  LDL.LU.64 R18, [R1+0x1630] ;  /* 0x0016300001127983 */ /* 0x000ea20000300a00 */
[----:B0-----:R-:W-:-:S05]  /*19570*/  IMAD.MOV.U32 R0, RZ, RZ, R29 ;  /* 0x000000ffff007224 */ /* 0x001fca00078e001d */
[----:B------:R0:W-:Y:S04]  /*19580*/  STL [R1+0x15d4], R0 ;  /* 0x0015d40001007387 */ /* 0x0001e80000100800 */
[----:B---3--:R3:W-:Y:S04]  /*19590*/  STL [R1+0x15e0], R42 ;  /* 0x0015e02a01007387 */ /* 0x0087e80000100800 */
[----:B-1----:R-:W2:Y:S01]  /*195a0*/  LDL.LU.64 R28, [R1+0x1638] ;  /* 0x00163800011c7983 */ /* 0x002ea20000300a00 */
[----:B0-----:R-:W-:-:S03]  /*195b0*/  IMAD.MOV.U32 R0, RZ, RZ, R43 ;  /* 0x000000ffff007224 */ /* 0x001fc600078e002b */
[----:B-----5:R-:W-:Y:S04]  /*195c0*/  STL [R1+0x15e8], R46 ;  /* 0x0015e82e01007387 */ /* 0x020fe80000100800 */
[----:B------:R0:W-:Y:S04]  /*195d0*/  STL [R1+0x15dc], R0 ;  /* 0x0015dc0001007387 */ /* 0x0001e80000100800 */
[----:B---3--:R-:W3:Y:S01]  /*195e0*/  LDL.LU.64 R42, [R1+0x1640] ;  /* 0x00164000012a7983 */ /* 0x008ee20000300a00 */
[----:B0-----:R-:W-:-:S03]  /*195f0*/  IMAD.MOV.U32 R0, RZ, RZ, R47 ;  /* 0x000000ffff007224 */ /* 0x001fc600078e002f */
[----:B------:R-:W-:Y:S04]  /*19600*/  STL [R1+0x15f0], R20 ;  /* 0x0015f01401007387 */ /* 0x000fe80000100800 */
[----:B------:R0:W-:Y:S02]  /*19610*/  STL [R1+0x15e4], R0 ;  /* 0x0015e40001007387 */ /* 0x0001e40000100800 */
[----:B0-----:R-:W-:Y:S02]  /*19620*/  IMAD.MOV.U32 R0, RZ, RZ, R21 ;  /* 0x000000ffff007224 */ /* 0x001fe400078e0015 */
[----:B------:R-:W5:Y:S04]  /*19630*/  LDL.LU.64 R20, [R1+0x1648] ;  /* 0x0016480001147983 */ /* 0x000f680000300a00 */
        /* <DEDUP_REMOVED lines=31> */
[----:B------:R-:W-:Y:S04]  /*19830*/  STL [R1+0x1638], R28 ;  /* 0x0016381c01007387 */ /* 0x000fe80000100800 */
[----:B------:R0:W-:Y:S04]  /*19840*/  STL [R1+0x162c], R0 ;  /* 0x00162c0001007387 */ /* 0x0001e80000100800 */
[----:B-1----:R-:W2:Y:S01]  /*19850*/  LDL.LU.64 R18, [R1+0x1688] ;  /* 0x0016880001127983 */ /* 0x002ea20000300a00 */
[----:B0-----:R-:W-:-:S03]  /*19860*/  IMAD.MOV.U32 R0, RZ, RZ, R29 ;  /* 0x000000ffff007224 */ /* 0x001fc600078e001d */
[----:B---3--:R-:W-:Y:S04]  /*19870*/  STL [R1+0x1640], R42 ;  /* 0x0016402a01007387 */ /* 0x008fe80000100800 */
[----:B------:R0:W-:Y:S04]  /*19880*/  STL [R1+0x1634], R0 ;  /* 0x0016340001007387 */ /* 0x0001e80000100800 */
[----:B------:R-:W3:Y:S01]  /*19890*/  LDL.LU.64 R28, [R1+0x1690] ;  /* 0x00169000011c7983 */ /* 0x000ee20000300a00 */
[----:B0-----:R-:W-:-:S03]  /*198a0*/  IMAD.MOV.U32 R0, RZ, RZ, R43 ;  /* 0x000000ffff007224 */ /* 0x001fc600078e002b */
[----:B------:R-:W3:Y:S04]  /*198b0*/  LDL.LU.64 R42, [R1+0x1698] ;  /* 0x00169800012a7983 */ /* 0x000ee80000300a00 */
[----:B------:R0:W-:Y:S04]  /*198c0*/  STL [R1+0x163c], R0 ;  /* 0x00163c0001007387 */ /* 0x0001e80000100800 */
[----:B-----5:R-:W-:Y:S04]  /*198d0*/  STL [R1+0x1648], R20 ;  /* 0x0016481401007387 */ /* 0x020fe80000100800 */
[----:B------:R-:W5:Y:S01]  /*198e0*/  LDL.LU.64 R46, [R1+0xb8] ;  /* 0x0000b800012e7983 */ /* 0x000f620000300a00 */
        /* <DEDUP_REMOVED lines=14> */
[----:B------:R1:W-:Y:S04]  /*199d0*/  STL [R1+0x1668], R12 ;  /* 0x0016680c01007387 */ /* 0x0003e80000100800 */
[----:B------:R-:W4:Y:S01]  /*199e0*/  LDL.LU.64 R20, [R1+0x16c0] ;  /* 0x0016c00001147983 */ /* 0x000f220000300a00 */
[----:B0-----:R-:W-:-:S03]  /*199f0*/  IMAD.MOV.U32 R0, RZ, RZ, R13 ;  /* 0x000000ffff007224 */ /* 0x001fc600078e000d */
[----:B--2---:R-:W-:Y:S04]  /*19a00*/  STL [R1+0x1670], R10 ;  /* 0x0016700a01007387 */ /* 0x004fe80000100800 */
[----:B------:R0:W-:Y:S04]  /*19a10*/  STL [R1+0x1664], R0 ;  /* 0x0016640001007387 */ /* 0x0001e80000100800 */
[----:B-1----:R-:W2:Y:S01]  /*19a20*/  LDL.LU.64 R12, [R1+0x16c8] ;  /* 0x0016c800010c7983 */ /* 0x002ea20000300a00 */
[----:B0-----:R-:W-:-:S03]  /*19a30*/  IMAD.MOV.U32 R0, RZ, RZ, R11 ;  /* 0x000000ffff007224 */ /* 0x001fc600078e000b */
[----:B------:R-:W-:Y:S04]  /*19a40*/  STL [R1+0x1678], R44 ;  /* 0x0016782c01007387 */ /* 0x000fe80000100800 */
[----:B------:R0:W-:Y:S04]  /*19a50*/  STL [R1+0x166c], R0 ;  /* 0x00166c0001007387 */ /* 0x0001e80000100800 */
[----:B------:R-:W2:Y:S01]  /*19a60*/  LDL.LU.64 R10, [R1+0x16d0] ;  /* 0x0016d000010a7983 */ /* 0x000ea20000300a00 */
[----:B0-----:R-:W-:-:S03]  /*19a70*/  IMAD.MOV.U32 R0, RZ, RZ, R45 ;  /* 0x000000ffff007224 */ /* 0x001fc600078e002d */
[----:B------:R-:W-:Y:S04]  /*19a80*/  STL [R1+0x1680], R38 ;  /* 0x0016802601007387 */ /* 0x000fe80000100800 */
[----:B------:R0:W-:Y:S04]  /*19a90*/  STL [R1+0x1674], R0 ;  /* 0x0016740001007387 */ /* 0x0001e80000100800 */
[----:B------:R-:W2:Y:S01]  /*19aa0*/  LDL.LU.64 R44, [R1+0x16d8] ;  /* 0x0016d800012c7983 */ /* 0x000ea20000300a00 */
[----:B0-----:R-:W-:-:S03]  /*19ab0*/  IMAD.MOV.U32 R0, RZ, RZ, R39 ;  /* 0x000000ffff007224 */ /* 0x001fc600078e0027 */
[----:B------:R-:W2:Y:S04]  /*19ac0*/  LDL.LU.64 R38, [R1+0xb0] ;  /* 0x0000b00001267983 */ /* 0x000ea80000300a00 */
[----:B------:R0:W-:Y:S04]  /*19ad0*/  STL [R1+0x167c], R0 ;  /* 0x00167c0001007387 */ /* 0x0001e80000100800 */
[----:B------:R1:W-:Y:S01]  /*19ae0*/  STL [R1+0x1688], R18 ;  /* 0x0016881201007387 */ /* 0x0003e20000100800 */
[----:B0-----:R-:W-:-:S03]  /*19af0*/  IMAD.MOV.U32 R0, RZ, RZ, R19 ;  /* 0x000000ffff007224 */ /* 0x001fc600078e0013 */
[----:B-1----:R-:W2:Y:S04]  /*19b00*/  LDL.LU.64 R18, [R1+0x16e8] ;  /* 0x0016e80001127983 */ /* 0x002ea80000300a00 */
[----:B------:R0:W-:Y:S04]  /*19b10*/  STL [R1+0x1684], R0 ;  /* 0x0016840001007387 */ /* 0x0001e80000100800 */
[----:B---3--:R1:W-:Y:S01]  /*19b20*/  STL [R1+0x1690], R28 ;  /* 0x0016901c01007387 */ /* 0x0083e20000100800 */
[----:B0-----:R-:W-:-:S03]  /*19b30*/  IMAD.MOV.U32 R0, RZ, RZ, R29 ;  /* 0x000000ffff007224 */ /* 0x001fc600078e001d */
[----:B------:R-:W-:Y:S04]  /*19b40*/  STL [R1+0x1698], R42 ;  /* 0x0016982a01007387 */ /* 0x000fe80000100800 */
[----:B------:R0:W-:Y:S04]  /*19b50*/  STL [R1+0x168c], R0 ;  /* 0x00168c0001007387 */ /* 0x0001e80000100800 */
[----:B-1----:R-:W3:Y:S01]  /*19b60*/  LDL.LU.64 R28, [R1+0x16f0] ;  /* 0x0016f000011c7983 */ /* 0x002ee20000300a00 */
[----:B0-----:R-:W-:-:S03]  /*19b70*/  IMAD.MOV.U32 R0, RZ, RZ, R43 ;  /* 0x000000ffff007224 */ /* 0x001fc600078e002b */
[----:B-----5:R-:W-:Y:S04]  /*19b80*/  STL [R1+0x16a0], R46 ;  /* 0x0016a02e01007387 */ /* 0x020fe80000100800 */
[----:B------:R0:W-:Y:S04]  /*19b90*/  STL [R1+0x1694], R0 ;  /* 0x0016940001007387 */ /* 0x0001e80000100800 */
[----:B------:R-:W5:Y:S01]  /*19ba0*/  LDL.LU.64 R42, [R1+0x16f8] ;  /* 0x0016f800012a7983 */ /* 0x000f620000300a00 */
[----:B0-----:R-:W-:-:S03]  /*19bb0*/  IMAD.MOV.U32 R0, RZ, RZ, R47 ;  /* 0x000000ffff007224 */ /* 0x001fc600078e002f */
[----:B----4-:R-:W-:Y:S04]  /*19bc0*/  STL [R1+0x16a8], R16 ;  /* 0x0016a81001007387 */ /* 0x010fe80000100800 */
[----:B------:R0:W-:Y:S02]  /*19bd0*/  STL [R1+0x169c], R0 ;  /* 0x00169c0001007387 */ /* 0x0001e40000100800 */
[----:B0-----:R-:W-:Y:S02]  /*19be0*/  IMAD.MOV.U32 R0, RZ, RZ, R17 ;  /* 0x000000ffff007224 */ /* 0x001fe400078e0011 */
[----:B------:R-:W4:Y:S04]  /*19bf0*/  LDL.LU.64 R16, [R1+0x1700] ;  /* 0x0017000001107983 */ /* 0x000f280000300a00 */
[----:B------:R0:W-:Y:S04]  /*19c00*/  STL [R1+0x16a4], R0 ;  /* 0x0016a40001007387 */ /* 0x0001e80000100800 */
[----:B------:R1:W-:Y:S01]  /*19c10*/  STL [R1+0x16b0], R40 ;  /* 0x0016b02801007387 */ /* 0x0003e20000100800 */
[----:B0-----:R-:W-:-:S03]  /*19c20*/  IMAD.MOV.U32 R0, RZ, RZ, R41 ;  /* 0x000000ffff007224 */ /* 0x001fc600078e0029 */
[----:B-1----:R-:W4:Y:S04]  /*19c30*/  LDL.LU.64 R40, [R1+0x1708] ;  /* 0x0017080001287983 */ /* 0x002f280000300a00 */
[----:B------:R0:W-:Y:S04]  /*19c40*/  STL [R1+0x16ac], R0 ;  /* 0x0016ac0001007387 */ /* 0x0001e80000100800 */
[----:B------:R1:W-:Y:S01]  /*19c50*/  STL [R1+0x16b8], R14 ;  /* 0x0016b80e01007387 */ /* 0x0003e20000100800 */
[----:B0-----:R-:W-:-:S03]  /*19c60*/  IMAD.MOV.U32 R0, RZ, RZ, R15 ;  /* 0x000000ffff007224 */ /* 0x001fc600078e000f */
[----:B------:R-:W-:Y:S04]  /*19c70*/  STL [R1+0x16c0], R20 ;  /* 0x0016c01401007387 */ /* 0x000fe80000100800 */
[----:B------:R0:W-:Y:S04]  /*19c80*/  STL [R1+0x16b4], R0 ;  /* 0x0016b40001007387 */ /* 0x0001e80000100800 */
[----:B-1----:R-:W4:Y:S01]  /*19c90*/  LDL.LU.64 R14, [R1+0x1710] ;  /* 0x00171000010e7983 */ /* 0x002f220000300a00 */
[----:B0-----:R-:W-:-:S03]  /*19ca0*/  IMAD.MOV.U32 R0, RZ, RZ, R21 ;  /* 0x000000ffff007224 */ /* 0x001fc600078e0015 */
[----:B--2---:R-:W-:Y:S04]  /*19cb0*/  STL [R1+0x16c8], R12 ;  /* 0x0016c80c01007387 */ /* 0x004fe80000100800 */
[----:B------:R0:W-:Y:S02]  /*19cc0*/  STL [R1+0x16bc], R0 ;  /* 0x0016bc0001007387 */ /* 0x0001e40000100800 */
[----:B0-----:R-:W-:Y:S02]  /*19cd0*/  IMAD.MOV.U32 R0, RZ, RZ, R13 ;  /* 0x000000ffff007224 */ /* 0x001fe400078e000d */
[----:B------:R-:W2:Y:S04]  /*19ce0*/  LDL.LU.64 R12, [R1+0x1718] ;  /* 0x00171800010c7983 */ /* 0x000ea80000300a00 */
[----:B------:R0:W-:Y:S04]  /*19cf0*/  STL [R1+0x16c4], R0 ;  /* 0x0016c40001007387 */ /* 0x0001e80000100800 */
[----:B------:R1:W-:Y:S01]  /*19d00*/  STL [R1+0x16d0], R10 ;  /* 0x0016d00a01007387 */ /* 0x0003e20000100800 */
[----:B0-----:R-:W-:-:S03]  /*19d10*/  IMAD.MOV.U32 R0, RZ, RZ, R11 ;  /* 0x000000ffff007224 */ /* 0x001fc600078e000b */
[----:B-1----:R-:W2:Y:S04]  /*19d20*/  LDL.LU.64 R10, [R1+0xa8] ;  /* 0x0000a800010a7983 */ /* 0x002ea80000300a00 */
[----:B------:R0:W-:Y:S04]  /*19d30*/  STL [R1+0x16cc], R0 ;  /* 0x0016cc0001007387 */ /* 0x0001e80000100800 */
[----:B------:R-:W-:Y:S01]  /*19d40*/  STL [R1+0x16d8], R44 ;  /* 0x0016d82c01007387 */ /* 0x000fe20000100800 */
[----:B0-----:R-:W-:-:S03]  /*19d50*/  IMAD.MOV.U32 R0, RZ, RZ, R45 ;  /* 0x000000ffff007224 */ /* 0x001fc600078e002d */
[----:B------:R-:W-:Y:S04]  /*19d60*/  STL [R1+0x16e0], R38 ;  /* 0x0016e02601007387 */ /* 0x000fe80000100800 */
[----:B------:R0:W-:Y:S04]  /*19d70*/  STL [R1+0x16d4], R0 ;  /* 0x0016d40001007387 */ /* 0x0001e80000100800 */
[----:B------:R-:W2:Y:S01]  /*19d80*/  LDL.LU.64 R48, [R1+0x1728] ;  /* 0x0017280001307983 */ /* 0x000ea20000300a00 */
[----:B0-----:R-:W-:-:S03]  /*19d90*/  IMAD.MOV.U32 R0, RZ, RZ, R39 ;  /* 0x000000ffff007224 */ /* 0x001fc600078e0027 */
[----:B------:R-:W-:Y:S04]  /*19da0*/  STL [R1+0x16e8], R18 ;  /* 0x0016e81201007387 */ /* 0x000fe80000100800 */
[----:B------:R0:W-:Y:S04]  /*19db0*/  STL [R1+0x16dc], R0 ;  /* 0x0016dc0001007387 */ /* 0x0001e80000100800 */
[----:B------:R-:W2:Y:S04]  /*19dc0*/  LDL.LU.64 R38, [R1+0x1730] ;  /* 0x0017300001267983 */ /* 0x000ea80000300a00 */
[----:B------:R-:W2:Y:S01]  /*19dd0*/  LDL.LU.64 R22, [R1+0x1738] ;  /* 0x0017380001167983 */ /* 0x000ea20000300a00 */
[----:B0-----:R-:W-:-:S05]  /*19de0*/  IMAD.MOV.U32 R0, RZ, RZ, R19 ;  /* 0x000000ffff007224 */ /* 0x001fca00078e0013 */
[----:B------:R0:W-:Y:S04]  /*19df0*/  STL [R1+0x16e4], R0 ;  /* 0x0016e40001007387 */ /* 0x0001e80000100800 */
[----:B---3--:R1:W-:Y:S04]  /*19e00*/  STL [R1+0x16f0], R28 ;  /* 0x0016f01c01007387 */ /* 0x0083e80000100800 */
[----:B------:R-:W3:Y:S01]  /*19e10*/  LDL.LU.64 R46, [R1+0x1740] ;  /* 0x00174000012e7983 */ /* 0x000ee20000300a00 */
[----:B0-----:R-:W-:-:S05]  /*19e20*/  IMAD.MOV.U32 R0, RZ, RZ, R29 ;  /* 0x000000ffff007224 */ /* 0x001fca00078e001d */
[----:B------:R0:W-:Y:S04]  /*19e30*/  STL [R1+0x16ec], R0 ;  /* 0x0016ec0001007387 */ /* 0x0001e80000100800 */
[----:B-----5:R-:W-:Y:S04]  /*19e40*/  STL [R1+0x16f8], R42 ;  /* 0x0016f82a01007387 */ /* 0x020fe80000100800 */
[----:B-1----:R-:W5:Y:S04]  /*19e50*/  LDL.LU.64 R28, [R1+0x1748] ;  /* 0x00174800011c7983 */ /* 0x002f680000300a00 */
[----:B------:R-:W5:Y:S01]  /*19e60*/  LDL.LU.64 R20, [R1+0x1750] ;  /* 0x0017500001147983 */ /* 0x000f620000300a00 */
[----:B0-----:R-:W-:-:S05]  /*19e70*/  IMAD.MOV.U32 R0, RZ, RZ, R43 ;  /* 0x000000ffff007224 */ /* 0x001fca00078e002b */
[----:B------:R4:W-:Y:S02]  /*19e80*/  STL [R1+0x16f4], R0 ;  /* 0x0016f40001007387 */ /* 0x0009e40000100800 */
[----:B----4-:R-:W-:Y:S02]  /*19e90*/  IMAD.MOV.U32 R0, RZ, RZ, R17 ;  /* 0x000000ffff007224 */ /* 0x010fe400078e0011 */
[----:B------:R-:W-:Y:S04]  /*19ea0*/  STL [R1+0x1700], R16 ;  /* 0x0017001001007387 */ /* 0x000fe80000100800 */
[----:B------:R-:W4:Y:S04]  /*19eb0*/  LDL.LU.64 R44, [R1+0x1758] ;  /* 0x00175800012c7983 */ /* 0x000f280000300a00 */
[----:B------:R0:W-:Y:S02]  /*19ec0*/  STL [R1+0x16fc], R0 ;  /* 0x0016fc0001007387 */ /* 0x0001e40000100800 */
[----:B0-----:R-:W-:-:S02]  /*19ed0*/  IMAD.MOV.U32 R0, RZ, RZ, R41 ;  /* 0x000000ffff007224 */ /* 0x001fc400078e0029 */
[----:B------:R-:W-:Y:S04]  /*19ee0*/  STL [R1+0x1708], R40 ;  /* 0x0017082801007387 */ /* 0x000fe80000100800 */
[----:B------:R-:W4:Y:S04]  /*19ef0*/  LDL.LU.64 R18, [R1+0xa0] ;  /* 0x0000a00001127983 */ /* 0x000f280000300a00 */
[----:B------:R-:W4:Y:S04]  /*19f00*/  LDL.LU.64 R42, [R1+0x1768] ;  /* 0x00176800012a7983 */ /* 0x000f280000300a00 */
[----:B------:R0:W-:Y:S02]  /*19f10*/  STL [R1+0x1704], R0 ;  /* 0x0017040001007387 */ /* 0x0001e40000100800 */
[----:B0-----:R-:W-:-:S02]  /*19f20*/  IMAD.MOV.U32 R0, RZ, RZ, R15 ;  /* 0x000000ffff007224 */ /* 0x001fc400078e000f */
[----:B------:R-:W-:Y:S04]  /*19f30*/  STL [R1+0x1710], R14 ;  /* 0x0017100e01007387 */ /* 0x000fe80000100800 */
[----:B------:R-:W4:Y:S04]  /*19f40*/  LDL.LU.64 R16, [R1+0x1770] ;  /* 0x0017700001107983 */ /* 0x000f280000300a00 */
[----:B------:R-:W4:Y:S04]  /*19f50*/  LDL.LU.64 R40, [R1+0x1778] ;  /* 0x0017780001287983 */ /* 0x000f280000300a00 */
[----:B------:R0:W-:Y:S01]  /*19f60*/  STL [R1+0x170c], R0 ;  /* 0x00170c0001007387 */ /* 0x0001e20000100800 */
[----:B--2---:R-:W-:-:S03]  /*19f70*/  IMAD.MOV.U32 R2, RZ, RZ, R13 ;  /* 0x000000ffff027224 */ /* 0x004fc600078e000d */
[----:B------:R1:W-:Y:S04]  /*19f80*/  STL [R1+0x1718], R12 ;  /* 0x0017180c01007387 */ /* 0x0003e80000100800 */
[----:B0-----:R-:W2:Y:S04]  /*19f90*/  LDL.LU R0, [R1+0x5f0] ;  /* 0x0005f00001007983 */ /* 0x001ea80000300800 */
[----:B------:R-:W-:Y:S04]  /*19fa0*/  STL [R1+0x1720], R10 ;  /* 0x0017200a01007387 */ /* 0x000fe80000100800 */
[----:B------:R0:W-:Y:S04]  /*19fb0*/  STL [R1+0x1714], R2 ;  /* 0x0017140201007387 */ /* 0x0001e80000100800 */
[----:B------:R-:W2:Y:S04]  /*19fc0*/  LDL.LU.64 R14, [R1+0x1788] ;  /* 0x00178800010e7983 */ /* 0x000ea80000300a00 */
[----:B-1----:R-:W2:Y:S01]  /*19fd0*/  LDL.LU R13, [R1+0x908] ;  /* 0x00090800010d7983 */ /* 0x002ea20000300800 */
[----:B0-----:R-:W-:-:S05]  /*19fe0*/  IMAD.MOV.U32 R2, RZ, RZ, R11 ;  /* 0x000000ffff027224 */ /* 0x001fca00078e000b */
[----:B------:R0:W-:Y:S04]  /*19ff0*/  STL [R1+0x171c], R2 ;  /* 0x00171c0201007387 */ /* 0x0001e80000100800 */
[----:B------:R-:W-:Y:S04]  /*1a000*/  STL [R1+0x1728], R48 ;  /* 0x0017283001007387 */ /* 0x000fe80000100800 */
[----:B------:R-:W2:Y:S01]  /*1a010*/  LDL.LU.64 R10, [R1+0x1790] ;  /* 0x00179000010a7983 */ /* 0x000ea20000300a00 */
[----:B0-----:R-:W-:-:S03]  /*1a020*/  IMAD.MOV.U32 R2, RZ, RZ, R49 ;  /* 0x000000ffff027224 */ /* 0x001fc600078e0031 */
[----:B------:R-:W-:Y:S04]  /*1a030*/  STL [R1+0x1730], R38 ;  /* 0x0017302601007387 */ /* 0x000fe80000100800 */
[----:B------:R0:W-:Y:S04]  /*1a040*/  STL [R1+0x1724], R2 ;  /* 0x0017240201007387 */ /* 0x0001e80000100800 */
[----:B------:R-:W-:Y:S01]  /*1a050*/  STL [R1+0x1738], R22 ;  /* 0x0017381601007387 */ /* 0x000fe20000100800 */
[----:B0-----:R-:W-:-:S05]  /*1a060*/  IMAD.MOV.U32 R2, RZ, RZ, R39 ;  /* 0x000000ffff027224 */ /* 0x001fca00078e0027 */
[----:B------:R0:W-:Y:S04]  /*1a070*/  STL [R1+0x172c], R2 ;  /* 0x00172c0201007387 */ /* 0x0001e80000100800 */
[----:B------:R-:W2:Y:S01]  /*1a080*/  LDL.LU.64 R38, [R1+0x1798] ;  /* 0x0017980001267983 */ /* 0x000ea20000300a00 */
[----:B0-----:R-:W-:-:S03]  /*1a090*/  IMAD.MOV.U32 R2, RZ, RZ, R23 ;  /* 0x000000ffff027224 */ /* 0x001fc600078e0017 */
[----:B---3--:R-:W-:Y:S04]  /*1a0a0*/  STL [R1+0x1740], R46 ;  /* 0x0017402e01007387 */ /* 0x008fe80000100800 */
[----:B------:R0:W-:Y:S04]  /*1a0b0*/  STL [R1+0x1734], R2 ;  /* 0x0017340201007387 */ /* 0x0001e80000100800 */
[----:B-----5:R-:W-:Y:S01]  /*1a0c0*/  STL [R1+0x1748], R28 ;  /* 0x0017481c01007387 */ /* 0x020fe20000100800 */
[----:B0-----:R-:W-:-:S05]  /*1a0d0*/  IMAD.MOV.U32 R2, RZ, RZ, R47 ;  /* 0x000000ffff027224 */ /* 0x001fca00078e002f */
[----:B------:R0:W-:Y:S04]  /*1a0e0*/  STL [R1+0x173c], R2 ;  /* 0x00173c0201007387 */ /* 0x0001e80000100800 */
[----:B------:R-:W-:Y:S01]  /*1a0f0*/  STL [R1+0x1750], R20 ;  /* 0x0017501401007387 */ /* 0x000fe20000100800 */
[----:B0-----:R-:W-:-:S05]  /*1a100*/  IMAD.MOV.U32 R2, RZ, RZ, R29 ;  /* 0x000000ffff027224 */ /* 0x001fca00078e001d */
[----:B------:R0:W-:Y:S04]  /*1a110*/  STL [R1+0x1744], R2 ;  /* 0x0017440201007387 */ /* 0x0001e80000100800 */
[----:B------:R-:W3:Y:S01]  /*1a120*/  LDL.LU.64 R28, [R1+0x350] ;  /* 0x00035000011c7983 */ /* 0x000ee20000300a00 */
[----:B0-----:R-:W-:-:S03]  /*1a130*/  IMAD.MOV.U32 R2, RZ, RZ, R21 ;  /* 0x000000ffff027224 */ /* 0x001fc600078e0015 */
[----:B----4-:R-:W-:Y:S04]  /*1a140*/  STL [R1+0x1758], R44 ;  /* 0x0017582c01007387 */ /* 0x010fe80000100800 */
[----:B------:R0:W-:Y:S02]  /*1a150*/  STL [R1+0x174c], R2 ;  /* 0x00174c0201007387 */ /* 0x0001e40000100800 */
[----:B0-----:R-:W-:Y:S02]  /*1a160*/  IMAD.MOV.U32 R2, RZ, RZ, R45 ;  /* 0x000000ffff027224 */ /* 0x001fe400078e002d */
[----:B------:R-:W-:Y:S04]  /*1a170*/  STL [R1+0x1760], R18 ;  /* 0x0017601201007387 */ /* 0x000fe80000100800 */
[----:B------:R0:W-:Y:S04]  /*1a180*/  STL [R1+0x1754], R2 ;  /* 0x0017540201007387 */ /* 0x0001e80000100800 */
[----:B------:R-:W-:Y:S01]  /*1a190*/  STL [R1+0x1768], R42 ;  /* 0x0017682a01007387 */ /* 0x000fe20000100800 */
[----:B0-----:R-:W-:-:S05]  /*1a1a0*/  IMAD.MOV.U32 R2, RZ, RZ, R19 ;  /* 0x000000ffff027224 */ /* 0x001fca00078e0013 */
[----:B------:R0:W-:Y:S04]  /*1a1b0*/  STL [R1+0x175c], R2 ;  /* 0x00175c0201007387 */ /* 0x0001e80000100800 */
[----:B------:R-:W-:Y:S01]  /*1a1c0*/  STL [R1+0x1770], R16 ;  /* 0x0017701001007387 */ /* 0x000fe20000100800 */
[----:B0-----:R-:W-:-:S05]  /*1a1d0*/  IMAD.MOV.U32 R2, RZ, RZ, R43 ;  /* 0x000000ffff027224 */ /* 0x001fca00078e002b */
[----:B------:R0:W-:Y:S04]  /*1a1e0*/  STL [R1+0x1764], R2 ;  /* 0x0017640201007387 */ /* 0x0001e80000100800 */
[----:B------:R-:W-:Y:S01]  /*1a1f0*/  STL [R1+0x1778], R40 ;  /* 0x0017782801007387 */ /* 0x000fe20000100800 */
[----:B0-----:R-:W-:-:S05]  /*1a200*/  IMAD.MOV.U32 R2, RZ, RZ, R17 ;  /* 0x000000ffff027224 */ /* 0x001fca00078e0011 */
[----:B------:R0:W-:Y:S01]  /*1a210*/  STL [R1+0x176c], R2 ;  /* 0x00176c0201007387 */ /* 0x0001e20000100800 */
[----:B------:R-:W-:Y:S02]  /*1a220*/  IMAD.MOV.U32 R8, RZ, RZ, c[0x0][0x188] ;  /* 0x00006200ff087624 */ /* 0x000fe400078e00ff */
[----:B0-----:R-:W-:-:S05]  /*1a230*/  IMAD.MOV.U32 R2, RZ, RZ, R41 ;  /* 0x000000ffff027224 */ /* 0x001fca00078e0029 */
[----:B------:R0:W-:Y:S04]  /*1a240*/  STL [R1+0x1774], R2 ;  /* 0x0017740201007387 */ /* 0x0001e80000100800 */
[----:B------:R-:W-:Y:S04]  /*1a250*/  STL [R1+0x1780], R26 ;  /* 0x0017801a01007387 */ /* 0x000fe80000100800 */
[----:B------:R-:W-:Y:S01]  /*1a260*/  STL [R1+0x177c], R27 ;  /* 0x00177c1b01007387 */ /* 0x000fe20000100800 */
[----:B------:R-:W-:Y:S02]  /*1a270*/  IMAD R4, R8, 0x7f, RZ ;  /* 0x0000007f08047824 */ /* 0x000fe400078e02ff */
[----:B--2---:R-:W-:-:S05]  /*1a280*/  IMAD R0, R0, c[0x0][0x184], RZ ;  /* 0x0000610000007a24 */ /* 0x004fca00078e02ff */
[----:B------:R-:W-:Y:S01]  /*1a290*/  LEA R12, P1, R0, c[0x0][0x160], 0x1 ;  /* 0x00005800000c7a11 */ /* 0x000fe200078208ff */
[----:B------:R-:W-:Y:S01]  /*1a2a0*/  IMAD.MOV.U32 R3, RZ, RZ, R15 ;  /* 0x000000ffff037224 */ /* 0x000fe200078e000f */
[----:B------:R-:W-:Y:S01]  /*1a2b0*/  STL [R1+0x1788], R14 ;  /* 0x0017880e01007387 */ /* 0x000fe20000100800 */
[----:B0-----:R-:W-:-:S03]  /*1a2c0*/  IMAD R2, R13, c[0x0][0x184], RZ ;  /* 0x000061000d027a24 */ /* 0x001fc600078e02ff */
[----:B------:R0:W-:Y:S01]  /*1a2d0*/  STL [R1+0x1784], R3 ;  /* 0x0017840301007387 */ /* 0x0001e20000100800 */
[----:B------:R-:W-:-:S03]  /*1a2e0*/  LEA.HI.X.SX32 R13, R0, c[0x0][0x164], 0x1, P1 ;  /* 0x00005900000d7a11 */ /* 0x000fc600008f0eff */
[----:B------:R1:W-:Y:S01]  /*1a2f0*/  STL [R1+0x1790], R10 ;  /* 0x0017900a01007387 */ /* 0x0003e20000100800 */
[----:B0-----:R-:W-:-:S05]  /*1a300*/  IMAD.MOV.U32 R3, RZ, RZ, R11 ;  /* 0x000000ffff037224 */ /* 0x001fca00078e000b */
[----:B------:R0:W-:Y:S01]  /*1a310*/  STL [R1+0x178c], R3 ;  /* 0x00178c0301007387 */ /* 0x0001e20000100800 */
[----:B-1----:R-:W-:-:S04]  /*1a320*/  LEA R10, P0, R2, c[0x0][0x160], 0x1 ;  /* 0x00005800020a7a11 */ /* 0x002fc800078008ff */
[----:B------:R-:W-:Y:S01]  /*1a330*/  LEA.HI.X.SX32 R11, R2, c[0x0][0x164], 0x1, P0 ;  /* 0x00005900020b7a11 */ /* 0x000fe200000f0eff */
[----:B0-----:R-:W-:-:S04]  /*1a340*/  IMAD.WIDE R2, R4, 0x2, R12 ;  /* 0x0000000204027825 */ /* 0x001fc800078e020c */
[----:B------:R-:W-:-:S04]  /*1a350*/  IMAD.WIDE R4, R4, 0x2, R10 ;  /* 0x0000000204047825 */ /* 0x000fc800078e020a */
[----:B------:R-:W-:Y:S01]  /*1a360*/  IMAD.MOV.U32 R0, RZ, RZ, R39 ;  /* 0x000000ffff007224 */ /* 0x000fe200078e0027 */
[----:B------:R-:W-:Y:S04]  /*1a370*/  STL [R1+0x1798], R38 ;  /* 0x0017982601007387 */ /* 0x000fe80000100800 */
[----:B------:R-:W-:Y:S04]  /*1a380*/  STL.64 [R1+0x600], R12 ;  /* 0x0006000c01007387 */ /* 0x000fe80000100a00 */
[----:B------:R0:W-:Y:S02]  /*1a390*/  STL [R1+0x1794], R0 ;  /* 0x0017940001007387 */ /* 0x0001e40000100800 */
[----:B0-----:R-:W-:-:S02]  /*1a3a0*/  IMAD R0, R8, 0x7e, RZ ;  /* 0x0000007e08007824 */ /* 0x001fc400078e02ff */
[----:B---3--:R-:W-:Y:S01]  /*1a3b0*/  IMAD.MOV.U32 R6, RZ, RZ, R29 ;  /* 0x000000ffff067224 */ /* 0x008fe200078e001d */
[----:B------:R-:W-:Y:S04]  /*1a3c0*/  STL [R1+0x17a0], R28 ;  /* 0x0017a01c01007387 */ /* 0x000fe80000100800 */
[----:B------:R-:W-:Y:S04]  /*1a3d0*/  STL.64 [R1+0x608], R10 ;  /* 0x0006080a01007387 */ /* 0x000fe80000100a00 */
[----:B------:R-:W-:Y:S04]  /*1a3e0*/  STL [R1+0x17a8], R2 ;  /* 0x0017a80201007387 */ /* 0x000fe80000100800 */
[----:B------:R0:W-:Y:S04]  /*1a3f0*/  STL [R1+0x179c], R6 ;  /* 0x00179c0601007387 */ /* 0x0001e80000100800 */
[----:B------:R1:W-:Y:S04]  /*1a400*/  STL [R1+0x17a4], R3 ;  /* 0x0017a40301007387 */ /* 0x0003e80000100800 */
[----:B------:R-:W-:Y:S01]  /*1a410*/  STL [R1+0x17b0], R4 ;  /* 0x0017b00401007387 */ /* 0x000fe20000100800 */
[----:B0-----:R-:W-:-:S02]  /*1a420*/  IMAD R6, R8, 0x7d, RZ ;  /* 0x0000007d08067824 */ /* 0x001fc400078e02ff */
[C---:B-1----:R-:W-:Y:S01]  /*1a430*/  IMAD.WIDE R2, R0.reuse, 0x2, R12 ;  /* 0x0000000200027825 */ /* 0x042fe200078e020c */
[----:B------:R0:W-:Y:S04]  /*1a440*/  STL [R1+0x17ac], R5 ;  /* 0x0017ac0501007387 */ /* 0x0001e80000100800 */
[----:B------:R-:W-:Y:S04]  /*1a450*/  STL [R1+0x17b8], R2 ;  /* 0x0017b80201007387 */ /* 0x000fe80000100800 */
[----:B------:R1:W-:Y:S01]  /*1a460*/  STL [R1+0x17b4], R3 ;  /* 0x0017b40301007387 */ /* 0x0003e20000100800 */
[----:B0-----:R-:W-:-:S04]  /*1a470*/  IMAD.WIDE R4, R0, 0x2, R10 ;  /* 0x0000000200047825 */ /* 0x001fc800078e020a */
[----:B------:R-:W-:Y:S01]  /*1a480*/  IMAD R0, R8, 0x7c, RZ ;  /* 0x0000007c08007824 */ /* 0x000fe200078e02ff */
[----:B------:R-:W-:Y:S01]  /*1a490*/  STL [R1+0x17c0], R4 ;  /* 0x0017c00401007387 */ /* 0x000fe20000100800 */
[----:B-1----:R-:W-:-:S03]  /*1a4a0*/  IMAD.WIDE R2, R6, 0x2, R12 ;  /* 0x0000000206027825 */ /* 0x002fc600078e020c */
[----:B------:R0:W-:Y:S01]  /*1a4b0*/  STL [R1+0x17bc], R5 ;  /* 0x0017bc0501007387 */ /* 0x0001e20000100800 */
[----:B------:R-:W-:-:S03]  /*1a4c0*/  IMAD.WIDE R6, R6, 0x2, R10 ;  /* 0x0000000206067825 */ /* 0x000fc600078e020a */
[----:B------:R-:W-:Y:S04]  /*1a4d0*/  STL [R1+0x17c8], R2 ;  /* 0x0017c80201007387 */ /* 0x000fe80000100800 */
[----:B------:R1:W-:Y:S04]  /*1a4e0*/  STL [R1+0x17c4], R3 ;  /* 0x0017c40301007387 */ /* 0x0003e80000100800 */
[----:B------:R2:W-:Y:S01]  /*1a4f0*/  STL [R1+0x17d0], R6 ;  /* 0x0017d00601007387 */ /* 0x0005e20000100800 */
[----:B0-----:R-:W-:-:S04]  /*1a500*/  IMAD.WIDE R4, R0, 0x2, R10 ;  /* 0x0000000200047825 */ /* 0x001fc800078e020a */
[----:B-1----:R-:W-:Y:S01]  /*1a510*/  IMAD.WIDE R2, R0, 0x2, R12 ;  /* 0x0000000200027825 */ /* 0x002fe200078e020c */
[----:B------:R-:W-:Y:S03]  /*1a520*/  STL [R1+0x17cc], R7 ;  /* 0x0017cc0701007387 */ /* 0x000fe60000100800 */
[C---:B--2---:R-:W-:Y:S01]  /*1a530*/  IMAD R6, R8.reuse, 0x7b, RZ ;  /* 0x0000007b08067824 */ /* 0x044fe200078e02ff */
[----:B------:R-:W-:Y:S04]  /*1a540*/  STL [R1+0x17d8], R2 ;  /* 0x0017d80201007387 */ /* 0x000fe80000100800 */
[----:B------:R0:W-:Y:S01]  /*1a550*/  STL [R1+0x17d4], R3 ;  /* 0x0017d40301007387 */ /* 0x0001e20000100800 */
[----:B------:R-:W-:-:S03]  /*1a560*/  IMAD R0, R8, 0x7a, RZ ;  /* 0x0000007a08007824 */ /* 0x000fc600078e02ff */
[----:B------:R-:W-:Y:S01]  /*1a570*/  STL [R1+0x17e0], R4 ;  /* 0x0017e00401007387 */ /* 0x000fe20000100800 */
[----:B0-----:R-:W-:-:S03]  /*1a580*/  IMAD.WIDE R2, R6, 0x2, R12 ;  /* 0x0000000206027825 */ /* 0x001fc600078e020c */
        /* <DEDUP_REMOVED lines=403> */
[----:B------:R-:W-:-:S03]  /*1bec0*/  IMAD.SHL.U32 R0, R8, 0x40, RZ ;  /* 0x0000004008007824 */ /* 0x000fc600078e00ff */
        /* <DEDUP_REMOVED lines=436> */
[----:B------:R-:W-:Y:S01]  /*1da10*/  STL [R1+0x1f5c], R5 ;  /* 0x001f5c0501007387 */ /* 0x000fe20000100800 */
[----:B------:R-:W-:-:S03]  /*1da20*/  IMAD.WIDE R6, R6, 0x2, R10 ;  /* 0x0000000206067825 */ /* 0x000fc600078e020a */
[----:B------:R-:W-:Y:S04]  /*1da30*/  STL [R1+0x1f68], R2 ;  /* 0x001f680201007387 */ /* 0x000fe80000100800 */
[----:B------:R0:W-:Y:S04]  /*1da40*/  STL [R1+0x1f64], R3 ;  /* 0x001f640301007387 */ /* 0x0001e80000100800 */
[----:B------:R-:W-:Y:S01]  /*1da50*/  STL [R1+0x1f70], R6 ;  /* 0x001f700601007387 */ /* 0x000fe20000100800 */
[----:B0-----:R-:W-:-:S03]  /*1da60*/  IMAD.WIDE R2, R0, 0x2, R12 ;  /* 0x0000000200027825 */ /* 0x001fc600078e020c */
[----:B------:R-:W-:Y:S04]  /*1da70*/  STL [R1+0x1f6c], R7 ;  /* 0x001f6c0701007387 */ /* 0x000fe80000100800 */
[----:B------:R-:W-:Y:S01]  /*1da80*/  STL [R1+0x1f78], R2 ;  /* 0x001f780201007387 */ /* 0x000fe20000100800 */
[----:B------:R-:W-:-:S03]  /*1da90*/  IMAD.WIDE R4, R0, 0x2, R10 ;  /* 0x0000000200047825 */ /* 0x000fc600078e020a */
[----:B------:R0:W-:Y:S02]  /*1daa0*/  STL [R1+0x1f74], R3 ;  /* 0x001f740301007387 */ /* 0x0001e40000100800 */
[C---:B0-----:R-:W-:Y:S02]  /*1dab0*/  IMAD.WIDE R2, R8.reuse, 0x2, R10 ;  /* 0x0000000208027825 */ /* 0x041fe400078e020a */
[----:B------:R-:W0:Y:S02]  /*1dac0*/  S2R R10, SR_TID.X ;  /* 0x00000000000a7919 */ /* 0x000e240000002100 */
[----:B------:R-:W-:Y:S02]  /*1dad0*/  IMAD.WIDE R6, R8, 0x2, R12 ;  /* 0x0000000208067825 */ /* 0x000fe400078e020c */
[----:B------:R-:W-:Y:S04]  /*1dae0*/  STL [R1+0x1f80], R4 ;  /* 0x001f800401007387 */ /* 0x000fe80000100800 */
[----:B------:R0:W-:Y:S04]  /*1daf0*/  STL [R1+0x1f7c], R5 ;  /* 0x001f7c0501007387 */ /* 0x0001e80000100800 */
[----:B------:R-:W-:Y:S04]  /*1db00*/  STL [R1+0x1f88], R6 ;  /* 0x001f880601007387 */ /* 0x000fe80000100800 */
[----:B------:R-:W-:Y:S04]  /*1db10*/  STL [R1+0x1f84], R7 ;  /* 0x001f840701007387 */ /* 0x000fe80000100800 */
[----:B------:R1:W-:Y:S01]  /*1db20*/  STL [R1+0x1f90], R2 ;  /* 0x001f900201007387 */ /* 0x0003e20000100800 */
[----:B0-----:R-:W-:-:S03]  /*1db30*/  IMAD.SHL.U32 R5, R10, 0x40, RZ ;  /* 0x000000400a057824 */ /* 0x001fc600078e00ff */
[----:B------:R0:W-:Y:S04]  /*1db40*/  STL [R1+0x1f8c], R3 ;  /* 0x001f8c0301007387 */ /* 0x0001e80000100800 */
[----:B------:R2:W-:Y:S04]  /*1db50*/  STL [R1+0x2120], R5 ;  /* 0x0021200501007387 */ /* 0x0005e80000100800 */
        /* <DEDUP_REMOVED lines=148> */
[----:B------:R-:W-:-:S05]  /*1e4a0*/  LOP3.LUT R11, R10, 0x1f, RZ, 0xc0, !PT ;  /* 0x0000001f0a0b7812 */ /* 0x000fca00078ec0ff */
[----:B------:R-:W-:Y:S02]  /*1e4b0*/  IMAD.SHL.U32 R0, R11, 0x2, RZ ;  /* 0x000000020b007824 */ /* 0x000fe400078e00ff */
[----:B------:R-:W-:Y:S02]  /*1e4c0*/  IMAD.MOV.U32 R11, RZ, RZ, c[0x0][0x18c] ;  /* 0x00006300ff0b7624 */ /* 0x000fe400078e00ff */
[----:B------:R-:W-:Y:S02]  /*1e4d0*/  IMAD.SHL.U32 R8, R8, 0x80, RZ ;  /* 0x0000008008087824 */ /* 0x000fe400078e00ff */
[----:B------:R-:W-:-:S03]  /*1e4e0*/  IMAD.SHL.U32 R4, R11, 0x80, RZ ;  /* 0x000000800b047824 */ /* 0x000fc600078e00ff */
[----:B-1----:R-:W-:Y:S02]  /*1e4f0*/  SHF.R.S32.HI R2, RZ, 0x1f, R8 ;  /* 0x0000001fff027819 */ /* 0x002fe40000011408 */
[----:B0-----:R-:W-:Y:S02]  /*1e500*/  SHF.R.S32.HI R3, RZ, 0x1f, R4 ;  /* 0x0000001fff037819 */ /* 0x001fe40000011404 */
[----:B--2---:R-:W2:Y:S04]  /*1e510*/  LDL.LU R10, [R1+0x211c] ;  /* 0x00211c00010a7983 */ /* 0x004ea80000300800 */
[----:B------:R-:W3:Y:S01]  /*1e520*/  LDL.LU R11, [R1+0x2118] ;  /* 0x00211800010b7983 */ /* 0x000ee20000300800 */
[----:B------:R-:W-:Y:S02]  /*1e530*/  SHF.L.U64.HI R3, R4, 0x1, R3 ;  /* 0x0000000104037819 */ /* 0x000fe40000010203 */
[----:B------:R-:W-:Y:S02]  /*1e540*/  SHF.L.U64.HI R2, R8, 0x1, R2 ;  /* 0x0000000108027819 */ /* 0x000fe40000010202 */
[----:B--2---:R-:W-:-:S02]  /*1e550*/  SHF.R.S32.HI R6, RZ, 0x7, R10 ;  /* 0x00000007ff067819 */ /* 0x004fc4000001140a */
[----:B---3--:R-:W-:-:S03]  /*1e560*/  LOP3.LUT R4, R11, 0x400, R5, 0xf8, !PT ;  /* 0x000004000b047812 */ /* 0x008fc600078ef805 */
[----:B------:R0:W-:Y:S04]  /*1e570*/  STL [R1+0x211c], R6 ;  /* 0x00211c0601007387 */ /* 0x0001e80000100800 */
[----:B------:R-:W-:Y:S04]  /*1e580*/  STL [R1+0x66c], RZ ;  /* 0x00066cff01007387 */ /* 0x000fe80000100800 */
[----:B------:R-:W-:Y:S04]  /*1e590*/  STL [R1+0x640], RZ ;  /* 0x000640ff01007387 */ /* 0x000fe80000100800 */
[----:B------:R-:W-:Y:S04]  /*1e5a0*/  STL [R1+0x644], RZ ;  /* 0x000644ff01007387 */ /* 0x000fe80000100800 */
        /* <DEDUP_REMOVED lines=79> */
[----:B------:R-:W3:Y:S01]  /*1eaa0*/  LDL R11, [R1+0x5f4] ;  /* 0x0005f400010b7983 */ /* 0x000ee20000100800 */
[----:B------:R-:W-:-:S02]  /*1eab0*/  LOP3.LUT R7, R0, 0x10, RZ, 0x3c, !PT ;  /* 0x0000001000077812 */ /* 0x000fc400078e3cff */
[C---:B0-----:R-:W-:Y:S01]  /*1eac0*/  LOP3.LUT R6, R0.reuse, 0x20, RZ, 0x3c, !PT ;  /* 0x0000002000067812 */ /* 0x041fe200078e3cff */
[----:B------:R2:W-:Y:S01]  /*1ead0*/  STL [R1+0x3e0], RZ ;  /* 0x0003e0ff01007387 */ /* 0x0005e20000100800 */
[----:B------:R-:W-:Y:S02]  /*1eae0*/  LOP3.LUT R5, R0, 0x30, RZ, 0x3c, !PT ;  /* 0x0000003000057812 */ /* 0x000fe400078e3cff */
[C---:B------:R-:W-:Y:S01]  /*1eaf0*/  LOP3.LUT R6, R4.reuse, 0x20, RZ, 0x3c, !PT ;  /* 0x0000002004067812 */ /* 0x040fe200078e3cff */
[----:B------:R2:W-:Y:S01]  /*1eb00*/  STL [R1+0x3e4], RZ ;  /* 0x0003e4ff01007387 */ /* 0x0005e20000100800 */
[C---:B------:R-:W-:Y:S02]  /*1eb10*/  LOP3.LUT R5, R4.reuse, 0x40, RZ, 0x3c, !PT ;  /* 0x0000004004057812 */ /* 0x040fe400078e3cff */
[----:B-1----:R-:W-:Y:S01]  /*1eb20*/  LOP3.LUT R4, R4, 0x60, RZ, 0x3c, !PT ;  /* 0x0000006004047812 */ /* 0x002fe200078e3cff */
        /* <DEDUP_REMOVED lines=26> */
[----:B---3--:R-:W-:-:S05]  /*1ecd0*/  LOP3.LUT R7, R11, 0x40, RZ, 0x3c, !PT ;  /* 0x000000400b077812 */ /* 0x008fca00078e3cff */
[----:B------:R2:W-:Y:S04]  /*1ece0*/  STL [R1+0x2118], R7 ;  /* 0x0021180701007387 */ /* 0x0005e80000100800 */
[----:B------:R2:W-:Y:S04]  /*1ecf0*/  STL [R1+0x908], R6 ;  /* 0x0009080601007387 */ /* 0x0005e80000100800 */
[----:B------:R2:W-:Y:S04]  /*1ed00*/  STL [R1+0x900], R4 ;  /* 0x0009000401007387 */ /* 0x0005e80000100800 */
[----:B------:R2:W-:Y:S02]  /*1ed10*/  STL [R1+0x904], R5 ;  /* 0x0009040501007387 */ /* 0x0005e40000100800 */
.L_x_3:
[----:B--2---:R-:W2:Y:S01]  /*1ed20*/  LDL.64 R6, [R1+0x608] ;  /* 0x0006080001067983 */ /* 0x004ea20000100a00 */
[----:B0-----:R-:W-:-:S03]  /*1ed30*/  IMAD.MOV.U32 R4, RZ, RZ, -0x80 ;  /* 0xffffff80ff047424 */ /* 0x001fc600078e00ff */
[----:B--2---:R0:W-:Y:S04]  /*1ed40*/  STL [R1+0x4434], R7 ;  /* 0x0044340701007387 */ /* 0x0041e80000100800 */
[----:B0-----:R-:W2:Y:S04]  /*1ed50*/  LDL R7, [R1+0x924] ;  /* 0x0009240001077983 */ /* 0x001ea80000100800 */
[----:B-----5:R-:W-:Y:S04]  /*1ed60*/  STL [R1+0x427c], R25 ;  /* 0x00427c1901007387 */ /* 0x020fe80000100800 */
[----:B------:R-:W-:Y:S04]  /*1ed70*/  STL [R1+0x4284], R25 ;  /* 0x0042841901007387 */ /* 0x000fe80000100800 */
        /* <DEDUP_REMOVED lines=205> */
[----:B------:R-:W-:Y:S01]  /*1fa50*/  STL [R1+0x40f4], R2 ;  /* 0x0040f40201007387 */ /* 0x000fe20000100800 */
[----:B--2---:R-:W-:-:S03]  /*1fa60*/  IMAD R4, R7, R4, c[0x0][0x180] ;  /* 0x0000600007047624 */ /* 0x004fc600078e0204 */
[----:B------:R-:W-:Y:S04]  /*1fa70*/  STL [R1+0x40fc], R2 ;  /* 0x0040fc0201007387 */ /* 0x000fe80000100800 */
[----:B------:R-:W-:Y:S04]  /*1fa80*/  STL [R1+0x410c], R2 ;  /* 0x00410c0201007387 */ /* 0x000fe80000100800 */
[----:B------:R0:W-:Y:S04]  /*1fa90*/  STL [R1+0x2374], R3 ;  /* 0x0023740301007387 */ /* 0x0001e80000100800 */
[----:B0-----:R-:W2:Y:S04]  /*1faa0*/  LDL.LU R3, [R1+0x17bc] ;  /* 0x0017bc0001037983 */ /* 0x001ea80000300800 */
[----:B------:R-:W3:Y:S01]  /*1fab0*/  LDL.LU R7, [R1+0x4434] ;  /* 0x0044340001077983 */ /* 0x000ee20000300800 */
[----:B------:R-:W-:-:S02]  /*1fac0*/  ISETP.GT.AND P0, PT, R4, RZ, PT ;  /* 0x000000ff0400720c */ /* 0x000fc40003f04270 */
[----:B------:R-:W-:Y:S02]  /*1fad0*/  PRMT R25, RZ, 0x7610, R25 ;  /* 0x00007610ff197816 */ /* 0x000fe40000000019 */
[----:B------:R-:W-:Y:S02]  /*1fae0*/  PRMT R19, RZ, 0x7610, R19 ;  /* 0x00007610ff137816 */ /* 0x000fe40000000013 */
[----:B------:R-:W-:-:S07]  /*1faf0*/  ISETP.GT.AND P1, PT, R4, 0x1, PT ;  /* 0x000000010400780c */ /* 0x000fce0003f24270 */
[----:B---3--:R-:W3:Y:S04]  /*1fb00*/  @P0 LDG.E.U16 R25, [R6.64] ;  /* 0x0000000406190981 */ /* 0x008ee8000c1e1500 */
[----:B---3--:R0:W-:Y:S04]  /*1fb10*/  STL [R1+0x27c], R25 ;  /* 0x00027c1901007387 */ /* 0x0081e80000100800 */
[----:B0-----:R-:W3:Y:S04]  /*1fb20*/  LDL.LU R25, [R1+0x4430] ;  /* 0x0044300001197983 */ /* 0x001ee80000300800 */
[----:B------:R-:W4:Y:S01]  /*1fb30*/  LDL.64 R6, [R1+0x600] ;  /* 0x0006000001067983 */ /* 0x000f220000100a00 */
[----:B------:R-:W-:-:S02]  /*1fb40*/  ISETP.GT.AND P2, PT, R4, 0x2, PT ;  /* 0x000000020400780c */ /* 0x000fc40003f44270 */
[----:B---3--:R-:W-:Y:S01]  /*1fb50*/  PRMT R25, RZ, 0x7610, R25 ;  /* 0x00007610ff197816 */ /* 0x008fe20000000019 */
[----:B----4-:R-:W3:Y:S04]  /*1fb60*/  @P0 LDG.E.U16 R19, [R6.64] ;  /* 0x0000000406130981 */ /* 0x010ee8000c1e1500 */
[----:B---3--:R0:W-:Y:S04]  /*1fb70*/  STL [R1+0x278], R19 ;  /* 0x0002781301007387 */ /* 0x0081e80000100800 */
[----:B0-----:R-:W3:Y:S04]  /*1fb80*/  LDL.LU R19, [R1+0x442c] ;  /* 0x00442c0001137983 */ /* 0x001ee80000300800 */
[----:B------:R-:W4:Y:S04]  /*1fb90*/  LDL R6, [R1+0x1f8c] ;  /* 0x001f8c0001067983 */ /* 0x000f280000100800 */
[----:B------:R-:W4:Y:S01]  /*1fba0*/  LDL R7, [R1+0x1f90] ;  /* 0x001f900001077983 */ /* 0x000f220000100800 */
[----:B---3--:R-:W-:-:S02]  /*1fbb0*/  PRMT R19, RZ, 0x7610, R19 ;  /* 0x00007610ff137816 */ /* 0x008fc40000000013 */
[----:B----4-:R-:W-:-:S04]  /*1fbc0*/  @P1 LOP3.LUT R7, R7, R6, RZ, 0x3c, !PT ;  /* 0x0000000607071212 */ /* 0x010fc800078e3cff */
[----:B------:R-:W-:-:S04]  /*1fbd0*/  @P1 LOP3.LUT R6, R7, R6, RZ, 0x3c, !PT ;  /* 0x0000000607061212 */ /* 0x000fc800078e3cff */
[----:B------:R-:W-:-:S05]  /*1fbe0*/  @P1 LOP3.LUT R7, R7, R6, RZ, 0x3c, !PT ;  /* 0x0000000607071212 */ /* 0x000fca00078e3cff */
[----:B------:R-:W3:Y:S04]  /*1fbf0*/  @P1 LDG.E.U16 R25, [R6.64] ;  /* 0x0000000406191981 */ /* 0x000ee8000c1e1500 */
[----:B---3--:R0:W-:Y:S04]  /*1fc00*/  STL [R1+0x274], R25 ;  /* 0x0002741901007387 */ /* 0x0081e80000100800 */
[----:B0-----:R-:W3:Y:S04]  /*1fc10*/  LDL.LU R25, [R1+0x4428] ;  /* 0x0044280001197983 */ /* 0x001ee80000300800 */
[----:B------:R-:W4:Y:S04]  /*1fc20*/  LDL R6, [R1+0x1f84] ;  /* 0x001f840001067983 */ /* 0x000f280000100800 */
[----:B------:R-:W4:Y:S01]  /*1fc30*/  LDL R7, [R1+0x1f88] ;  /* 0x001f880001077983 */ /* 0x000f220000100800 */
[----:B------:R-:W-:-:S02]  /*1fc40*/  ISETP.GT.AND P0, PT, R4, 0x3, PT ;  /* 0x000000030400780c */ /* 0x000fc40003f04270 */
[----:B---3--:R-:W-:Y:S02]  /*1fc50*/  PRMT R25, RZ, 0x7610, R25 ;  /* 0x00007610ff197816 */ /* 0x008fe40000000019 */
        /* <DEDUP_REMOVED lines=160> */
[----:B------:R-:W-:-:S02]  /*20660*/  PRMT R2, RZ, 0x7610, R2 ;  /* 0x00007610ff027816 */ /* 0x000fc40000000002 */
[----:B------:R-:W-:Y:S02]  /*20670*/  ISETP.GT.AND P0, PT, R4, 0xc, PT ;  /* 0x0000000c0400780c */ /* 0x000fe40003f04270 */
        /* <DEDUP_REMOVED lines=19> */
[----:B----4-:R-:W-:-:S04]  /*207b0*/  @P2 LOP3.LUT R7, R7, R6, RZ, 0x3c, !PT ;  /* 0x0000000607072212 */ /* 0x010fc800078e3cff */
[----:B------:R-:W-:-:S04]  /*207c0*/  @P2 LOP3.LUT R6, R7, R6, RZ, 0x3c, !PT ;  /* 0x0000000607062212 */ /* 0x000fc800078e3cff */
[----:B------:R-:W-:-:S05]  /*207d0*/  @P2 LOP3.LUT R7, R7, R6, RZ, 0x3c, !PT ;  /* 0x0000000607072212 */ /* 0x000fca00078e3cff */
[----:B------:R-:W4:Y:S04]  /*207e0*/  @P2 LDG.E.U16 R25, [R6.64] ;  /* 0x0000000406192981 */ /* 0x000f28000c1e1500 */
[----:B----4-:R0:W-:Y:S04]  /*207f0*/  STL [R1+0x1f0], R25 ;  /* 0x0001f01901007387 */ /* 0x0101e80000100800 */
[----:B0-----:R-:W4:Y:S04]  /*20800*/  LDL.LU R25, [R1+0x43d8] ;  /* 0x0043d80001197983 */ /* 0x001f280000300800 */
[----:B------:R-:W2:Y:S04]  /*20810*/  LDL R6, [R1+0x1ee4] ;  /* 0x001ee40001067983 */ /* 0x000ea80000100800 */
[----:B------:R-:W2:Y:S01]  /*20820*/  LDL R7, [R1+0x1ee8] ;  /* 0x001ee80001077983 */ /* 0x000ea20000100800 */
[----:B----4-:R-:W-:-:S02]  /*20830*/  PRMT R25, RZ, 0x7610, R25 ;  /* 0x00007610ff197816 */ /* 0x010fc40000000019 */
[----:B--2---:R-:W-:-:S04]  /*20840*/  @P2 LOP3.LUT R7, R7, R6, RZ, 0x3c, !PT ;  /* 0x0000000607072212 */ /* 0x004fc800078e3cff */
[----:B------:R-:W-:-:S04]  /*20850*/  @P2 LOP3.LUT R6, R7, R6, RZ, 0x3c, !PT ;  /* 0x0000000607062212 */ /* 0x000fc800078e3cff */
[----:B------:R-:W-:-:S05]  /*20860*/  @P2 LOP3.LUT R7, R7, R6, RZ, 0x3c, !PT ;  /* 0x0000000607072212 */ /* 0x000fca00078e3cff */
[----:B------:R0:W2:Y:S04]  /*20870*/  @P2 LDG.E.U16 R2, [R6.64] ;  /* 0x0000000406022981 */ /* 0x0000a8000c1e1500 */
[----:B0-----:R-:W4:Y:S04]  /*20880*/  LDL R6, [R1+0x1edc] ;  /* 0x001edc0001067983 */ /* 0x001f280000100800 */
[----:B------:R-:W4:Y:S01]  /*20890*/  LDL R7, [R1+0x1ee0] ;  /* 0x001ee00001077983 */ /* 0x000f220000100800 */
[----:B---3--:R-:W-:-:S03]  /*208a0*/  PRMT R19, RZ, 0x7610, R19 ;  /* 0x00007610ff137816 */ /* 0x008fc60000000013 */
[----:B--2---:R-:W-:Y:S01]  /*208b0*/  STL [R1+0x4110], R2 ;  /* 0x0041100201007387 */ /* 0x004fe20000100800 */
[----:B----4-:R-:W-:-:S04]  /*208c0*/  @P0 LOP3.LUT R7, R7, R6, RZ, 0x3c, !PT ;  /* 0x0000000607070212 */ /* 0x010fc800078e3cff */
[----:B------:R-:W-:-:S04]  /*208d0*/  @P0 LOP3.LUT R6, R7, R6, RZ, 0x3c, !PT ;  /* 0x0000000607060212 */ /* 0x000fc800078e3cff */
[----:B------:R-:W-:-:S05]  /*208e0*/  @P0 LOP3.LUT R7, R7, R6, RZ, 0x3c, !PT ;  /* 0x0000000607070212 */ /* 0x000fca00078e3cff */
[----:B------:R-:W2:Y:S04]  /*208f0*/  @P0 LDG.E.U16 R25, [R6.64] ;  /* 0x0000000406190981 */ /* 0x000ea8000c1e1500 */
[----:B--2---:R0:W-:Y:S04]  /*20900*/  STL [R1+0x1e4], R25 ;  /* 0x0001e41901007387 */ /* 0x0041e80000100800 */
[----:B0-----:R-:W2:Y:S04]  /*20910*/  LDL.LU R25, [R1+0x43d4] ;  /* 0x0043d40001197983 */ /* 0x001ea80000300800 */
[----:B------:R-:W3:Y:S04]  /*20920*/  LDL R6, [R1+0x1ed4] ;  /* 0x001ed40001067983 */ /* 0x000ee80000100800 */
[----:B------:R-:W3:Y:S01]  /*20930*/  LDL R7, [R1+0x1ed8] ;  /* 0x001ed80001077983 */ /* 0x000ee20000100800 */
[----:B------:R-:W-:-:S02]  /*20940*/  ISETP.GT.AND P2, PT, R4, 0xe, PT ;  /* 0x0000000e0400780c */ /* 0x000fc40003f44270 */
[----:B--2---:R-:W-:Y:S02]  /*20950*/  PRMT R25, RZ, 0x7610, R25 ;  /* 0x00007610ff197816 */ /* 0x004fe40000000019 */
[----:B---3--:R-:W-:-:S04]  /*20960*/  @P0 LOP3.LUT R7, R7, R6, RZ, 0x3c, !PT ;  /* 0x0000000607070212 */ /* 0x008fc800078e3cff */
[----:B------:R-:W-:-:S04]  /*20970*/  @P0 LOP3.LUT R6, R7, R6, RZ, 0x3c, !PT ;  /* 0x0000000607060212 */ /* 0x000fc800078e3cff */
[----:B------:R-:W-:-:S05]  /*20980*/  @P0 LOP3.LUT R7, R7, R6, RZ, 0x3c, !PT ;  /* 0x0000000607070212 */ /* 0x000fca00078e3cff */
[----:B------:R-:W2:Y:S04]  /*20990*/  @P0 LDG.E.U16 R19, [R6.64] ;  /* 0x0000000406130981 */ /* 0x000ea8000c1e1500 */
[----:B--2---:R0:W-:Y:S04]  /*209a0*/  STL [R1+0x1e0], R19 ;  /* 0x0001e01301007387 */ /* 0x0041e80000100800 */
[----:B0-----:R-:W2:Y:S04]  /*209b0*/  LDL.LU R19, [R1+0x43d0] ;  /* 0x0043d00001137983 */ /* 0x001ea80000300800 */
[----:B------:R-:W3:Y:S04]  /*209c0*/  LDL R6, [R1+0x1ecc] ;  /* 0x001ecc0001067983 */ /* 0x000ee80000100800 */
[----:B------:R-:W3:Y:S01]  /*209d0*/  LDL R7, [R1+0x1ed0] ;  /* 0x001ed00001077983 */ /* 0x000ee20000100800 */
[----:B--2---:R-:W-:-:S02]  /*209e0*/  PRMT R19, RZ, 0x7610, R19 ;  /* 0x00007610ff137816 */ /* 0x004fc40000000013 */
        /* <DEDUP_REMOVED lines=797> */
[----:B------:R-:W-:-:S02]  /*23bc0*/  PRMT R15, RZ, 0x7610, R15 ;  /* 0x00007610ff0f7816 */ /* 0x000fc4000000000f */
[----:B------:R-:W-:Y:S02]  /*23bd0*/  PRMT R30, RZ, 0x7610, R30 ;  /* 0x00007610ff1e7816 */ /* 0x000fe4000000001e */
[----:B------:R-:W-:Y:S02]  /*23be0*/  ISETP.GT.AND P0, PT, R4, 0x39, PT ;  /* 0x000000390400780c */ /* 0x000fe40003f04270 */
        /* <DEDUP_REMOVED lines=8> */
[----:B------:R-:W3:Y:S02]  /*23c70*/  LDL R7, [R1+0x1c28] ;  /* 0x001c280001077983 */ /* 0x000ee40000100800 */
[----:B---3--:R-:W-:-:S04]  /*23c80*/  @P1 LOP3.LUT R7, R7, R6, RZ, 0x3c, !PT ;  /* 0x0000000607071212 */ /* 0x008fc800078e3cff */
[----:B------:R-:W-:-:S04]  /*23c90*/  @P1 LOP3.LUT R6, R7, R6, RZ, 0x3c, !PT ;  /* 0x0000000607061212 */ /* 0x000fc800078e3cff */
[----:B------:R-:W-:-:S05]  /*23ca0*/  @P1 LOP3.LUT R7, R7, R6, RZ, 0x3c, !PT ;  /* 0x0000000607071212 */ /* 0x000fca00078e3cff */
[----:B------:R-:W3:Y:S04]  /*23cb0*/  @P1 LDG.E.U16 R19, [R6.64] ;  /* 0x0000000406131981 */ /* 0x000ee8000c1e1500 */
[----:B---3--:R0:W-:Y:S04]  /*23cc0*/  STL [R1+0x2d4], R19 ;  /* 0x0002d41301007387 */ /* 0x0081e80000100800 */
[----:B0-----:R-:W3:Y:S04]  /*23cd0*/  LDL.LU R19, [R1+0x4278] ;  /* 0x0042780001137983 */ /* 0x001ee80000300800 */
[----:B------:R-:W4:Y:S04]  /*23ce0*/  LDL R6, [R1+0x1c1c] ;  /* 0x001c1c0001067983 */ /* 0x000f280000100800 */
[----:B------:R-:W4:Y:S02]  /*23cf0*/  LDL R7, [R1+0x1c20] ;  /* 0x001c200001077983 */ /* 0x000f240000100800 */
        /* <DEDUP_REMOVED lines=8> */
[----:B------:R-:W-:-:S02]  /*23d80*/  PRMT R31, RZ, 0x7610, R31 ;  /* 0x00007610ff1f7816 */ /* 0x000fc4000000001f */
[----:B------:R-:W-:Y:S02]  /*23d90*/  PRMT R20, RZ, 0x7610, R20 ;  /* 0x00007610ff147816 */ /* 0x000fe40000000014 */
[----:B------:R-:W-:Y:S02]  /*23da0*/  ISETP.GT.AND P1, PT, R4, 0x3a, PT ;  /* 0x0000003a0400780c */ /* 0x000fe40003f24270 */
[----:B--2---:R-:W-:-:S04]  /*23db0*/  @P2 LOP3.LUT R7, R7, R6, RZ, 0x3c, !PT ;  /* 0x0000000607072212 */ /* 0x004fc800078e3cff */
[----:B------:R-:W-:-:S04]  /*23dc0*/  @P2 LOP3.LUT R6, R7, R6, RZ, 0x3c, !PT ;  /* 0x0000000607062212 */ /* 0x000fc800078e3cff */
[----:B------:R-:W-:-:S05]  /*23dd0*/  @P2 LOP3.LUT R7, R7, R6, RZ, 0x3c, !PT ;  /* 0x0000000607072212 */ /* 0x000fca00078e3cff */
[----:B------:R-:W2:Y:S04]  /*23de0*/  @P2 LDG.E.U16 R30, [R6.64] ;  /* 0x00000004061e2981 */ /* 0x000ea8000c1e1500 */
[----:B--2---:R0:W-:Y:S04]  /*23df0*/  STL [R1+0xcc], R30 ;  /* 0x0000cc1e01007387 */ /* 0x0041e80000100800 */
[----:B0-----:R-:W2:Y:S04]  /*23e00*/  LDL.LU R30, [R1+0x4270] ;  /* 0x00427000011e7983 */ /* 0x001ea80000300800 */
[----:B------:R-:W2:Y:S04]  /*23e10*/  LDL R6, [R1+0x1c0c] ;  /* 0x001c0c0001067983 */ /* 0x000ea80000100800 */
[----:B------:R-:W2:Y:S02]  /*23e20*/  LDL R7, [R1+0x1c10] ;  /* 0x001c100001077983 */ /* 0x000ea40000100800 */
[----:B--2---:R-:W-:-:S04]  /*23e30*/  @P0 LOP3.LUT R7, R7, R6, RZ, 0x3c, !PT ;  /* 0x0000000607070212 */ /* 0x004fc800078e3cff */
[----:B------:R-:W-:-:S04]  /*23e40*/  @P0 LOP3.LUT R6, R7, R6, RZ, 0x3c, !PT ;  /* 0x0000000607060212 */ /* 0x000fc800078e3cff */
[----:B------:R-:W-:-:S05]  /*23e50*/  @P0 LOP3.LUT R7, R7, R6, RZ, 0x3c, !PT ;  /* 0x0000000607070212 */ /* 0x000fca00078e3cff */
[----:B------:R-:W2:Y:S04]  /*23e60*/  @P0 LDG.E.U16 R31, [R6.64] ;  /* 0x00000004061f0981 */ /* 0x000ea8000c1e1500 */
[----:B--2---:R0:W-:Y:S04]  /*23e70*/  STL [R1+0xc8], R31 ;  /* 0x0000c81f01007387 */ /* 0x0041e80000100800 */
[----:B0-----:R-:W2:Y:S04]  /*23e80*/  LDL.LU R31, [R1+0x426c] ;  /* 0x00426c00011f7983 */ /* 0x001ea80000300800 */
        /* <DEDUP_REMOVED lines=409> */
[----:B0-----:R-:W2:Y:S01]  /*25820*/  LDL.LU R8, [R1+0x41c0] ;  /* 0x0041c00001087983 */ /* 0x001ea20000300800 */
[----:B------:R-:W2:Y:S02]  /*25830*/  LDL R6, [R1+0x1aac] ;  /* 0x001aac0001067983 */ /* 0x000ea40000100800 */
        /* <DEDUP_REMOVED lines=9> */
[----:B0-----:R-:W2:Y:S01]  /*258d0*/  LDL.LU R5, [R1+0x41bc] ;  /* 0x0041bc0001057983 */ /* 0x001ea20000300800 */
[----:B------:R-:W2:Y:S02]  /*258e0*/  LDL R6, [R1+0x1aa4] ;  /* 0x001aa40001067983 */ /* 0x000ea40000100800 */
        /* <DEDUP_REMOVED lines=23> */
[----:B------:R0:W2:Y:S04]  /*25a60*/  @P2 LDG.E.U16 R25, [R6.64] ;  /* 0x0000000406192981 */ /* 0x0000a8000c1e1500 */
[----:B0-----:R-:W3:Y:S04]  /*25a70*/  LDL R6, [R1+0x1a8c] ;  /* 0x001a8c0001067983 */ /* 0x001ee80000100800 */
[----:B------:R-:W3:Y:S04]  /*25a80*/  LDL R7, [R1+0x1a90] ;  /* 0x001a900001077983 */ /* 0x000ee80000100800 */
[----:B--2---:R0:W-:Y:S04]  /*25a90*/  STL [R1+0x3c], R25 ;  /* 0x00003c1901007387 */ /* 0x0041e80000100800 */
[----:B0-----:R-:W2:Y:S01]  /*25aa0*/  LDL R25, [R1+0x1a70] ;  /* 0x001a700001197983 */ /* 0x001ea20000100800 */
[----:B---3--:R-:W-:-:S04]  /*25ab0*/  @P0 LOP3.LUT R7, R7, R6, RZ, 0x3c, !PT ;  /* 0x0000000607070212 */ /* 0x008fc800078e3cff */
[----:B------:R-:W-:-:S04]  /*25ac0*/  @P0 LOP3.LUT R6, R7, R6, RZ, 0x3c, !PT ;  /* 0x0000000607060212 */ /* 0x000fc800078e3cff */
[----:B------:R-:W-:-:S05]  /*25ad0*/  @P0 LOP3.LUT R7, R7, R6, RZ, 0x3c, !PT ;  /* 0x0000000607070212 */ /* 0x000fca00078e3cff */
[----:B------:R-:W3:Y:S04]  /*25ae0*/  @P0 LDG.E.U16 R37, [R6.64] ;  /* 0x0000000406250981 */ /* 0x000ee8000c1e1500 */
[----:B---3--:R0:W-:Y:S04]  /*25af0*/  STL [R1+0x38], R37 ;  /* 0x0000382501007387 */ /* 0x0081e80000100800 */
[----:B0-----:R-:W3:Y:S01]  /*25b00*/  LDL.LU R37, [R1+0x41b0] ;  /* 0x0041b00001257983 */ /* 0x001ee20000300800 */
        /* <DEDUP_REMOVED lines=13> */
[----:B----4-:R-:W-:-:S02]  /*25be0*/  PRMT R15, RZ, 0x7610, R15 ;  /* 0x00007610ff0f7816 */ /* 0x010fc4000000000f */
        /* <DEDUP_REMOVED lines=8> */
[----:B------:R-:W4:Y:S02]  /*25c70*/  LDL R6, [R1+0x1a74] ;  /* 0x001a740001067983 */ /* 0x000f240000100800 */
[----:B------:R-:W4:Y:S02]  /*25c80*/  LDL R7, [R1+0x1a78] ;  /* 0x001a780001077983 */ /* 0x000f240000100800 */
[----:B----4-:R-:W-:-:S04]  /*25c90*/  @P1 LOP3.LUT R7, R7, R6, RZ, 0x3c, !PT ;  /* 0x0000000607071212 */ /* 0x010fc800078e3cff */
[----:B------:R-:W-:-:S04]  /*25ca0*/  @P1 LOP3.LUT R6, R7, R6, RZ, 0x3c, !PT ;  /* 0x0000000607061212 */ /* 0x000fc800078e3cff */
[----:B------:R-:W-:-:S05]  /*25cb0*/  @P1 LOP3.LUT R7, R7, R6, RZ, 0x3c, !PT ;  /* 0x0000000607071212 */ /* 0x000fca00078e3cff */
[----:B------:R0:W4:Y:S04]  /*25cc0*/  @P1 LDG.E.U16 R19, [R6.64] ;  /* 0x0000000406131981 */ /* 0x000128000c1e1500 */
[----:B0-----:R-:W2:Y:S01]  /*25cd0*/  LDL R7, [R1+0x1a6c] ;  /* 0x001a6c0001077983 */ /* 0x001ea20000100800 */
[----:B------:R-:W-:-:S03]  /*25ce0*/  @P2 IMAD.MOV.U32 R6, RZ, RZ, R25 ;  /* 0x000000ffff062224 */ /* 0x000fc600078e0019 */
[----:B----4-:R0:W-:Y:S01]  /*25cf0*/  STL [R1+0x2c], R19 ;  /* 0x00002c1301007387 */ /* 0x0101e20000100800 */
[----:B------:R-:W4:Y:S03]  /*25d00*/  LDL R25, [R1+0x1a44] ;  /* 0x001a440001197983 */ /* 0x000f260000100800 */
[----:B--2---:R1:W2:Y:S04]  /*25d10*/  @P2 LDG.E.U16 R15, [R6.64] ;  /* 0x00000004060f2981 */ /* 0x0042a8000c1e1500 */
[----:B0-----:R-:W2:Y:S01]  /*25d20*/  LDL R19, [R1+0x1a50] ;  /* 0x001a500001137983 */ /* 0x001ea20000100800 */
[----:B------:R-:W-:Y:S02]  /*25d30*/  PRMT R30, RZ, 0x7610, R30 ;  /* 0x00007610ff1e7816 */ /* 0x000fe4000000001e */
[----:B------:R-:W-:-:S02]  /*25d40*/  PRMT R13, RZ, 0x7610, R13 ;  /* 0x00007610ff0d7816 */ /* 0x000fc4000000000d */
[----:B------:R-:W-:Y:S01]  /*25d50*/  ISETP.GT.AND P1, PT, R4, 0x55, PT ;  /* 0x000000550400780c */ /* 0x000fe20003f24270 */
[----:B-1----:R-:W2:Y:S04]  /*25d60*/  LDL R6, [R1+0x1a64] ;  /* 0x001a640001067983 */ /* 0x002ea80000100800 */
[----:B------:R-:W2:Y:S02]  /*25d70*/  LDL R7, [R1+0x1a68] ;  /* 0x001a680001077983 */ /* 0x000ea40000100800 */
[----:B--2---:R-:W-:-:S04]  /*25d80*/  @P2 LOP3.LUT R7, R7, R6, RZ, 0x3c, !PT ;  /* 0x0000000607072212 */ /* 0x004fc800078e3cff */
[----:B------:R-:W-:-:S04]  /*25d90*/  @P2 LOP3.LUT R6, R7, R6, RZ, 0x3c, !PT ;  /* 0x0000000607062212 */ /* 0x000fc800078e3cff */
[----:B------:R-:W-:-:S05]  /*25da0*/  @P2 LOP3.LUT R7, R7, R6, RZ, 0x3c, !PT ;  /* 0x0000000607072212 */ /* 0x000fca00078e3cff */
[----:B------:R-:W2:Y:S04]  /*25db0*/  @P2 LDG.E.U16 R32, [R6.64] ;  /* 0x0000000406202981 */ /* 0x000ea8000c1e1500 */
[----:B------:R0:W-:Y:S04]  /*25dc0*/  STL [R1+0x2a0], R15 ;  /* 0x0002a00f01007387 */ /* 0x0001e80000100800 */
[----:B0-----:R-:W3:Y:S04]  /*25dd0*/  LDL R15, [R1+0x1a48] ;  /* 0x001a4800010f7983 */ /* 0x001ee80000100800 */
[----:B--2---:R0:W-:Y:S04]  /*25de0*/  STL [R1+0x29c], R32 ;  /* 0x00029c2001007387 */ /* 0x0041e80000100800 */
[----:B0-----:R-:W2:Y:S01]  /*25df0*/  LDL.LU R32, [R1+0x41a4] ;  /* 0x0041a40001207983 */ /* 0x001ea20000300800 */
[----:B------:R-:W2:Y:S02]  /*25e00*/  LDL R6, [R1+0x1a5c] ;  /* 0x001a5c0001067983 */ /* 0x000ea40000100800 */
[----:B------:R-:W2:Y:S02]  /*25e10*/  LDL R7, [R1+0x1a60] ;  /* 0x001a600001077983 */ /* 0x000ea40000100800 */
[----:B--2---:R-:W-:-:S04]  /*25e20*/  @P0 LOP3.LUT R7, R7, R6, RZ, 0x3c, !PT ;  /* 0x0000000607070212 */ /* 0x004fc800078e3cff */
[----:B------:R-:W-:-:S04]  /*25e30*/  @P0 LOP3.LUT R6, R7, R6, RZ, 0x3c, !PT ;  /* 0x0000000607060212 */ /* 0x000fc800078e3cff */
[----:B------:R-:W-:-:S05]  /*25e40*/  @P0 LOP3.LUT R7, R7, R6, RZ, 0x3c, !PT ;  /* 0x0000000607070212 */ /* 0x000fca00078e3cff */
[----:B------:R0:W2:Y:S04]  /*25e50*/  @P0 LDG.E.U16 R30, [R6.64] ;  /* 0x00000004061e0981 */ /* 0x0000a8000c1e1500 */
[----:B0-----:R-:W2:Y:S04]  /*25e60*/  LDL R6, [R1+0x1a54] ;  /* 0x001a540001067983 */ /* 0x001ea80000100800 */
        /* <DEDUP_REMOVED lines=9> */
[----:B------:R-:W2:Y:S01]  /*25f00*/  LDL R7, [R1+0x1a4c] ;  /* 0x001a4c0001077983 */ /* 0x000ea20000100800 */
[----:B------:R-:W-:Y:S01]  /*25f10*/  PRMT R31, RZ, 0x7610, R31 ;  /* 0x00007610ff1f7816 */ /* 0x000fe2000000001f */
[----:B------:R-:W-:Y:S01]  /*25f20*/  @P1 IMAD.MOV.U32 R6, RZ, RZ, R19 ;  /* 0x000000ffff061224 */ /* 0x000fe200078e0013 */
[----:B------:R-:W-:-:S02]  /*25f30*/  PRMT R20, RZ, 0x7610, R20 ;  /* 0x00007610ff147816 */ /* 0x000fc40000000014 */
[----:B------:R-:W-:Y:S02]  /*25f40*/  ISETP.GT.AND P2, PT, R4, 0x56, PT ;  /* 0x000000560400780c */ /* 0x000fe40003f44270 */
[----:B------:R-:W-:Y:S01]  /*25f50*/  PRMT R29, RZ, 0x7610, R29 ;  /* 0x00007610ff1d7816 */ /* 0x000fe2000000001d */
[----:B------:R-:W3:Y:S04]  /*25f60*/  LDL R19, [R1+0x1a38] ;  /* 0x001a380001137983 */ /* 0x000ee80000100800 */
[----:B--2---:R3:W2:Y:S02]  /*25f70*/  @P1 LDG.E.U16 R31, [R6.64] ;  /* 0x00000004061f1981 */ /* 0x0046a4000c1e1500 */
[----:B---3--:R-:W-:Y:S02]  /*25f80*/  @P1 IMAD.MOV.U32 R6, RZ, RZ, R15 ;  /* 0x000000ffff061224 */ /* 0x008fe400078e000f */
[----:B----4-:R-:W-:Y:S01]  /*25f90*/  @P1 IMAD.MOV.U32 R7, RZ, RZ, R25 ;  /* 0x000000ffff071224 */ /* 0x010fe200078e0019 */
[----:B------:R-:W3:Y:S04]  /*25fa0*/  LDL R15, [R1+0x1a30] ;  /* 0x001a3000010f7983 */ /* 0x000ee80000100800 */
[----:B------:R-:W4:Y:S04]  /*25fb0*/  LDL R25, [R1+0x1a2c] ;  /* 0x001a2c0001197983 */ /* 0x000f280000100800 */
[----:B------:R0:W3:Y:S04]  /*25fc0*/  @P1 LDG.E.U16 R20, [R6.64] ;  /* 0x0000000406141981 */ /* 0x0000e8000c1e1500 */
[----:B0-----:R-:W4:Y:S01]  /*25fd0*/  LDL R7, [R1+0x1a3c] ;  /* 0x001a3c0001077983 */ /* 0x001f220000100800 */
[----:B------:R-:W-:-:S03]  /*25fe0*/  @P2 IMAD.MOV.U32 R6, RZ, RZ, R30 ;  /* 0x000000ffff062224 */ /* 0x000fc600078e001e */
[----:B--2---:R0:W-:Y:S04]  /*25ff0*/  STL [R1+0x20], R31 ;  /* 0x0000201f01007387 */ /* 0x0041e80000100800 */
[----:B0-----:R-:W2:Y:S04]  /*26000*/  LDL R31, [R1+0x1a24] ;  /* 0x001a2400011f7983 */ /* 0x001ea80000100800 */
[----:B---3--:R0:W-:Y:S01]  /*26010*/  STL [R1+0x1c], R20 ;  /* 0x00001c1401007387 */ /* 0x0081e20000100800 */
[----:B------:R-:W-:Y:S02]  /*26020*/  PRMT R14, RZ, 0x7610, R14 ;  /* 0x00007610ff0e7816 */ /* 0x000fe4000000000e */
[----:B------:R-:W-:Y:S01]  /*26030*/  ISETP.GT.AND P0, PT, R4, 0x57, PT ;  /* 0x000000570400780c */ /* 0x000fe20003f04270 */
[----:B------:R-:W3:Y:S01]  /*26040*/  LDL R30, [R1+0x1a1c] ;  /* 0x001a1c00011e7983 */ /* 0x000ee20000100800 */
[----:B----4-:R1:W4:Y:S04]  /*26050*/  @P2 LDG.E.U16 R29, [R6.64] ;  /* 0x00000004061d2981 */ /* 0x010328000c1e1500 */
[----:B0-----:R-:W2:Y:S04]  /*26060*/  LDL R20, [R1+0x1a28] ;  /* 0x001a280001147983 */ /* 0x001ea80000100800 */
[----:B-1----:R-:W2:Y:S01]  /*26070*/  LDL R7, [R1+0x1a34] ;  /* 0x001a340001077983 */ /* 0x002ea20000100800 */
[----:B------:R-:W-:-:S05]  /*26080*/  @P2 IMAD.MOV.U32 R6, RZ, RZ, R19 ;  /* 0x000000ffff062224 */ /* 0x000fca00078e0013 */
[----:B--2---:R0:W2:Y:S04]  /*26090*/  @P2 LDG.E.U16 R14, [R6.64] ;  /* 0x00000004060e2981 */ /* 0x0040a8000c1e1500 */
[----:B----4-:R1:W-:Y:S01]  /*260a0*/  STL [R1+0x18], R29 ;  /* 0x0000181d01007387 */ /* 0x0103e20000100800 */
[----:B------:R-:W4:Y:S03]  /*260b0*/  LDL R19, [R1+0x1a14] ;  /* 0x001a140001137983 */ /* 0x000f260000100800 */
[----:B-1----:R-:W3:Y:S01]  /*260c0*/  LDL R29, [R1+0x1a20] ;  /* 0x001a2000011d7983 */ /* 0x002ee20000100800 */
[----:B0-----:R-:W-:Y:S02]  /*260d0*/  @P0 IMAD.MOV.U32 R6, RZ, RZ, R15 ;  /* 0x000000ffff060224 */ /* 0x001fe400078e000f */
[----:B------:R-:W-:Y:S01]  /*260e0*/  @P0 IMAD.MOV.U32 R7, RZ, RZ, R25 ;  /* 0x000000ffff070224 */ /* 0x000fe200078e0019 */
[----:B------:R-:W-:-:S02]  /*260f0*/  PRMT R0, RZ, 0x7610, R0 ;  /* 0x00007610ff007816 */ /* 0x000fc40000000000 */
[----:B------:R-:W-:-:S04]  /*26100*/  PRMT R17, RZ, 0x7610, R17 ;  /* 0x00007610ff117816 */ /* 0x000fc80000000011 */
[----:B------:R0:W3:Y:S02]  /*26110*/  @P0 LDG.E.U16 R0, [R6.64] ;  /* 0x0000000406000981 */ /* 0x0000e4000c1e1500 */
[----:B0-----:R-:W-:Y:S02]  /*26120*/  @P0 IMAD.MOV.U32 R6, RZ, RZ, R20 ;  /* 0x000000ffff060224 */ /* 0x001fe400078e0014 */
[----:B------:R-:W-:-:S05]  /*26130*/  @P0 IMAD.MOV.U32 R7, RZ, RZ, R31 ;  /* 0x000000ffff070224 */ /* 0x000fca00078e001f */
[----:B------:R3:W4:Y:S04]  /*26140*/  @P0 LDG.E.U16 R17, [R6.64] ;  /* 0x0000000406110981 */ /* 0x000728000c1e1500 */
[----:B--2---:R0:W-:Y:S01]  /*26150*/  STL [R1+0x14], R14 ;  /* 0x0000140e01007387 */ /* 0x0041e20000100800 */
[----:B------:R-:W2:Y:S02]  /*26160*/  LDL R25, [R1+0x1a0c] ;  /* 0x001a0c0001197983 */ /* 0x000ea40000100800 */
[----:B------:R-:W2:Y:S01]  /*26170*/  LDL R15, [R1+0x1a10] ;  /* 0x001a1000010f7983 */ /* 0x000ea20000100800 */
[----:B0-----:R-:W2:Y:S01]  /*26180*/  LDL R14, [R1+0x1a18] ;  /* 0x001a1800010e7983 */ /* 0x001ea20000100800 */
[C---:B------:R-:W-:Y:S02]  /*26190*/  ISETP.GT.AND P1, PT, R4.reuse, 0x58, PT ;  /* 0x000000580400780c */ /* 0x040fe40003f24270 */
[----:B------:R-:W-:-:S02]  /*261a0*/  ISETP.GT.AND P2, PT, R4, 0x59, PT ;  /* 0x000000590400780c */ /* 0x000fc40003f44270 */
[----:B------:R-:W-:Y:S02]  /*261b0*/  PRMT R28, RZ, 0x7610, R28 ;  /* 0x00007610ff1c7816 */ /* 0x000fe4000000001c */
[----:B------:R-:W-:-:S07]  /*261c0*/  PRMT R26, RZ, 0x7610, R26 ;  /* 0x00007610ff1a7816 */ /* 0x000fce000000001a */
[----:B---3--:R-:W-:Y:S02]  /*261d0*/  @P1 IMAD.MOV.U32 R6, RZ, RZ, R29 ;  /* 0x000000ffff061224 */ /* 0x008fe400078e001d */
[----:B------:R-:W-:-:S05]  /*261e0*/  @P1 IMAD.MOV.U32 R7, RZ, RZ, R30 ;  /* 0x000000ffff071224 */ /* 0x000fca00078e001e */
[----:B------:R4:W3:Y:S01]  /*261f0*/  @P1 LDG.E.U16 R28, [R6.64] ;  /* 0x00000004061c1981 */ /* 0x0008e2000c1e1500 */
[----:B------:R-:W-:Y:S01]  /*26200*/  PRMT R16, RZ, 0x7610, R16 ;  /* 0x00007610ff107816 */ /* 0x000fe20000000010 */
[----:B----4-:R-:W-:Y:S02]  /*26210*/  @P1 IMAD.MOV.U32 R7, RZ, RZ, R19 ;  /* 0x000000ffff071224 */ /* 0x010fe400078e0013 */
[----:B------:R-:W-:Y:S01]  /*26220*/  STL [R1+0x298], R0 ;  /* 0x0002980001007387 */ /* 0x000fe20000100800 */
[----:B------:R-:W4:Y:S02]  /*26230*/  LDL R20, [R1+0x1a04] ;  /* 0x001a040001147983 */ /* 0x000f240000100800 */
[----:B------:R0:W-:Y:S02]  /*26240*/  STL [R1+0x294], R17 ;  /* 0x0002941101007387 */ /* 0x0001e40000100800 */
[----:B------:R-:W3:Y:S01]  /*26250*/  LDL R19, [R1+0x19fc] ;  /* 0x0019fc0001137983 */ /* 0x000ee20000100800 */
[----:B0-----:R-:W3:Y:S01]  /*26260*/  LDL R17, [R1+0x1a08] ;  /* 0x001a080001117983 */ /* 0x001ee20000100800 */
[----:B--2---:R-:W-:-:S03]  /*26270*/  @P1 IMAD.MOV.U32 R6, RZ, RZ, R14 ;  /* 0x000000ffff061224 */ /* 0x004fc600078e000e */
[----:B------:R-:W2:Y:S04]  /*26280*/  LDL R14, [R1+0x1a00] ;  /* 0x001a0000010e7983 */ /* 0x000ea80000100800 */
[----:B------:R0:W2:Y:S02]  /*26290*/  @P1 LDG.E.U16 R26, [R6.64] ;  /* 0x00000004061a1981 */ /* 0x0000a4000c1e1500 */
[----:B0-----:R-:W-:Y:S02]  /*262a0*/  @P2 IMAD.MOV.U32 R6, RZ, RZ, R15 ;  /* 0x000000ffff062224 */ /* 0x001fe400078e000f */
[----:B------:R-:W-:Y:S01]  /*262b0*/  @P2 IMAD.MOV.U32 R7, RZ, RZ, R25 ;  /* 0x000000ffff072224 */ /* 0x000fe200078e0019 */
[----:B------:R-:W2:Y:S04]  /*262c0*/  LDL R15, [R1+0x19f8] ;  /* 0x0019f800010f7983 */ /* 0x000ea80000100800 */
[----:B------:R4:W2:Y:S01]  /*262d0*/  @P2 LDG.E.U16 R16, [R6.64] ;  /* 0x0000000406102981 */ /* 0x0008a2000c1e1500 */
[----:B------:R-:W-:-:S02]  /*262e0*/  ISETP.GT.AND P0, PT, R4, 0x5a, PT ;  /* 0x0000005a0400780c */ /* 0x000fc40003f04270 */
[----:B------:R-:W-:Y:S02]  /*262f0*/  PRMT R27, RZ, 0x7610, R27 ;  /* 0x00007610ff1b7816 */ /* 0x000fe4000000001b */
[----:B------:R-:W-:Y:S01]  /*26300*/  PRMT R2, RZ, 0x7610, R2 ;  /* 0x00007610ff027816 */ /* 0x000fe20000000002 */
[----:B----4-:R-:W-:Y:S02]  /*26310*/  @P2 IMAD.MOV.U32 R7, RZ, RZ, R20 ;  /* 0x000000ffff072224 */ /* 0x010fe400078e0014 */
[----:B---3--:R-:W-:-:S05]  /*26320*/  @P2 IMAD.MOV.U32 R6, RZ, RZ, R17 ;  /* 0x000000ffff062224 */ /* 0x008fca00078e0011 */
[----:B------:R0:W3:Y:S02]  /*26330*/  @P2 LDG.E.U16 R27, [R6.64] ;  /* 0x00000004061b2981 */ /* 0x0000e4000c1e1500 */
[----:B0-----:R-:W-:Y:S02]  /*26340*/  @P0 IMAD.MOV.U32 R7, RZ, RZ, R19 ;  /* 0x000000ffff070224 */ /* 0x001fe400078e0013 */
[----:B--2---:R0:W-:Y:S04]  /*26350*/  STL [R1+0x8], R16 ;  /* 0x0000081001007387 */ /* 0x0041e80000100800 */
[----:B0-----:R-:W2:Y:S01]  /*26360*/  LDL R16, [R1+0x19f4] ;  /* 0x0019f40001107983 */ /* 0x001ea20000100800 */
[----:B------:R0:W-:Y:S02]  /*26370*/  STL [R1+0xc], R26 ;  /* 0x00000c1a01007387 */ /* 0x0001e40000100800 */
[----:B------:R-:W4:Y:S02]  /*26380*/  LDL R25, [R1+0x19f0] ;  /* 0x0019f00001197983 */ /* 0x000f240000100800 */
[----:B------:R-:W3:Y:S01]  /*26390*/  LDL R20, [R1+0x19e4] ;  /* 0x0019e40001147983 */ /* 0x000ee20000100800 */
[----:B------:R-:W3:Y:S01]  /*263a0*/  LDL R17, [R1+0x19e8] ;  /* 0x0019e80001117983 */ /* 0x000ee20000100800 */
[----:B------:R-:W-:-:S03]  /*263b0*/  @P0 IMAD.MOV.U32 R6, RZ, RZ, R14 ;  /* 0x000000ffff060224 */ /* 0x000fc600078e000e */
[----:B------:R-:W3:Y:S01]  /*263c0*/  LDL R19, [R1+0x19dc] ;  /* 0x0019dc0001137983 */ /* 0x000ee20000100800 */
[----:B------:R-:W3:Y:S03]  /*263d0*/  LDL R14, [R1+0x19e0] ;  /* 0x0019e000010e7983 */ /* 0x000ee60000100800 */
[----:B------:R1:W3:Y:S04]  /*263e0*/  @P0 LDG.E.U16 R2, [R6.64] ;  /* 0x0000000406020981 */ /* 0x0002e8000c1e1500 */
[----:B0-----:R-:W3:Y:S01]  /*263f0*/  LDL R26, [R1+0x19ec] ;  /* 0x0019ec00011a7983 */ /* 0x001ee20000100800 */
[----:B------:R-:W-:Y:S02]  /*26400*/  ISETP.GT.AND P1, PT, R4, 0x5b, PT ;  /* 0x0000005b0400780c */ /* 0x000fe40003f24270 */
[----:B------:R-:W-:-:S02]  /*26410*/  PRMT R61, RZ, 0x7610, R61 ;  /* 0x00007610ff3d7816 */ /* 0x000fc4000000003d */
[----:B------:R-:W-:Y:S02]  /*26420*/  ISETP.GT.AND P2, PT, R4, 0x5c, PT ;  /* 0x0000005c0400780c */ /* 0x000fe40003f44270 */
[----:B------:R-:W-:Y:S01]  /*26430*/  PRMT R23, RZ, 0x7610, R23 ;  /* 0x00007610ff177816 */ /* 0x000fe20000000017 */
[----:B-1----:R-:W-:Y:S01]  /*26440*/  @P0 IMAD.MOV.U32 R6, RZ, RZ, R15 ;  /* 0x000000ffff060224 */ /* 0x002fe200078e000f */
[----:B------:R-:W-:Y:S02]  /*26450*/  PRMT R21, RZ, 0x7610, R21 ;  /* 0x00007610ff157816 */ /* 0x000fe40000000015 */
[----:B------:R-:W-:Y:S01]  /*26460*/  PRMT R60, RZ, 0x7610, R60 ;  /* 0x00007610ff3c7816 */ /* 0x000fe2000000003c */
[----:B--2---:R-:W-:-:S05]  /*26470*/  @P0 IMAD.MOV.U32 R7, RZ, RZ, R16 ;  /* 0x000000ffff070224 */ /* 0x004fca00078e0010 */
[----:B------:R4:W2:Y:S02]  /*26480*/  @P0 LDG.E.U16 R61, [R6.64] ;  /* 0x00000004063d0981 */ /* 0x0008a4000c1e1500 */
[----:B----4-:R-:W-:Y:S02]  /*26490*/  @P1 IMAD.MOV.U32 R6, RZ, RZ, R25 ;  /* 0x000000ffff061224 */ /* 0x010fe400078e0019 */
[----:B---3--:R-:W-:-:S05]  /*264a0*/  @P1 IMAD.MOV.U32 R7, RZ, RZ, R26 ;  /* 0x000000ffff071224 */ /* 0x008fca00078e001a */
[----:B------:R0:W3:Y:S02]  /*264b0*/  @P1 LDG.E.U16 R23, [R6.64] ;  /* 0x0000000406171981 */ /* 0x0000e4000c1e1500 */
[----:B0-----:R-:W-:Y:S02]  /*264c0*/  @P1 IMAD.MOV.U32 R6, RZ, RZ, R17 ;  /* 0x000000ffff061224 */ /* 0x001fe400078e0011 */
[----:B------:R-:W-:-:S05]  /*264d0*/  @P1 IMAD.MOV.U32 R7, RZ, RZ, R20 ;  /* 0x000000ffff071224 */ /* 0x000fca00078e0014 */
[----:B------:R0:W4:Y:S04]  /*264e0*/  @P1 LDG.E.U16 R21, [R6.64] ;  /* 0x0000000406151981 */ /* 0x000128000c1e1500 */
[----:B------:R-:W-:Y:S01]  /*264f0*/  STL [R1+0x4128], R2 ;  /* 0x0041280201007387 */ /* 0x000fe20000100800 */
[----:B------:R-:W4:Y:S02]  /*26500*/  LDL R16, [R1+0x19d4] ;  /* 0x0019d40001107983 */ /* 0x000f240000100800 */
[----:B------:R-:W-:Y:S02]  /*26510*/  STL [R1+0x10], R28 ;  /* 0x0000101c01007387 */ /* 0x000fe40000100800 */
[----:B------:R-:W4:Y:S02]  /*26520*/  LDL R15, [R1+0x19d8] ;  /* 0x0019d800010f7983 */ /* 0x000f240000100800 */
[----:B0-----:R-:W-:-:S02]  /*26530*/  @P2 IMAD.MOV.U32 R6, RZ, RZ, R14 ;  /* 0x000000ffff062224 */ /* 0x001fc400078e000e */
[----:B------:R-:W-:-:S05]  /*26540*/  @P2 IMAD.MOV.U32 R7, RZ, RZ, R19 ;  /* 0x000000ffff072224 */ /* 0x000fca00078e0013 */
[----:B------:R4:W4:Y:S04]  /*26550*/  @P2 LDG.E.U16 R60, [R6.64] ;  /* 0x00000004063c2981 */ /* 0x000928000c1e1500 */
[----:B--2---:R-:W-:Y:S01]  /*26560*/  STL [R1+0x412c], R61 ;  /* 0x00412c3d01007387 */ /* 0x004fe20000100800 */
[----:B------:R-:W2:Y:S02]  /*26570*/  LDL R20, [R1+0x19cc] ;  /* 0x0019cc0001147983 */ /* 0x000ea40000100800 */
[----:B------:R-:W2:Y:S01]  /*26580*/  LDL R17, [R1+0x19d0] ;  /* 0x0019d00001117983 */ /* 0x000ea20000100800 */
[----:B---3--:R0:W-:Y:S01]  /*26590*/  STL [R1+0x290], R23 ;  /* 0x0002901701007387 */ /* 0x0081e20000100800 */
[----:B------:R-:W3:Y:S03]  /*265a0*/  LDL R14, [R1+0x19c8] ;  /* 0x0019c800010e7983 */ /* 0x000ee60000100800 */
[----:B0-----:R-:W3:Y:S01]  /*265b0*/  LDL R23, [R1+0x19c4] ;  /* 0x0019c40001177983 */ /* 0x001ee20000100800 */
[----:B----4-:R-:W-:-:S03]  /*265c0*/  @P2 IMAD.MOV.U32 R6, RZ, RZ, R15 ;  /* 0x000000ffff062224 */ /* 0x010fc600078e000f */
[----:B------:R-:W-:Y:S01]  /*265d0*/  STL [R1+0x4180], R60 ;  /* 0x0041803c01007387 */ /* 0x000fe20000100800 */
[----:B------:R-:W-:Y:S02]  /*265e0*/  STL [R1+0x4], R27 ;  /* 0x0000041b01007387 */ /* 0x000fe40000100800 */
[----:B------:R0:W-:Y:S02]  /*265f0*/  STL [R1+0x28c], R21 ;  /* 0x00028c1501007387 */ /* 0x0001e40000100800 */
[----:B------:R-:W4:Y:S01]  /*26600*/  LDL R15, [R1+0x19c0] ;  /* 0x0019c000010f7983 */ /* 0x000f220000100800 */
[C---:B------:R-:W-:Y:S02]  /*26610*/  ISETP.GT.AND P0, PT, R4.reuse, 0x5d, PT ;  /* 0x0000005d0400780c */ /* 0x040fe40003f04270 */
[----:B------:R-:W-:Y:S01]  /*26620*/  PRMT R59, RZ, 0x7610, R59 ;  /* 0x00007610ff3b7816 */ /* 0x000fe2000000003b */
[----:B------:R-:W-:Y:S01]  /*26630*/  @P2 IMAD.MOV.U32 R7, RZ, RZ, R16 ;  /* 0x000000ffff072224 */ /* 0x000fe200078e0010 */
[----:B------:R-:W-:-:S02]  /*26640*/  ISETP.GT.AND P1, PT, R4, 0x5e, PT ;  /* 0x0000005e0400780c */ /* 0x000fc40003f24270 */
[----:B------:R-:W-:Y:S02]  /*26650*/  PRMT R58, RZ, 0x7610, R58 ;  /* 0x00007610ff3a7816 */ /* 0x000fe4000000003a */
[----:B------:R-:W-:Y:S02]  /*26660*/  PRMT R57, RZ, 0x7610, R57 ;  /* 0x00007610ff397816 */ /* 0x000fe40000000039 */
[----:B------:R-:W-:Y:S01]  /*26670*/  PRMT R56, RZ, 0x7610, R56 ;  /* 0x00007610ff387816 */ /* 0x000fe20000000038 */
[----:B------:R2:W4:Y:S04]  /*26680*/  @P2 LDG.E.U16 R59, [R6.64] ;  /* 0x00000004063b2981 */ /* 0x000528000c1e1500 */
[----:B0-----:R-:W4:Y:S04]  /*26690*/  LDL R21, [R1+0x19bc] ;  /* 0x0019bc0001157983 */ /* 0x001f280000100800 */
[----:B------:R-:W4:Y:S04]  /*266a0*/  LDL R19, [R1+0x19b4] ;  /* 0x0019b40001137983 */ /* 0x000f280000100800 */
[----:B------:R-:W4:Y:S01]  /*266b0*/  LDL R16, [R1+0x19b8] ;  /* 0x0019b80001107983 */ /* 0x000f220000100800 */
[----:B--2---:R-:W-:-:S02]  /*266c0*/  @P0 IMAD.MOV.U32 R7, RZ, RZ, R20 ;  /* 0x000000ffff070224 */ /* 0x004fc400078e0014 */
[----:B------:R-:W-:-:S05]  /*266d0*/  @P0 IMAD.MOV.U32 R6, RZ, RZ, R17 ;  /* 0x000000ffff060224 */ /* 0x000fca00078e0011 */
[----:B------:R3:W2:Y:S02]  /*266e0*/  @P0 LDG.E.U16 R58, [R6.64] ;  /* 0x00000004063a0981 */ /* 0x0006a4000c1e1500 */
[----:B---3--:R-:W-:Y:S02]  /*266f0*/  @P0 IMAD.MOV.U32 R6, RZ, RZ, R14 ;  /* 0x000000ffff060224 */ /* 0x008fe400078e000e */
[----:B------:R-:W-:-:S05]  /*26700*/  @P0 IMAD.MOV.U32 R7, RZ, RZ, R23 ;  /* 0x000000ffff070224 */ /* 0x000fca00078e0017 */
[----:B------:R4:W3:Y:S02]  /*26710*/  @P0 LDG.E.U16 R57, [R6.64] ;  /* 0x0000000406390981 */ /* 0x0008e4000c1e1500 */
[----:B----4-:R-:W-:Y:S02]  /*26720*/  @P1 IMAD.MOV.U32 R6, RZ, RZ, R15 ;  /* 0x000000ffff061224 */ /* 0x010fe400078e000f */
[----:B------:R-:W-:-:S05]  /*26730*/  @P1 IMAD.MOV.U32 R7, RZ, RZ, R21 ;  /* 0x000000ffff071224 */ /* 0x000fca00078e0015 */
[----:B------:R0:W4:Y:S04]  /*26740*/  @P1 LDG.E.U16 R56, [R6.64] ;  /* 0x0000000406381981 */ /* 0x000128000c1e1500 */
[----:B------:R-:W-:Y:S01]  /*26750*/  STL [R1+0x4184], R59 ;  /* 0x0041843b01007387 */ /* 0x000fe20000100800 */
[----:B------:R-:W4:Y:S02]  /*26760*/  LDL R20, [R1+0x19ac] ;  /* 0x0019ac0001147983 */ /* 0x000f240000100800 */
[----:B------:R-:W4:Y:S01]  /*26770*/  LDL R17, [R1+0x19b0] ;  /* 0x0019b00001117983 */ /* 0x000f220000100800 */
[----:B------:R-:W-:Y:S01]  /*26780*/  PRMT R55, RZ, 0x7610, R55 ;  /* 0x00007610ff377816 */ /* 0x000fe20000000037 */
[----:B0-----:R-:W-:Y:S02]  /*26790*/  @P1 IMAD.MOV.U32 R7, RZ, RZ, R19 ;  /* 0x000000ffff071224 */ /* 0x001fe400078e0013 */
[----:B------:R-:W-:-:S05]  /*267a0*/  @P1 IMAD.MOV.U32 R6, RZ, RZ, R16 ;  /* 0x000000ffff061224 */ /* 0x000fca00078e0010 */
[----:B------:R0:W4:Y:S04]  /*267b0*/  @P1 LDG.E.U16 R55, [R6.64] ;  /* 0x0000000406371981 */ /* 0x000128000c1e1500 */
[----:B--2---:R-:W-:Y:S01]  /*267c0*/  STL [R1+0x4188], R58 ;  /* 0x0041883a01007387 */ /* 0x004fe20000100800 */
[----:B------:R-:W2:Y:S03]  /*267d0*/  LDL R14, [R1+0x19a8] ;  /* 0x0019a800010e7983 */ /* 0x000ea60000100800 */
[----:B---3--:R-:W-:Y:S01]  /*267e0*/  STL [R1+0x418c], R57 ;  /* 0x00418c3901007387 */ /* 0x008fe20000100800 */
[----:B------:R-:W3:Y:S03]  /*267f0*/  LDL R15, [R1+0x19a4] ;  /* 0x0019a400010f7983 */ /* 0x000ee60000100800 */
[----:B----4-:R-:W-:Y:S01]  /*26800*/  STL [R1+0x4130], R56 ;  /* 0x0041303801007387 */ /* 0x010fe20000100800 */
[----:B------:R-:W4:Y:S02]  /*26810*/  LDL R21, [R1+0x199c] ;  /* 0x00199c0001157983 */ /* 0x000f240000100800 */
[----:B------:R-:W4:Y:S01]  /*26820*/  LDL R19, [R1+0x19a0] ;  /* 0x0019a00001137983 */ /* 0x000f220000100800 */
[----:B------:R-:W-:-:S02]  /*26830*/  ISETP.GT.AND P2, PT, R4, 0x5f, PT ;  /* 0x0000005f0400780c */ /* 0x000fc40003f44270 */
[----:B------:R-:W-:Y:S02]  /*26840*/  ISETP.GT.AND P0, PT, R4, 0x60, PT ;  /* 0x000000600400780c */ /* 0x000fe40003f04270 */
[----:B------:R-:W-:Y:S02]  /*26850*/  PRMT R18, RZ, 0x7610, R18 ;  /* 0x00007610ff127816 */ /* 0x000fe40000000012 */
[----:B------:R-:W-:Y:S02]  /*26860*/  PRMT R22, RZ, 0x7610, R22 ;  /* 0x00007610ff167816 */ /* 0x000fe40000000016 */
[----:B------:R-:W-:Y:S01]  /*26870*/  PRMT R54, RZ, 0x7610, R54 ;  /* 0x00007610ff367816 */ /* 0x000fe20000000036 */
[----:B------:R-:W4:Y:S04]  /*26880*/  LDL R16, [R1+0x1998] ;  /* 0x0019980001107983 */ /* 0x000f280000100800 */
[----:B0-----:R-:W-:-:S02]  /*26890*/  @P2 IMAD.MOV.U32 R6, RZ, RZ, R17 ;  /* 0x000000ffff062224 */ /* 0x001fc400078e0011 */
[----:B------:R-:W-:-:S05]  /*268a0*/  @P2 IMAD.MOV.U32 R7, RZ, RZ, R20 ;  /* 0x000000ffff072224 */ /* 0x000fca00078e0014 */
[----:B------:R2:W4:Y:S04]  /*268b0*/  @P2 LDG.E.U16 R18, [R6.64] ;  /* 0x0000000406122981 */ /* 0x000528000c1e1500 */
[----:B------:R-:W-:Y:S01]  /*268c0*/  STL [R1+0x4134], R55 ;  /* 0x0041343701007387 */ /* 0x000fe20000100800 */
[----:B------:R-:W4:Y:S02]  /*268d0*/  LDL R20, [R1+0x1994] ;  /* 0x0019940001147983 */ /* 0x000f240000100800 */
[----:B------:R-:W4:Y:S02]  /*268e0*/  LDL R23, [R1+0x198c] ;  /* 0x00198c0001177983 */ /* 0x000f240000100800 */
[----:B------:R-:W4:Y:S02]  /*268f0*/  LDL R17, [R1+0x1990] ;  /* 0x0019900001117983 */ /* 0x000f240000100800 */
[----:B--2---:R-:W-:-:S02]  /*26900*/  @P2 IMAD.MOV.U32 R6, RZ, RZ, R14 ;  /* 0x000000ffff062224 */ /* 0x004fc400078e000e */
[----:B------:R-:W2:Y:S01]  /*26910*/  LDL R14, [R1+0x1988] ;  /* 0x00198800010e7983 */ /* 0x000ea20000100800 */
[----:B---3--:R-:W-:-:S03]  /*26920*/  @P2 IMAD.MOV.U32 R7, RZ, RZ, R15 ;  /* 0x000000ffff072224 */ /* 0x008fc600078e000f */
[----:B------:R-:W3:Y:S04]  /*26930*/  LDL R15, [R1+0x1984] ;  /* 0x00198400010f7983 */ /* 0x000ee80000100800 */
[----:B------:R4:W2:Y:S02]  /*26940*/  @P2 LDG.E.U16 R22, [R6.64] ;  /* 0x0000000406162981 */ /* 0x0008a4000c1e1500 */
[----:B----4-:R-:W-:Y:S02]  /*26950*/  @P0 IMAD.MOV.U32 R7, RZ, RZ, R21 ;  /* 0x000000ffff070224 */ /* 0x010fe400078e0015 */
[----:B------:R-:W-:-:S05]  /*26960*/  @P0 IMAD.MOV.U32 R6, RZ, RZ, R19 ;  /* 0x000000ffff060224 */ /* 0x000fca00078e0013 */
[----:B------:R0:W4:Y:S01]  /*26970*/  @P0 LDG.E.U16 R54, [R6.64] ;  /* 0x0000000406360981 */ /* 0x000122000c1e1500 */
[----:B------:R-:W-:-:S03]  /*26980*/  ISETP.GT.AND P1, PT, R4, 0x61, PT ;  /* 0x000000610400780c */ /* 0x000fc60003f24270 */
[----:B------:R1:W-:Y:S04]  /*26990*/  STL [R1+0x288], R18 ;  /* 0x0002881201007387 */ /* 0x0003e80000100800 */
[----:B-1----:R-:W3:Y:S01]  /*269a0*/  LDL R18, [R1+0x1980] ;  /* 0x0019800001127983 */ /* 0x002ee20000100800 */
[----:B------:R-:W-:Y:S01]  /*269b0*/  PRMT R53, RZ, 0x7610, R53 ;  /* 0x00007610ff357816 */ /* 0x000fe20000000035 */
[----:B0-----:R-:W-:Y:S02]  /*269c0*/  @P0 IMAD.MOV.U32 R6, RZ, RZ, R16 ;  /* 0x000000ffff060224 */ /* 0x001fe400078e0010 */
[----:B------:R-:W-:Y:S01]  /*269d0*/  @P0 IMAD.MOV.U32 R7, RZ, RZ, R20 ;  /* 0x000000ffff070224 */ /* 0x000fe200078e0014 */
[----:B------:R-:W-:-:S04]  /*269e0*/  PRMT R52, RZ, 0x7610, R52 ;  /* 0x00007610ff347816 */ /* 0x000fc80000000034 */
[----:B------:R0:W3:Y:S02]  /*269f0*/  @P0 LDG.E.U16 R53, [R6.64] ;  /* 0x0000000406350981 */ /* 0x0000e4000c1e1500 */
[----:B0-----:R-:W-:Y:S02]  /*26a00*/  @P1 IMAD.MOV.U32 R6, RZ, RZ, R17 ;  /* 0x000000ffff061224 */ /* 0x001fe400078e0011 */
[----:B------:R-:W-:-:S05]  /*26a10*/  @P1 IMAD.MOV.U32 R7, RZ, RZ, R23 ;  /* 0x000000ffff071224 */ /* 0x000fca00078e0017 */
[----:B------:R0:W3:Y:S04]  /*26a20*/  @P1 LDG.E.U16 R52, [R6.64] ;  /* 0x0000000406341981 */ /* 0x0000e8000c1e1500 */
[----:B--2---:R1:W-:Y:S01]  /*26a30*/  STL [R1+0x284], R22 ;  /* 0x0002841601007387 */ /* 0x0043e20000100800 */
[----:B------:R-:W2:Y:S03]  /*26a40*/  LDL R19, [R1+0x1978] ;  /* 0x0019780001137983 */ /* 0x000ea60000100800 */
[----:B-1----:R-:W2:Y:S04]  /*26a50*/  LDL R22, [R1+0x197c] ;  /* 0x00197c0001167983 */ /* 0x002ea80000100800 */
[----:B----4-:R-:W-:Y:S01]  /*26a60*/  STL [R1+0x4190], R54 ;  /* 0x0041903601007387 */ /* 0x010fe20000100800 */
[----:B------:R-:W4:Y:S01]  /*26a70*/  LDL R21, [R1+0x1974] ;  /* 0x0019740001157983 */ /* 0x000f220000100800 */
[----:B------:R-:W-:-:S02]  /*26a80*/  ISETP.GT.AND P2, PT, R4, 0x62, PT ;  /* 0x000000620400780c */ /* 0x000fc40003f44270 */
[----:B------:R-:W-:Y:S01]  /*26a90*/  PRMT R51, RZ, 0x7610, R51 ;  /* 0x00007610ff337816 */ /* 0x000fe20000000033 */
[----:B0-----:R-:W-:Y:S02]  /*26aa0*/  @P1 IMAD.MOV.U32 R6, RZ, RZ, R14 ;  /* 0x000000ffff061224 */ /* 0x001fe400078e000e */
[----:B---3--:R-:W-:Y:S01]  /*26ab0*/  @P1 IMAD.MOV.U32 R7, RZ, RZ, R15 ;  /* 0x000000ffff071224 */ /* 0x008fe200078e000f */
[----:B------:R-:W-:Y:S02]  /*26ac0*/  PRMT R50, RZ, 0x7610, R50 ;  /* 0x00007610ff327816 */ /* 0x000fe40000000032 */
[----:B------:R-:W-:Y:S01]  /*26ad0*/  PRMT R49, RZ, 0x7610, R49 ;  /* 0x00007610ff317816 */ /* 0x000fe20000000031 */
[----:B------:R-:W3:Y:S04]  /*26ae0*/  LDL R20, [R1+0x196c] ;  /* 0x00196c0001147983 */ /* 0x000ee80000100800 */
[----:B------:R0:W3:Y:S04]  /*26af0*/  @P1 LDG.E.U16 R51, [R6.64] ;  /* 0x0000000406331981 */ /* 0x0000e8000c1e1500 */
[----:B------:R-:W3:Y:S01]  /*26b00*/  LDL R16, [R1+0x1970] ;  /* 0x0019700001107983 */ /* 0x000ee20000100800 */
[----:B0-----:R-:W-:-:S03]  /*26b10*/  @P2 IMAD.MOV.U32 R6, RZ, RZ, R18 ;  /* 0x000000ffff062224 */ /* 0x001fc600078e0012 */
[----:B------:R-:W-:Y:S04]  /*26b20*/  STL [R1+0x4194], R53 ;  /* 0x0041943501007387 */ /* 0x000fe80000100800 */
[----:B------:R-:W-:Y:S01]  /*26b30*/  STL [R1+0x4198], R52 ;  /* 0x0041983401007387 */ /* 0x000fe20000100800 */
[----:B------:R-:W3:Y:S02]  /*26b40*/  LDL R15, [R1+0x195c] ;  /* 0x00195c00010f7983 */ /* 0x000ee40000100800 */
[----:B------:R-:W3:Y:S02]  /*26b50*/  LDL R14, [R1+0x1960] ;  /* 0x00196000010e7983 */ /* 0x000ee40000100800 */
[----:B------:R-:W3:Y:S02]  /*26b60*/  LDL R17, [R1+0x1958] ;  /* 0x0019580001117983 */ /* 0x000ee40000100800 */
[----:B--2---:R-:W-:-:S05]  /*26b70*/  @P2 IMAD.MOV.U32 R7, RZ, RZ, R22 ;  /* 0x000000ffff072224 */ /* 0x004fca00078e0016 */
[----:B------:R0:W2:Y:S02]  /*26b80*/  @P2 LDG.E.U16 R50, [R6.64] ;  /* 0x0000000406322981 */ /* 0x0000a4000c1e1500 */
[----:B0-----:R-:W-:Y:S02]  /*26b90*/  @P2 IMAD.MOV.U32 R6, RZ, RZ, R19 ;  /* 0x000000ffff062224 */ /* 0x001fe400078e0013 */
[----:B----4-:R-:W-:-:S05]  /*26ba0*/  @P2 IMAD.MOV.U32 R7, RZ, RZ, R21 ;  /* 0x000000ffff072224 */ /* 0x010fca00078e0015 */
[----:B------:R0:W4:Y:S04]  /*26bb0*/  @P2 LDG.E.U16 R49, [R6.64] ;  /* 0x0000000406312981 */ /* 0x000128000c1e1500 */
[----:B---3--:R-:W-:Y:S01]  /*26bc0*/  STL [R1+0x419c], R51 ;  /* 0x00419c3301007387 */ /* 0x008fe20000100800 */
[----:B------:R-:W3:Y:S01]  /*26bd0*/  LDL R23, [R1+0x1954] ;  /* 0x0019540001177983 */ /* 0x000ee20000100800 */
[C---:B------:R-:W-:Y:S01]  /*26be0*/  ISETP.GT.AND P0, PT, R4.reuse, 0x63, PT ;  /* 0x000000630400780c */ /* 0x040fe20003f04270 */
[----:B------:R-:W3:Y:S01]  /*26bf0*/  LDL R18, [R1+0x1950] ;  /* 0x0019500001127983 */ /* 0x000ee20000100800 */
[----:B------:R-:W-:Y:S02]  /*26c00*/  ISETP.GT.AND P1, PT, R4, 0x64, PT ;  /* 0x000000640400780c */ /* 0x000fe40003f24270 */
[----:B------:R-:W-:-:S09]  /*26c10*/  PRMT R24, RZ, 0x7610, R24 ;  /* 0x00007610ff187816 */ /* 0x000fd20000000018 */
[----:B0-----:R-:W-:Y:S02]  /*26c20*/  @P0 IMAD.MOV.U32 R6, RZ, RZ, R16 ;  /* 0x000000ffff060224 */ /* 0x001fe400078e0010 */
[----:B------:R-:W-:-:S05]  /*26c30*/  @P0 IMAD.MOV.U32 R7, RZ, RZ, R20 ;  /* 0x000000ffff070224 */ /* 0x000fca00078e0014 */
[----:B------:R0:W3:Y:S02]  /*26c40*/  @P0 LDG.E.U16 R24, [R6.64] ;  /* 0x0000000406180981 */ /* 0x0000e4000c1e1500 */
[----:B0-----:R-:W-:Y:S02]  /*26c50*/  @P1 IMAD.MOV.U32 R7, RZ, RZ, R15 ;  /* 0x000000ffff071224 */ /* 0x001fe400078e000f */
[----:B------:R-:W-:Y:S01]  /*26c60*/  @P1 IMAD.MOV.U32 R6, RZ, RZ, R14 ;  /* 0x000000ffff061224 */ /* 0x000fe200078e000e */
[----:B--2---:R-:W-:Y:S01]  /*26c70*/  STL [R1+0x4138], R50 ;  /* 0x0041383201007387 */ /* 0x004fe20000100800 */
[----:B------:R-:W2:Y:S02]  /*26c80*/  LDL R22, [R1+0x194c] ;  /* 0x00194c0001167983 */ /* 0x000ea40000100800 */
[----:B------:R-:W2:Y:S01]  /*26c90*/  LDL R19, [R1+0x1948] ;  /* 0x0019480001137983 */ /* 0x000ea20000100800 */
[----:B----4-:R-:W-:Y:S01]  /*26ca0*/  STL [R1+0x413c], R49 ;  /* 0x00413c3101007387 */ /* 0x010fe20000100800 */
[----:B------:R-:W4:Y:S02]  /*26cb0*/  LDL R21, [R1+0x1944] ;  /* 0x0019440001157983 */ /* 0x000f240000100800 */
[----:B------:R-:W4:Y:S02]  /*26cc0*/  LDL R20, [R1+0x193c] ;  /* 0x00193c0001147983 */ /* 0x000f240000100800 */
[----:B------:R-:W4:Y:S01]  /*26cd0*/  LDL R16, [R1+0x1940] ;  /* 0x0019400001107983 */ /* 0x000f220000100800 */
[----:B------:R-:W4:Y:S04]  /*26ce0*/  LDL R15, [R1+0x1934] ;  /* 0x00193400010f7983 */ /* 0x000f280000100800 */
[----:B------:R-:W4:Y:S01]  /*26cf0*/  LDL R14, [R1+0x1938] ;  /* 0x00193800010e7983 */ /* 0x000f220000100800 */
[----:B------:R-:W-:-:S02]  /*26d00*/  PRMT R48, RZ, 0x7610, R48 ;  /* 0x00007610ff307816 */ /* 0x000fc40000000030 */
[C---:B------:R-:W-:Y:S02]  /*26d10*/  ISETP.GT.AND P2, PT, R4.reuse, 0x65, PT ;  /* 0x000000650400780c */ /* 0x040fe40003f44270 */
[----:B------:R-:W-:Y:S02]  /*26d20*/  PRMT R47, RZ, 0x7610, R47 ;  /* 0x00007610ff2f7816 */ /* 0x000fe4000000002f */
[----:B------:R0:W4:Y:S01]  /*26d30*/  @P1 LDG.E.U16 R48, [R6.64] ;  /* 0x0000000406301981 */ /* 0x000122000c1e1500 */
[----:B------:R-:W-:Y:S02]  /*26d40*/  ISETP.GT.AND P3, PT, R4, 0x66, PT ;  /* 0x000000660400780c */ /* 0x000fe40003f64270 */
[----:B------:R-:W-:Y:S01]  /*26d50*/  PRMT R46, RZ, 0x7610, R46 ;  /* 0x00007610ff2e7816 */ /* 0x000fe2000000002e */
[----:B0-----:R-:W-:Y:S02]  /*26d60*/  @P1 IMAD.MOV.U32 R6, RZ, RZ, R17 ;  /* 0x000000ffff061224 */ /* 0x001fe400078e0011 */
[----:B---3--:R-:W-:Y:S01]  /*26d70*/  @P1 IMAD.MOV.U32 R7, RZ, RZ, R23 ;  /* 0x000000ffff071224 */ /* 0x008fe200078e0017 */
[----:B------:R-:W-:-:S02]  /*26d80*/  PRMT R45, RZ, 0x7610, R45 ;  /* 0x00007610ff2d7816 */ /* 0x000fc4000000002d */
[----:B------:R-:W-:Y:S02]  /*26d90*/  PRMT R44, RZ, 0x7610, R44 ;  /* 0x00007610ff2c7816 */ /* 0x000fe4000000002c */
[----:B------:R-:W-:Y:S01]  /*26da0*/  PRMT R43, RZ, 0x7610, R43 ;  /* 0x00007610ff2b7816 */ /* 0x000fe2000000002b */
[----:B------:R-:W3:Y:S04]  /*26db0*/  LDL R17, [R1+0x1920] ;  /* 0x0019200001117983 */ /* 0x000ee80000100800 */
[----:B------:R0:W3:Y:S04]  /*26dc0*/  @P1 LDG.E.U16 R47, [R6.64] ;  /* 0x00000004062f1981 */ /* 0x0000e8000c1e1500 */
[----:B------:R-:W3:Y:S01]  /*26dd0*/  LDL R23, [R1+0x191c] ;  /* 0x00191c0001177983 */ /* 0x000ee20000100800 */
[----:B0-----:R-:W-:-:S03]  /*26de0*/  @P2 IMAD.MOV.U32 R6, RZ, RZ, R18 ;  /* 0x000000ffff062224 */ /* 0x001fc600078e0012 */
[----:B------:R-:W3:Y:S01]  /*26df0*/  LDL R18, [R1+0x1918] ;  /* 0x0019180001127983 */ /* 0x000ee20000100800 */
[----:B--2---:R-:W-:-:S03]  /*26e00*/  @P2 IMAD.MOV.U32 R7, RZ, RZ, R22 ;  /* 0x000000ffff072224 */ /* 0x004fc600078e0016 */
[----:B------:R-:W2:Y:S04]  /*26e10*/  LDL R22, [R1+0x1914] ;  /* 0x0019140001167983 */ /* 0x000ea80000100800 */
[----:B------:R0:W2:Y:S02]  /*26e20*/  @P2 LDG.E.U16 R46, [R6.64] ;  /* 0x00000004062e2981 */ /* 0x0000a4000c1e1500 */
[----:B0-----:R-:W-:Y:S02]  /*26e30*/  @P2 IMAD.MOV.U32 R6, RZ, RZ, R19 ;  /* 0x000000ffff062224 */ /* 0x001fe400078e0013 */
[----:B------:R-:W2:Y:S01]  /*26e40*/  LDL R19, [R1+0x1910] ;  /* 0x0019100001137983 */ /* 0x000ea20000100800 */
[----:B----4-:R-:W-:-:S03]  /*26e50*/  @P2 IMAD.MOV.U32 R7, RZ, RZ, R21 ;  /* 0x000000ffff072224 */ /* 0x010fc600078e0015 */
[----:B------:R-:W4:Y:S04]  /*26e60*/  LDL R21, [R1+0x190c] ;  /* 0x00190c0001157983 */ /* 0x000f280000100800 */
[----:B------:R0:W2:Y:S02]  /*26e70*/  @P2 LDG.E.U16 R45, [R6.64] ;  /* 0x00000004062d2981 */ /* 0x0000a4000c1e1500 */
[----:B0-----:R-:W-:Y:S02]  /*26e80*/  @P3 IMAD.MOV.U32 R6, RZ, RZ, R16 ;  /* 0x000000ffff063224 */ /* 0x001fe400078e0010 */
[----:B------:R-:W-:Y:S01]  /*26e90*/  @P3 IMAD.MOV.U32 R7, RZ, RZ, R20 ;  /* 0x000000ffff073224 */ /* 0x000fe200078e0014 */
[----:B------:R-:W-:Y:S01]  /*26ea0*/  ISETP.GT.AND P4, PT, R4, 0x68, PT ;  /* 0x000000680400780c */ /* 0x000fe20003f84270 */
[----:B------:R-:W2:Y:S04]  /*26eb0*/  LDL R20, [R1+0x18dc] ;  /* 0x0018dc0001147983 */ /* 0x000ea80000100800 */
[----:B------:R0:W2:Y:S04]  /*26ec0*/  @P3 LDG.E.U16 R44, [R6.64] ;  /* 0x00000004062c3981 */ /* 0x0000a8000c1e1500 */
[----:B------:R-:W4:Y:S01]  /*26ed0*/  LDL R16, [R1+0x18e0] ;  /* 0x0018e00001107983 */ /* 0x000f220000100800 */
[----:B0-----:R-:W-:-:S02]  /*26ee0*/  @P3 IMAD.MOV.U32 R6, RZ, RZ, R14 ;  /* 0x000000ffff063224 */ /* 0x001fc400078e000e */
[----:B------:R-:W-:-:S05]  /*26ef0*/  @P3 IMAD.MOV.U32 R7, RZ, RZ, R15 ;  /* 0x000000ffff073224 */ /* 0x000fca00078e000f */
[----:B------:R3:W4:Y:S02]  /*26f00*/  @P3 LDG.E.U16 R43, [R6.64] ;  /* 0x00000004062b3981 */ /* 0x000724000c1e1500 */
[----:B---3--:R-:W-:Y:S01]  /*26f10*/  @P4 IMAD.MOV.U32 R6, RZ, RZ, R17 ;  /* 0x000000ffff064224 */ /* 0x008fe200078e0011 */
[C---:B------:R-:W-:Y:S02]  /*26f20*/  ISETP.GT.AND P1, PT, R4.reuse, 0x69, PT ;  /* 0x000000690400780c */ /* 0x040fe40003f24270 */
[----:B------:R-:W-:Y:S01]  /*26f30*/  PRMT R42, RZ, 0x7610, R42 ;  /* 0x00007610ff2a7816 */ /* 0x000fe2000000002a */
[----:B------:R-:W-:Y:S01]  /*26f40*/  @P4 IMAD.MOV.U32 R7, RZ, RZ, R23 ;  /* 0x000000ffff074224 */ /* 0x000fe200078e0017 */
[----:B------:R-:W-:Y:S02]  /*26f50*/  ISETP.GT.AND P2, PT, R4, 0x6c, PT ;  /* 0x0000006c0400780c */ /* 0x000fe40003f44270 */
[----:B------:R-:W-:Y:S02]  /*26f60*/  PRMT R41, RZ, 0x7610, R41 ;  /* 0x00007610ff297816 */ /* 0x000fe40000000029 */
[----:B------:R0:W3:Y:S01]  /*26f70*/  @P4 LDG.E.U16 R42, [R6.64] ;  /* 0x00000004062a4981 */ /* 0x0000e2000c1e1500 */
[----:B------:R-:W-:-:S03]  /*26f80*/  PRMT R40, RZ, 0x7610, R40 ;  /* 0x00007610ff287816 */ /* 0x000fc60000000028 */
[----:B--2---:R-:W-:Y:S01]  /*26f90*/  STL [R1+0x4140], R44 ;  /* 0x0041402c01007387 */ /* 0x004fe20000100800 */
[----:B------:R1:W-:Y:S02]  /*26fa0*/  STL [R1+0x280], R24 ;  /* 0x0002801801007387 */ /* 0x0003e40000100800 */
[----:B------:R-:W2:Y:S02]  /*26fb0*/  LDL R15, [R1+0x18d4] ;  /* 0x0018d400010f7983 */ /* 0x000ea40000100800 */
[----:B------:R-:W3:Y:S01]  /*26fc0*/  LDL R14, [R1+0x18d8] ;  /* 0x0018d800010e7983 */ /* 0x000ee20000100800 */
[----:B----4-:R-:W-:Y:S01]  /*26fd0*/  STL [R1+0x4144], R43 ;  /* 0x0041442b01007387 */ /* 0x010fe20000100800 */
[----:B------:R-:W4:Y:S02]  /*26fe0*/  LDL R17, [R1+0x18a0] ;  /* 0x0018a00001117983 */ /* 0x000f240000100800 */
[----:B------:R-:W4:Y:S02]  /*26ff0*/  LDL R23, [R1+0x189c] ;  /* 0x00189c0001177983 */ /* 0x000f240000100800 */
[----:B0-----:R-:W-:-:S02]  /*27000*/  @P4 IMAD.MOV.U32 R6, RZ, RZ, R18 ;  /* 0x000000ffff064224 */ /* 0x001fc400078e0012 */
[----:B------:R-:W-:Y:S01]  /*27010*/  @P4 IMAD.MOV.U32 R7, RZ, RZ, R22 ;  /* 0x000000ffff074224 */ /* 0x000fe200078e0016 */
[----:B------:R-:W4:Y:S04]  /*27020*/  LDL R18, [R1+0x1898] ;  /* 0x0018980001127983 */ /* 0x000f280000100800 */
[----:B------:R-:W4:Y:S04]  /*27030*/  LDL R22, [R1+0x1894] ;  /* 0x0018940001167983 */ /* 0x000f280000100800 */
[----:B------:R0:W4:Y:S01]  /*27040*/  @P4 LDG.E.U16 R41, [R6.64] ;  /* 0x0000000406294981 */ /* 0x000122000c1e1500 */
[----:B------:R-:W-:-:S02]  /*27050*/  ISETP.GT.AND P3, PT, R4, 0x70, PT ;  /* 0x000000700400780c */ /* 0x000fc40003f64270 */
[----:B------:R-:W-:Y:S02]  /*27060*/  PRMT R36, RZ, 0x7610, R36 ;  /* 0x00007610ff247816 */ /* 0x000fe40000000024 */
[----:B------:R-:W-:Y:S02]  /*27070*/  PRMT R35, RZ, 0x7610, R35 ;  /* 0x00007610ff237816 */ /* 0x000fe40000000023 */
[----:B------:R-:W-:Y:S02]  /*27080*/  PRMT R12, RZ, 0x7610, R12 ;  /* 0x00007610ff0c7816 */ /* 0x000fe4000000000c */
[----:B------:R-:W-:Y:S02]  /*27090*/  PRMT R11, RZ, 0x7610, R11 ;  /* 0x00007610ff0b7816 */ /* 0x000fe4000000000b */
[----:B------:R-:W-:Y:S01]  /*270a0*/  PRMT R10, RZ, 0x7610, R10 ;  /* 0x00007610ff0a7816 */ /* 0x000fe2000000000a */
[----:B-1----:R-:W4:Y:S01]  /*270b0*/  LDL R24, [R1+0x17d4] ;  /* 0x0017d40001187983 */ /* 0x002f220000100800 */
[----:B------:R-:W-:-:S02]  /*270c0*/  ISETP.GT.AND P5, PT, R4, 0x78, PT ;  /* 0x000000780400780c */ /* 0x000fc40003fa4270 */
[----:B------:R-:W-:Y:S01]  /*270d0*/  PRMT R8, RZ, 0x7610, R8 ;  /* 0x00007610ff087816 */ /* 0x000fe20000000008 */
[----:B0-----:R-:W-:Y:S02]  /*270e0*/  @P1 IMAD.MOV.U32 R6, RZ, RZ, R19 ;  /* 0x000000ffff061224 */ /* 0x001fe400078e0013 */
[----:B------:R-:W-:Y:S01]  /*270f0*/  @P1 IMAD.MOV.U32 R7, RZ, RZ, R21 ;  /* 0x000000ffff071224 */ /* 0x000fe200078e0015 */
[----:B------:R-:W4:Y:S04]  /*27100*/  LDL R19, [R1+0x1860] ;  /* 0x0018600001137983 */ /* 0x000f280000100800 */
[----:B------:R-:W4:Y:S04]  /*27110*/  LDL R21, [R1+0x185c] ;  /* 0x00185c0001157983 */ /* 0x000f280000100800 */
[----:B------:R0:W4:Y:S01]  /*27120*/  @P1 LDG.E.U16 R40, [R6.64] ;  /* 0x0000000406281981 */ /* 0x000122000c1e1500 */
[----:B------:R-:W-:-:S02]  /*27130*/  PRMT R9, RZ, 0x7610, R9 ;  /* 0x00007610ff097816 */ /* 0x000fc40000000009 */
[----:B------:R-:W-:Y:S01]  /*27140*/  ISETP.GT.AND P6, PT, R4, 0x7c, PT ;  /* 0x0000007c0400780c */ /* 0x000fe20003fc4270 */
[----:B------:R-:W4:Y:S01]  /*27150*/  LDL R25, [R1+0x18f4] ;  /* 0x0018f40001197983 */ /* 0x000f220000100800 */
[----:B0-----:R-:W-:-:S03]  /*27160*/  @P2 IMAD.MOV.U32 R7, RZ, RZ, R20 ;  /* 0x000000ffff072224 */ /* 0x001fc600078e0014 */
[----:B------:R-:W4:Y:S01]  /*27170*/  LDL R20, [R1+0x1854] ;  /* 0x0018540001147983 */ /* 0x000f220000100800 */
[----:B------:R-:W-:Y:S02]  /*27180*/  @P2 IMAD.MOV.U32 R6, RZ, RZ, R16 ;  /* 0x000000ffff062224 */ /* 0x000fe400078e0010 */
[----:B------:R-:W4:Y:S03]  /*27190*/  LDL R16, [R1+0x1858] ;  /* 0x0018580001107983 */ /* 0x000f260000100800 */
[----:B------:R2:W4:Y:S02]  /*271a0*/  @P2 LDG.E.U16 R36, [R6.64] ;  /* 0x0000000406242981 */ /* 0x000524000c1e1500 */
[----:B--2---:R-:W-:Y:S02]  /*271b0*/  @P2 IMAD.MOV.U32 R7, RZ, RZ, R15 ;  /* 0x000000ffff072224 */ /* 0x004fe400078e000f */
[----:B---3--:R-:W-:Y:S01]  /*271c0*/  @P2 IMAD.MOV.U32 R6, RZ, RZ, R14 ;  /* 0x000000ffff062224 */ /* 0x008fe200078e000e */
[----:B------:R-:W2:Y:S04]  /*271d0*/  LDL R15, [R1+0x181c] ;  /* 0x00181c00010f7983 */ /* 0x000ea80000100800 */
[----:B------:R-:W2:Y:S04]  /*271e0*/  LDL R14, [R1+0x1820] ;  /* 0x00182000010e7983 */ /* 0x000ea80000100800 */
[----:B------:R4:W3:Y:S02]  /*271f0*/  @P2 LDG.E.U16 R35, [R6.64] ;  /* 0x0000000406232981 */ /* 0x0008e4000c1e1500 */
[----:B----4-:R-:W-:-:S02]  /*27200*/  @P3 IMAD.MOV.U32 R6, RZ, RZ, R17 ;  /* 0x000000ffff063224 */ /* 0x010fc400078e0011 */
[----:B------:R-:W4:Y:S01]  /*27210*/  LDL R17, [R1+0x1818] ;  /* 0x0018180001117983 */ /* 0x000f220000100800 */
[----:B------:R-:W-:Y:S01]  /*27220*/  ISETP.GT.AND P4, PT, R4, 0x74, PT ;  /* 0x000000740400780c */ /* 0x000fe20003f84270 */
[----:B------:R-:W-:Y:S02]  /*27230*/  @P3 IMAD.MOV.U32 R7, RZ, RZ, R23 ;  /* 0x000000ffff073224 */ /* 0x000fe400078e0017 */
[----:B------:R-:W3:Y:S04]  /*27240*/  LDL R23, [R1+0x1814] ;  /* 0x0018140001177983 */ /* 0x000ee80000100800 */
[----:B------:R0:W3:Y:S02]  /*27250*/  @P3 LDG.E.U16 R12, [R6.64] ;  /* 0x00000004060c3981 */ /* 0x0000e4000c1e1500 */
[----:B0-----:R-:W-:-:S02]  /*27260*/  @P3 IMAD.MOV.U32 R6, RZ, RZ, R18 ;  /* 0x000000ffff063224 */ /* 0x001fc400078e0012 */
[----:B------:R-:W-:Y:S01]  /*27270*/  @P3 IMAD.MOV.U32 R7, RZ, RZ, R22 ;  /* 0x000000ffff073224 */ /* 0x000fe200078e0016 */
[----:B------:R-:W3:Y:S04]  /*27280*/  LDL R18, [R1+0x17e0] ;  /* 0x0017e00001127983 */ /* 0x000ee80000100800 */
        /* <DEDUP_REMOVED lines=8> */
[----:B------:R-:W3:Y:S01]  /*27310*/  LDL R20, [R1+0x1908] ;  /* 0x0019080001147983 */ /* 0x000ee20000100800 */
[----:B------:R-:W-:Y:S02]  /*27320*/  @P4 IMAD.MOV.U32 R6, RZ, RZ, R16 ;  /* 0x000000ffff064224 */ /* 0x000fe400078e0010 */
[----:B------:R-:W3:Y:S03]  /*27330*/  LDL R16, [R1+0x1900] ;  /* 0x0019000001107983 */ /* 0x000ee60000100800 */
[----:B------:R0:W3:Y:S04]  /*27340*/  @P4 LDG.E.U16 R9, [R6.64] ;  /* 0x0000000406094981 */ /* 0x0000e8000c1e1500 */
[----:B--2---:R4:W2:Y:S02]  /*27350*/  @P5 LDG.E.U16 R8, [R14.64] ;  /* 0x000000040e085981 */ /* 0x0048a4000c1e1500 */
[----:B----4-:R-:W-:-:S02]  /*27360*/  @P5 IMAD.MOV.U32 R14, RZ, RZ, R17 ;  /* 0x000000ffff0e5224 */ /* 0x010fc400078e0011 */
[----:B------:R-:W4:Y:S01]  /*27370*/  LDL R17, [R1+0x18fc] ;  /* 0x0018fc0001117983 */ /* 0x000f220000100800 */
[----:B0-----:R-:W-:Y:S01]  /*27380*/  PRMT R7, RZ, 0x7610, R7 ;  /* 0x00007610ff077816 */ /* 0x001fe20000000007 */
[----:B---3--:R-:W-:Y:S02]  /*27390*/  @P5 IMAD.MOV.U32 R15, RZ, RZ, R23 ;  /* 0x000000ffff0f5224 */ /* 0x008fe400078e0017 */
[----:B------:R-:W3:Y:S01]  /*273a0*/  LDL R23, [R1+0x18f8] ;  /* 0x0018f80001177983 */ /* 0x000ee20000100800 */
[----:B------:R-:W-:-:S03]  /*273b0*/  PRMT R6, RZ, 0x7610, R6 ;  /* 0x00007610ff067816 */ /* 0x000fc60000000006 */
[----:B------:R0:W2:Y:S01]  /*273c0*/  @P5 LDG.E.U16 R7, [R14.64] ;  /* 0x000000040e075981 */ /* 0x0000a2000c1e1500 */
[----:B------:R-:W-:Y:S01]  /*273d0*/  PRMT R5, RZ, 0x7610, R5 ;  /* 0x00007610ff057816 */ /* 0x000fe20000000005 */
[----:B0-----:R-:W-:Y:S02]  /*273e0*/  @P6 IMAD.MOV.U32 R14, RZ, RZ, R18 ;  /* 0x000000ffff0e6224 */ /* 0x001fe400078e0012 */
[----:B------:R-:W-:Y:S01]  /*273f0*/  @P6 IMAD.MOV.U32 R15, RZ, RZ, R22 ;  /* 0x000000ffff0f6224 */ /* 0x000fe200078e0016 */
[----:B------:R-:W2:Y:S04]  /*27400*/  LDL R18, [R1+0x18d0] ;  /* 0x0018d00001127983 */ /* 0x000ea80000100800 */
[----:B------:R-:W2:Y:S04]  /*27410*/  LDL R22, [R1+0x18cc] ;  /* 0x0018cc0001167983 */ /* 0x000ea80000100800 */
[----:B------:R0:W2:Y:S02]  /*27420*/  @P6 LDG.E.U16 R6, [R14.64] ;  /* 0x000000040e066981 */ /* 0x0000a4000c1e1500 */
[----:B0-----:R-:W-:-:S02]  /*27430*/  @P6 IMAD.MOV.U32 R14, RZ, RZ, R19 ;  /* 0x000000ffff0e6224 */ /* 0x001fc400078e0013 */
[----:B------:R-:W-:Y:S01]  /*27440*/  @P6 IMAD.MOV.U32 R15, RZ, RZ, R24 ;  /* 0x000000ffff0f6224 */ /* 0x000fe200078e0018 */
[----:B------:R-:W2:Y:S04]  /*27450*/  LDL R19, [R1+0x18c8] ;  /* 0x0018c80001137983 */ /* 0x000ea80000100800 */
[----:B------:R-:W2:Y:S04]  /*27460*/  LDL R24, [R1+0x18c4] ;  /* 0x0018c40001187983 */ /* 0x000ea80000100800 */
[----:B------:R0:W2:Y:S02]  /*27470*/  @P6 LDG.E.U16 R5, [R14.64] ;  /* 0x000000040e056981 */ /* 0x0000a4000c1e1500 */
[----:B0-----:R-:W-:-:S02]  /*27480*/  @P1 IMAD.MOV.U32 R14, RZ, RZ, R20 ;  /* 0x000000ffff0e1224 */ /* 0x001fc400078e0014 */
[----:B------:R-:W-:Y:S01]  /*27490*/  @P1 IMAD.MOV.U32 R15, RZ, RZ, R21 ;  /* 0x000000ffff0f1224 */ /* 0x000fe200078e0015 */
[----:B------:R-:W2:Y:S04]  /*274a0*/  LDL R20, [R1+0x18c0] ;  /* 0x0018c00001147983 */ /* 0x000ea80000100800 */
[----:B------:R-:W2:Y:S01]  /*274b0*/  LDL R21, [R1+0x18bc] ;  /* 0x0018bc0001157983 */ /* 0x000ea20000100800 */
[----:B------:R-:W-:Y:S02]  /*274c0*/  ISETP.GT.AND P2, PT, R4, 0x6a, PT ;  /* 0x0000006a0400780c */ /* 0x000fe40003f44270 */
[----:B------:R-:W-:-:S06]  /*274d0*/  PRMT R39, RZ, 0x7610, R39 ;  /* 0x00007610ff277816 */ /* 0x000fcc0000000027 */
[----:B------:R0:W2:Y:S05]  /*274e0*/  @P1 LDG.E.U16 R39, [R14.64] ;  /* 0x000000040e271981 */ /* 0x0000aa000c1e1500 */
[----:B0-----:R-:W-:Y:S02]  /*274f0*/  @P2 IMAD.MOV.U32 R14, RZ, RZ, R16 ;  /* 0x000000ffff0e2224 */ /* 0x001fe400078e0010 */
[----:B------:R-:W2:Y:S01]  /*27500*/  LDL R16, [R1+0x18b8] ;  /* 0x0018b80001107983 */ /* 0x000ea20000100800 */
[----:B----4-:R-:W-:-:S03]  /*27510*/  @P2 IMAD.MOV.U32 R15, RZ, RZ, R17 ;  /* 0x000000ffff0f2224 */ /* 0x010fc600078e0011 */
[----:B------:R-:W4:Y:S01]  /*27520*/  LDL R17, [R1+0x18b4] ;  /* 0x0018b40001117983 */ /* 0x000f220000100800 */
[----:B------:R-:W-:Y:S02]  /*27530*/  ISETP.GT.AND P3, PT, R4, 0x6d, PT ;  /* 0x0000006d0400780c */ /* 0x000fe40003f64270 */
[----:B------:R-:W-:Y:S02]  /*27540*/  PRMT R38, RZ, 0x7610, R38 ;  /* 0x00007610ff267816 */ /* 0x000fe40000000026 */
[----:B------:R-:W-:-:S04]  /*27550*/  PRMT R37, RZ, 0x7610, R37 ;  /* 0x00007610ff257816 */ /* 0x000fc80000000025 */
[----:B------:R3:W4:Y:S01]  /*27560*/  @P2 LDG.E.U16 R38, [R14.64] ;  /* 0x000000040e262981 */ /* 0x000722000c1e1500 */
[----:B------:R-:W-:Y:S02]  /*27570*/  ISETP.GT.AND P1, PT, R4, 0x6e, PT ;  /* 0x0000006e0400780c */ /* 0x000fe40003f24270 */
[----:B------:R-:W-:Y:S01]  /*27580*/  PRMT R34, RZ, 0x7610, R34 ;  /* 0x00007610ff227816 */ /* 0x000fe20000000022 */
[----:B---3--:R-:W-:Y:S02]  /*27590*/  @P2 IMAD.MOV.U32 R14, RZ, RZ, R23 ;  /* 0x000000ffff0e2224 */ /* 0x008fe400078e0017 */
[----:B------:R-:W-:-:S05]  /*275a0*/  @P2 IMAD.MOV.U32 R15, RZ, RZ, R25 ;  /* 0x000000ffff0f2224 */ /* 0x000fca00078e0019 */
[----:B------:R2:W3:Y:S01]  /*275b0*/  @P2 LDG.E.U16 R37, [R14.64] ;  /* 0x000000040e252981 */ /* 0x0004e2000c1e1500 */
[----:B------:R-:W-:Y:S01]  /*275c0*/  PRMT R33, RZ, 0x7610, R33 ;  /* 0x00007610ff217816 */ /* 0x000fe20000000021 */
[----:B--2---:R-:W-:Y:S02]  /*275d0*/  @P3 IMAD.MOV.U32 R14, RZ, RZ, R18 ;  /* 0x000000ffff0e3224 */ /* 0x004fe400078e0012 */
[----:B------:R-:W-:-:S05]  /*275e0*/  @P3 IMAD.MOV.U32 R15, RZ, RZ, R22 ;  /* 0x000000ffff0f3224 */ /* 0x000fca00078e0016 */
[----:B------:R0:W2:Y:S01]  /*275f0*/  @P3 LDG.E.U16 R34, [R14.64] ;  /* 0x000000040e223981 */ /* 0x0000a2000c1e1500 */
[----:B------:R-:W-:Y:S01]  /*27600*/  PRMT R32, RZ, 0x7610, R32 ;  /* 0x00007610ff207816 */ /* 0x000fe20000000020 */
[----:B0-----:R-:W-:Y:S02]  /*27610*/  @P3 IMAD.MOV.U32 R14, RZ, RZ, R19 ;  /* 0x000000ffff0e3224 */ /* 0x001fe400078e0013 */
[----:B------:R-:W-:-:S05]  /*27620*/  @P3 IMAD.MOV.U32 R15, RZ, RZ, R24 ;  /* 0x000000ffff0f3224 */ /* 0x000fca00078e0018 */
[----:B------:R0:W2:Y:S02]  /*27630*/  @P3 LDG.E.U16 R33, [R14.64] ;  /* 0x000000040e213981 */ /* 0x0000a4000c1e1500 */
[----:B0-----:R-:W-:Y:S02]  /*27640*/  @P1 IMAD.MOV.U32 R14, RZ, RZ, R20 ;  /* 0x000000ffff0e1224 */ /* 0x001fe400078e0014 */
[----:B------:R-:W-:-:S05]  /*27650*/  @P1 IMAD.MOV.U32 R15, RZ, RZ, R21 ;  /* 0x000000ffff0f1224 */ /* 0x000fca00078e0015 */
[----:B------:R-:W2:Y:S01]  /*27660*/  @P1 LDG.E.U16 R32, [R14.64] ;  /* 0x000000040e201981 */ /* 0x000ea2000c1e1500 */
[----:B------:R-:W-:-:S06]  /*27670*/  PRMT R13, RZ, 0x7610, R13 ;  /* 0x00007610ff0d7816 */ /* 0x000fcc000000000d */
[----:B----4-:R-:W4:Y:S04]  /*27680*/  @P1 LDG.E.U16 R13, [R16.64] ;  /* 0x00000004100d1981 */ /* 0x010f28000c1e1500 */
[----:B------:R-:W-:Y:S04]  /*27690*/  STL [R1+0x4148], R38 ;  /* 0x0041482601007387 */ /* 0x000fe80000100800 */
[----:B---3--:R-:W-:Y:S01]  /*276a0*/  STL [R1+0x414c], R37 ;  /* 0x00414c2501007387 */ /* 0x008fe20000100800 */
[----:B------:R-:W3:Y:S02]  /*276b0*/  LDL R23, [R1+0x188c] ;  /* 0x00188c0001177983 */ /* 0x000ee40000100800 */
[----:B------:R-:W3:Y:S02]  /*276c0*/  LDL R22, [R1+0x1890] ;  /* 0x0018900001167983 */ /* 0x000ee40000100800 */
[----:B------:R-:W3:Y:S01]  /*276d0*/  LDL R18, [R1+0x1888] ;  /* 0x0018880001127983 */ /* 0x000ee20000100800 */
[----:B------:R-:W3:Y:S04]  /*276e0*/  LDL R19, [R1+0x1884] ;  /* 0x0018840001137983 */ /* 0x000ee80000100800 */
[----:B------:R-:W3:Y:S04]  /*276f0*/  LDL R28, [R1+0x1850] ;  /* 0x00185000011c7983 */ /* 0x000ee80000100800 */
[----:B--2---:R-:W-:Y:S01]  /*27700*/  STL [R1+0x4150], R32 ;  /* 0x0041502001007387 */ /* 0x004fe20000100800 */
[----:B------:R-:W2:Y:S02]  /*27710*/  LDL R21, [R1+0x1844] ;  /* 0x0018440001157983 */ /* 0x000ea40000100800 */
[----:B------:R-:W2:Y:S02]  /*27720*/  LDL R20, [R1+0x1848] ;  /* 0x0018480001147983 */ /* 0x000ea40000100800 */
[----:B------:R-:W2:Y:S01]  /*27730*/  LDL R25, [R1+0x180c] ;  /* 0x00180c0001197983 */ /* 0x000ea20000100800 */
[----:B------:R-:W2:Y:S04]  /*27740*/  LDL R24, [R1+0x1810] ;  /* 0x0018100001187983 */ /* 0x000ea80000100800 */
[----:B------:R-:W2:Y:S04]  /*27750*/  LDL R29, [R1+0x184c] ;  /* 0x00184c00011d7983 */ /* 0x000ea80000100800 */
[----:B----4-:R0:W-:Y:S01]  /*27760*/  STL [R1+0x4154], R13 ;  /* 0x0041540d01007387 */ /* 0x0101e20000100800 */
[----:B------:R-:W4:Y:S02]  /*27770*/  LDL R27, [R1+0x1804] ;  /* 0x00180400011b7983 */ /* 0x000f240000100800 */
[----:B------:R-:W4:Y:S01]  /*27780*/  LDL R26, [R1+0x1808] ;  /* 0x00180800011a7983 */ /* 0x000f220000100800 */
[----:B------:R-:W-:-:S02]  /*27790*/  ISETP.GT.AND P2, PT, R4, 0x71, PT ;  /* 0x000000710400780c */ /* 0x000fc40003f44270 */
[C---:B------:R-:W-:Y:S02]  /*277a0*/  ISETP.GT.AND P3, PT, R4.reuse, 0x75, PT ;  /* 0x000000750400780c */ /* 0x040fe40003f64270 */
[----:B------:R-:W-:Y:S02]  /*277b0*/  PRMT R14, RZ, 0x7610, R14 ;  /* 0x00007610ff0e7816 */ /* 0x000fe4000000000e */
[----:B------:R-:W-:Y:S02]  /*277c0*/  ISETP.GT.AND P1, PT, R4, 0x79, PT ;  /* 0x000000790400780c */ /* 0x000fe40003f24270 */
[----:B------:R-:W-:Y:S01]  /*277d0*/  PRMT R15, RZ, 0x7610, R15 ;  /* 0x00007610ff0f7816 */ /* 0x000fe2000000000f */
[----:B------:R-:W4:Y:S04]  /*277e0*/  LDL R51, [R1+0x1874] ;  /* 0x0018740001337983 */ /* 0x000f280000100800 */
[----:B0-----:R-:W4:Y:S04]  /*277f0*/  LDL R13, [R1+0x1880] ;  /* 0x00188000010d7983 */ /* 0x001f280000100800 */
[----:B------:R-:W4:Y:S04]  /*27800*/  LDL R31, [R1+0x1878] ;  /* 0x00187800011f7983 */ /* 0x000f280000100800 */
[----:B------:R-:W4:Y:S01]  /*27810*/  LDL R30, [R1+0x1834] ;  /* 0x00183400011e7983 */ /* 0x000f220000100800 */
[----:B---3--:R-:W-:-:S02]  /*27820*/  @P2 IMAD.MOV.U32 R17, RZ, RZ, R23 ;  /* 0x000000ffff112224 */ /* 0x008fc400078e0017 */
[----:B------:R-:W-:Y:S01]  /*27830*/  @P2 IMAD.MOV.U32 R16, RZ, RZ, R22 ;  /* 0x000000ffff102224 */ /* 0x000fe200078e0016 */
[----:B------:R-:W3:Y:S04]  /*27840*/  LDL R23, [R1+0x17cc] ;  /* 0x0017cc0001177983 */ /* 0x000ee80000100800 */
[----:B------:R0:W3:Y:S04]  /*27850*/  @P2 LDG.E.U16 R15, [R18.64] ;  /* 0x00000004120f2981 */ /* 0x0000e8000c1e1500 */
[----:B------:R1:W3:Y:S04]  /*27860*/  @P2 LDG.E.U16 R14, [R16.64] ;  /* 0x00000004100e2981 */ /* 0x0002e8000c1e1500 */
[----:B------:R-:W3:Y:S01]  /*27870*/  LDL R22, [R1+0x17d0] ;  /* 0x0017d00001167983 */ /* 0x000ee20000100800 */
[----:B-1----:R-:W-:Y:S01]  /*27880*/  PRMT R17, RZ, 0x7610, R17 ;  /* 0x00007610ff117816 */ /* 0x002fe20000000011 */
[----:B0-----:R-:W-:-:S02]  /*27890*/  @P3 IMAD.MOV.U32 R18, RZ, RZ, R28 ;  /* 0x000000ffff123224 */ /* 0x001fc400078e001c */
[----:B------:R-:W3:Y:S01]  /*278a0*/  LDL R28, [R1+0x17c4] ;  /* 0x0017c400011c7983 */ /* 0x000ee20000100800 */
[----:B------:R-:W-:-:S03]  /*278b0*/  PRMT R16, RZ, 0x7610, R16 ;  /* 0x00007610ff107816 */ /* 0x000fc60000000010 */
[----:B--2---:R0:W2:Y:S02]  /*278c0*/  @P3 LDG.E.U16 R17, [R20.64] ;  /* 0x0000000414113981 */ /* 0x0040a4000c1e1500 */
[----:B0-----:R-:W-:Y:S02]  /*278d0*/  @P1 IMAD.MOV.U32 R21, RZ, RZ, R25 ;  /* 0x000000ffff151224 */ /* 0x001fe400078e0019 */
[----:B------:R-:W2:Y:S01]  /*278e0*/  LDL R25, [R1+0x17c8] ;  /* 0x0017c80001197983 */ /* 0x000ea20000100800 */
[----:B------:R-:W-:Y:S02]  /*278f0*/  @P1 IMAD.MOV.U32 R20, RZ, RZ, R24 ;  /* 0x000000ffff141224 */ /* 0x000fe400078e0018 */
[----:B------:R-:W2:Y:S02]  /*27900*/  LDL R24, [R1+0x187c] ;  /* 0x00187c0001187983 */ /* 0x000ea40000100800 */
[----:B------:R-:W-:Y:S01]  /*27910*/  @P3 IMAD.MOV.U32 R19, RZ, RZ, R29 ;  /* 0x000000ffff133224 */ /* 0x000fe200078e001d */
[----:B------:R-:W-:Y:S01]  /*27920*/  ISETP.GT.AND P2, PT, R4, 0x7d, PT ;  /* 0x0000007d0400780c */ /* 0x000fe20003f44270 */
[----:B------:R-:W2:Y:S04]  /*27930*/  LDL R29, [R1+0x1838] ;  /* 0x00183800011d7983 */ /* 0x000ea80000100800 */
[----:B------:R0:W2:Y:S02]  /*27940*/  @P3 LDG.E.U16 R16, [R18.64] ;  /* 0x0000000412103981 */ /* 0x0000a4000c1e1500 */
[----:B0-----:R-:W-:-:S06]  /*27950*/  PRMT R18, RZ, 0x7610, R18 ;  /* 0x00007610ff127816 */ /* 0x001fcc0000000012 */
[----:B------:R4:W2:Y:S02]  /*27960*/  @P1 LDG.E.U16 R18, [R20.64] ;  /* 0x0000000414121981 */ /* 0x0008a4000c1e1500 */
[----:B----4-:R-:W-:Y:S02]  /*27970*/  @P1 IMAD.MOV.U32 R21, RZ, RZ, R27 ;  /* 0x000000ffff151224 */ /* 0x010fe400078e001b */
[----:B------:R-:W-:Y:S01]  /*27980*/  @P1 IMAD.MOV.U32 R20, RZ, RZ, R26 ;  /* 0x000000ffff141224 */ /* 0x000fe200078e001a */
[----:B------:R-:W4:Y:S04]  /*27990*/  LDL R27, [R1+0x183c] ;  /* 0x00183c00011b7983 */ /* 0x000f280000100800 */
[----:B------:R-:W4:Y:S01]  /*279a0*/  LDL R26, [R1+0x1840] ;  /* 0x00184000011a7983 */ /* 0x000f220000100800 */
[----:B------:R-:W-:-:S06]  /*279b0*/  PRMT R19, RZ, 0x7610, R19 ;  /* 0x00007610ff137816 */ /* 0x000fcc0000000013 */
[----:B------:R0:W4:Y:S01]  /*279c0*/  @P1 LDG.E.U16 R19, [R20.64] ;  /* 0x0000000414131981 */ /* 0x000122000c1e1500 */
[----:B------:R-:W-:Y:S02]  /*279d0*/  ISETP.GT.AND P1, PT, R4, 0x72, PT ;  /* 0x000000720400780c */ /* 0x000fe40003f24270 */
[----:B0-----:R-:W-:Y:S02]  /*279e0*/  PRMT R20, RZ, 0x7610, R20 ;  /* 0x00007610ff147816 */ /* 0x001fe40000000014 */
[----:B------:R-:W-:-:S04]  /*279f0*/  PRMT R21, RZ, 0x7610, R21 ;  /* 0x00007610ff157816 */ /* 0x000fc80000000015 */
[----:B---3--:R0:W3:Y:S02]  /*27a00*/  @P2 LDG.E.U16 R20, [R22.64] ;  /* 0x0000000416142981 */ /* 0x0080e4000c1e1500 */
[----:B0-----:R-:W-:Y:S02]  /*27a10*/  @P2 IMAD.MOV.U32 R23, RZ, RZ, R28 ;  /* 0x000000ffff172224 */ /* 0x001fe400078e001c */
[----:B------:R-:W3:Y:S01]  /*27a20*/  LDL R28, [R1+0x17fc] ;  /* 0x0017fc00011c7983 */ /* 0x000ee20000100800 */
[----:B--2---:R-:W-:Y:S02]  /*27a30*/  @P2 IMAD.MOV.U32 R22, RZ, RZ, R25 ;  /* 0x000000ffff162224 */ /* 0x004fe400078e0019 */
[----:B------:R-:W-:Y:S02]  /*27a40*/  @P1 IMAD.MOV.U32 R25, RZ, RZ, R24 ;  /* 0x000000ffff191224 */ /* 0x000fe400078e0018 */
[----:B------:R-:W-:Y:S01]  /*27a50*/  @P1 IMAD.MOV.U32 R24, RZ, RZ, R13 ;  /* 0x000000ffff181224 */ /* 0x000fe200078e000d */
[----:B------:R0:W2:Y:S04]  /*27a60*/  @P2 LDG.E.U16 R21, [R22.64] ;  /* 0x0000000416152981 */ /* 0x0000a8000c1e1500 */
[----:B------:R-:W2:Y:S01]  /*27a70*/  LDL R13, [R1+0x1800] ;  /* 0x00180000010d7983 */ /* 0x000ea20000100800 */
[----:B0-----:R-:W-:-:S02]  /*27a80*/  PRMT R22, RZ, 0x7610, R22 ;  /* 0x00007610ff167816 */ /* 0x001fc40000000016 */
[----:B------:R-:W-:-:S04]  /*27a90*/  PRMT R23, RZ, 0x7610, R23 ;  /* 0x00007610ff177816 */ /* 0x000fc80000000017 */
[----:B------:R0:W2:Y:S01]  /*27aa0*/  @P1 LDG.E.U16 R22, [R24.64] ;  /* 0x0000000418161981 */ /* 0x0000a2000c1e1500 */
[----:B------:R-:W-:Y:S01]  /*27ab0*/  ISETP.GT.AND P2, PT, R4, 0x76, PT ;  /* 0x000000760400780c */ /* 0x000fe20003f44270 */
[----:B0-----:R-:W-:Y:S02]  /*27ac0*/  @P1 IMAD.MOV.U32 R24, RZ, RZ, R31 ;  /* 0x000000ffff181224 */ /* 0x001fe400078e001f */
[----:B------:R-:W-:-:S05]  /*27ad0*/  @P1 IMAD.MOV.U32 R25, RZ, RZ, R51 ;  /* 0x000000ffff191224 */ /* 0x000fca00078e0033 */
[----:B------:R0:W3:Y:S02]  /*27ae0*/  @P1 LDG.E.U16 R23, [R24.64] ;  /* 0x0000000418171981 */ /* 0x0000e4000c1e1500 */
[----:B0-----:R-:W-:-:S06]  /*27af0*/  PRMT R24, RZ, 0x7610, R24 ;  /* 0x00007610ff187816 */ /* 0x001fcc0000000018 */
[----:B----4-:R0:W4:Y:S01]  /*27b00*/  @P2 LDG.E.U16 R24, [R26.64] ;  /* 0x000000041a182981 */ /* 0x010122000c1e1500 */
[----:B------:R-:W-:Y:S01]  /*27b10*/  PRMT R25, RZ, 0x7610, R25 ;  /* 0x00007610ff197816 */ /* 0x000fe20000000019 */
[----:B0-----:R-:W-:Y:S02]  /*27b20*/  @P2 IMAD.MOV.U32 R26, RZ, RZ, R29 ;  /* 0x000000ffff1a2224 */ /* 0x001fe400078e001d */
[----:B------:R-:W-:-:S05]  /*27b30*/  @P2 IMAD.MOV.U32 R27, RZ, RZ, R30 ;  /* 0x000000ffff1b2224 */ /* 0x000fca00078e001e */
[----:B------:R0:W4:Y:S04]  /*27b40*/  @P2 LDG.E.U16 R25, [R26.64] ;  /* 0x000000041a192981 */ /* 0x000128000c1e1500 */
[----:B--2---:R-:W-:Y:S04]  /*27b50*/  STL [R1+0x4158], R22 ;  /* 0x0041581601007387 */ /* 0x004fe80000100800 */
[----:B---3--:R1:W-:Y:S01]  /*27b60*/  STL [R1+0x415c], R23 ;  /* 0x00415c1701007387 */ /* 0x0083e20000100800 */
[----:B------:R-:W2:Y:S03]  /*27b70*/  LDL R31, [R1+0x17f4] ;  /* 0x0017f400011f7983 */ /* 0x000ea60000100800 */
[----:B-1----:R-:W3:Y:S04]  /*27b80*/  LDL R23, [R1+0x17f8] ;  /* 0x0017f80001177983 */ /* 0x002ee80000100800 */
[----:B----4-:R1:W-:Y:S01]  /*27b90*/  STL [R1+0x4160], R24 ;  /* 0x0041601801007387 */ /* 0x0103e20000100800 */
[----:B------:R-:W4:Y:S01]  /*27ba0*/  LDL R30, [R1+0x17c0] ;  /* 0x0017c000011e7983 */ /* 0x000f220000100800 */
[----:B------:R-:W-:-:S02]  /*27bb0*/  ISETP.GT.AND P1, PT, R4, 0x7a, PT ;  /* 0x0000007a0400780c */ /* 0x000fc40003f24270 */
[----:B0-----:R-:W-:Y:S02]  /*27bc0*/  PRMT R26, RZ, 0x7610, R26 ;  /* 0x00007610ff1a7816 */ /* 0x001fe4000000001a */
[----:B------:R-:W-:-:S09]  /*27bd0*/  ISETP.GT.AND P2, PT, R4, 0x7e, PT ;  /* 0x0000007e0400780c */ /* 0x000fd20003f44270 */
[----:B------:R-:W-:Y:S02]  /*27be0*/  @P1 IMAD.MOV.U32 R29, RZ, RZ, R28 ;  /* 0x000000ffff1d1224 */ /* 0x000fe400078e001c */
[----:B------:R-:W-:-:S05]  /*27bf0*/  @P1 IMAD.MOV.U32 R28, RZ, RZ, R13 ;  /* 0x000000ffff1c1224 */ /* 0x000fca00078e000d */
[----:B------:R2:W4:Y:S01]  /*27c00*/  @P1 LDG.E.U16 R26, [R28.64] ;  /* 0x000000041c1a1981 */ /* 0x000522000c1e1500 */
[----:B------:R-:W-:-:S03]  /*27c10*/  PRMT R27, RZ, 0x7610, R27 ;  /* 0x00007610ff1b7816 */ /* 0x000fc6000000001b */
[----:B------:R-:W-:Y:S01]  /*27c20*/  STL [R1+0x4164], R25 ;  /* 0x0041641901007387 */ /* 0x000fe20000100800 */
[----:B------:R-:W4:Y:S02]  /*27c30*/  LDL R53, [R1+0x17b4] ;  /* 0x0017b40001357983 */ /* 0x000f240000100800 */
[----:B------:R-:W4:Y:S02]  /*27c40*/  LDL R13, [R1+0x17b8] ;  /* 0x0017b800010d7983 */ /* 0x000f240000100800 */
[----:B--2---:R-:W-:Y:S02]  /*27c50*/  @P1 IMAD.MOV.U32 R29, RZ, RZ, R31 ;  /* 0x000000ffff1d1224 */ /* 0x004fe400078e001f */
[----:B------:R-:W-:Y:S02]  /*27c60*/  @P2 IMAD.MOV.U32 R31, RZ, RZ, R3 ;  /* 0x000000ffff1f2224 */ /* 0x000fe400078e0003 */
[----:B---3--:R-:W-:-:S05]  /*27c70*/  @P1 IMAD.MOV.U32 R28, RZ, RZ, R23 ;  /* 0x000000ffff1c1224 */ /* 0x008fca00078e0017 */
[----:B------:R0:W2:Y:S02]  /*27c80*/  @P1 LDG.E.U16 R27, [R28.64] ;  /* 0x000000041c1b1981 */ /* 0x0000a4000c1e1500 */
[----:B0-----:R-:W-:-:S06]  /*27c90*/  PRMT R28, RZ, 0x7610, R28 ;  /* 0x00007610ff1c7816 */ /* 0x001fcc000000001c */
[----:B----4-:R0:W3:Y:S01]  /*27ca0*/  @P2 LDG.E.U16 R28, [R30.64] ;  /* 0x000000041e1c2981 */ /* 0x0100e2000c1e1500 */
[----:B------:R-:W-:-:S03]  /*27cb0*/  PRMT R29, RZ, 0x7610, R29 ;  /* 0x00007610ff1d7816 */ /* 0x000fc6000000001d */
[----:B------:R-:W-:Y:S01]  /*27cc0*/  STL [R1+0x4168], R26 ;  /* 0x0041681a01007387 */ /* 0x000fe20000100800 */
[----:B------:R-:W4:Y:S02]  /*27cd0*/  LDL R55, [R1+0x1964] ;  /* 0x0019640001377983 */ /* 0x000f240000100800 */
[----:B------:R-:W4:Y:S02]  /*27ce0*/  LDL R51, [R1+0x1968] ;  /* 0x0019680001337983 */ /* 0x000f240000100800 */
[----:B0-----:R-:W-:Y:S02]  /*27cf0*/  @P2 IMAD.MOV.U32 R31, RZ, RZ, R53 ;  /* 0x000000ffff1f2224 */ /* 0x001fe400078e0035 */
[----:B------:R-:W-:Y:S01]  /*27d00*/  @P2 IMAD.MOV.U32 R30, RZ, RZ, R13 ;  /* 0x000000ffff1e2224 */ /* 0x000fe200078e000d */
[----:B-1----:R-:W4:Y:S04]  /*27d10*/  LDL R24, [R1+0x192c] ;  /* 0x00192c0001187983 */ /* 0x002f280000100800 */
[----:B------:R-:W4:Y:S04]  /*27d20*/  LDL R23, [R1+0x1930] ;  /* 0x0019300001177983 */ /* 0x000f280000100800 */
[----:B------:R4:W4:Y:S04]  /*27d30*/  @P2 LDG.E.U16 R29, [R30.64] ;  /* 0x000000041e1d2981 */ /* 0x000928000c1e1500 */
[----:B--2---:R-:W-:Y:S01]  /*27d40*/  STL [R1+0x416c], R27 ;  /* 0x00416c1b01007387 */ /* 0x004fe20000100800 */
[----:B------:R0:W-:Y:S03]  /*27d50*/  STL [R1+0x2378], R3 ;  /* 0x0023780301007387 */ /* 0x0001e60000100800 */
[----:B---3--:R-:W-:Y:S01]  /*27d60*/  STL [R1+0x4170], R28 ;  /* 0x0041701c01007387 */ /* 0x008fe20000100800 */
[----:B------:R-:W2:Y:S02]  /*27d70*/  LDL R13, [R1+0x1924] ;  /* 0x00192400010d7983 */ /* 0x000ea40000100800 */
[----:B0-----:R-:W3:Y:S01]  /*27d80*/  LDL R3, [R1+0x1928] ;  /* 0x0019280001037983 */ /* 0x001ee20000100800 */
[----:B------:R-:W-:-:S02]  /*27d90*/  PRMT R50, RZ, 0x7610, R50 ;  /* 0x00007610ff327816 */ /* 0x000fc40000000032 */
[----:B------:R-:W-:Y:S02]  /*27da0*/  ISETP.GT.AND P1, PT, R4, 0x67, PT ;  /* 0x000000670400780c */ /* 0x000fe40003f24270 */
[----:B------:R-:W-:Y:S01]  /*27db0*/  PRMT R54, RZ, 0x7610, R54 ;  /* 0x00007610ff367816 */ /* 0x000fe20000000036 */
[----:B------:R-:W3:Y:S04]  /*27dc0*/  LDL R53, [R1+0x18ec] ;  /* 0x0018ec0001357983 */ /* 0x000ee80000100800 */
[----:B------:R-:W3:Y:S01]  /*27dd0*/  LDL R27, [R1+0x18f0] ;  /* 0x0018f000011b7983 */ /* 0x000ee20000100800 */
[----:B----4-:R-:W-:Y:S02]  /*27de0*/  @P0 IMAD.MOV.U32 R31, RZ, RZ, R55 ;  /* 0x000000ffff1f0224 */ /* 0x010fe400078e0037 */
[----:B------:R-:W-:-:S05]  /*27df0*/  @P0 IMAD.MOV.U32 R30, RZ, RZ, R51 ;  /* 0x000000ffff1e0224 */ /* 0x000fca00078e0033 */
[----:B------:R0:W4:Y:S04]  /*27e00*/  @P0 LDG.E.U16 R50, [R30.64] ;  /* 0x000000041e320981 */ /* 0x000128000c1e1500 */
[----:B------:R1:W-:Y:S01]  /*27e10*/  STL [R1+0x4174], R29 ;  /* 0x0041741d01007387 */ /* 0x0003e20000100800 */
[----:B------:R-:W4:Y:S02]  /*27e20*/  LDL R51, [R1+0x18e4] ;  /* 0x0018e40001337983 */ /* 0x000f240000100800 */
[----:B0-----:R-:W-:Y:S02]  /*27e30*/  @P1 IMAD.MOV.U32 R30, RZ, RZ, R23 ;  /* 0x000000ffff1e1224 */ /* 0x001fe400078e0017 */
[----:B------:R-:W-:Y:S01]  /*27e40*/  @P1 IMAD.MOV.U32 R31, RZ, RZ, R24 ;  /* 0x000000ffff1f1224 */ /* 0x000fe200078e0018 */
[----:B-1----:R-:W-:-:S04]  /*27e50*/  PRMT R29, RZ, 0x7610, R29 ;  /* 0x00007610ff1d7816 */ /* 0x002fc8000000001d */
[----:B------:R2:W4:Y:S02]  /*27e60*/  @P1 LDG.E.U16 R54, [R30.64] ;  /* 0x000000041e361981 */ /* 0x000524000c1e1500 */
[----:B--2---:R-:W-:Y:S02]  /*27e70*/  @P1 IMAD.MOV.U32 R31, RZ, RZ, R13 ;  /* 0x000000ffff1f1224 */ /* 0x004fe400078e000d */
[----:B---3--:R-:W-:-:S05]  /*27e80*/  @P1 IMAD.MOV.U32 R30, RZ, RZ, R3 ;  /* 0x000000ffff1e1224 */ /* 0x008fca00078e0003 */
[----:B------:R0:W2:Y:S01]  /*27e90*/  @P1 LDG.E.U16 R29, [R30.64] ;  /* 0x000000041e1d1981 */ /* 0x0000a2000c1e1500 */
[----:B------:R-:W-:-:S03]  /*27ea0*/  ISETP.GT.AND P0, PT, R4, 0x6b, PT ;  /* 0x0000006b0400780c */ /* 0x000fc60003f04270 */
[----:B----4-:R1:W-:Y:S01]  /*27eb0*/  STL [R1+0x25c], R50 ;  /* 0x00025c3201007387 */ /* 0x0103e20000100800 */
[----:B------:R-:W3:Y:S02]  /*27ec0*/  LDL R24, [R1+0x18ac] ;  /* 0x0018ac0001187983 */ /* 0x000ee40000100800 */
[----:B------:R-:W4:Y:S02]  /*27ed0*/  LDL R23, [R1+0x18b0] ;  /* 0x0018b00001177983 */ /* 0x000f240000100800 */
[----:B------:R-:W3:Y:S01]  /*27ee0*/  LDL R13, [R1+0x18a4] ;  /* 0x0018a400010d7983 */ /* 0x000ee20000100800 */
[----:B------:R-:W3:Y:S04]  /*27ef0*/  LDL R3, [R1+0x18a8] ;  /* 0x0018a80001037983 */ /* 0x000ee80000100800 */
[----:B-1----:R-:W3:Y:S01]  /*27f00*/  LDL R50, [R1+0x18e8] ;  /* 0x0018e80001327983 */ /* 0x002ee20000100800 */
[----:B0-----:R-:W-:-:S03]  /*27f10*/  @P0 IMAD.MOV.U32 R30, RZ, RZ, R27 ;  /* 0x000000ffff1e0224 */ /* 0x001fc600078e001b */
[----:B--2---:R0:W-:Y:S01]  /*27f20*/  STL [R1+0x244], R29 ;  /* 0x0002441d01007387 */ /* 0x0041e20000100800 */
[----:B------:R-:W2:Y:S03]  /*27f30*/  LDL R27, [R1+0x1870] ;  /* 0x00187000011b7983 */ /* 0x000ea60000100800 */
[----:B0-----:R-:W2:Y:S01]  /*27f40*/  LDL R29, [R1+0x186c] ;  /* 0x00186c00011d7983 */ /* 0x001ea20000100800 */
[----:B------:R-:W-:Y:S02]  /*27f50*/  PRMT R52, RZ, 0x7610, R52 ;  /* 0x00007610ff347816 */ /* 0x000fe40000000034 */
[----:B------:R-:W-:Y:S01]  /*27f60*/  ISETP.GT.AND P1, PT, R4, 0x6f, PT ;  /* 0x0000006f0400780c */ /* 0x000fe20003f24270 */
[----:B------:R-:W-:Y:S01]  /*27f70*/  @P0 IMAD.MOV.U32 R31, RZ, RZ, R53 ;  /* 0x000000ffff1f0224 */ /* 0x000fe200078e0035 */
[----:B------:R-:W-:-:S04]  /*27f80*/  PRMT R43, RZ, 0x7610, R43 ;  /* 0x00007610ff2b7816 */ /* 0x000fc8000000002b */
[----:B------:R0:W2:Y:S01]  /*27f90*/  @P0 LDG.E.U16 R52, [R30.64] ;  /* 0x000000041e340981 */ /* 0x0000a2000c1e1500 */
[----:B------:R-:W-:Y:S01]  /*27fa0*/  PRMT R38, RZ, 0x7610, R38 ;  /* 0x00007610ff267816 */ /* 0x000fe20000000026 */
[----:B0-----:R-:W-:Y:S02]  /*27fb0*/  @P0 IMAD.MOV.U32 R31, RZ, RZ, R51 ;  /* 0x000000ffff1f0224 */ /* 0x001fe400078e0033 */
[----:B---3--:R-:W-:-:S05]  /*27fc0*/  @P0 IMAD.MOV.U32 R30, RZ, RZ, R50 ;  /* 0x000000ffff1e0224 */ /* 0x008fca00078e0032 */
[----:B------:R4:W3:Y:S01]  /*27fd0*/  @P0 LDG.E.U16 R43, [R30.64] ;  /* 0x000000041e2b0981 */ /* 0x0008e2000c1e1500 */
[----:B------:R-:W-:Y:S02]  /*27fe0*/  ISETP.GT.AND P0, PT, R4, 0x73, PT ;  /* 0x000000730400780c */ /* 0x000fe40003f04270 */
[----:B------:R-:W-:Y:S01]  /*27ff0*/  PRMT R32, RZ, 0x7610, R32 ;  /* 0x00007610ff207816 */ /* 0x000fe20000000020 */
[----:B----4-:R-:W-:Y:S02]  /*28000*/  @P1 IMAD.MOV.U32 R30, RZ, RZ, R23 ;  /* 0x000000ffff1e1224 */ /* 0x010fe400078e0017 */
[----:B------:R-:W-:Y:S01]  /*28010*/  @P1 IMAD.MOV.U32 R31, RZ, RZ, R24 ;  /* 0x000000ffff1f1224 */ /* 0x000fe200078e0018 */
[----:B------:R-:W-:Y:S01]  /*28020*/  PRMT R26, RZ, 0x7610, R26 ;  /* 0x00007610ff1a7816 */ /* 0x000fe2000000001a */
[----:B------:R-:W4:Y:S04]  /*28030*/  LDL R24, [R1+0x1864] ;  /* 0x0018640001187983 */ /* 0x000f280000100800 */
[----:B------:R0:W4:Y:S04]  /*28040*/  @P1 LDG.E.U16 R38, [R30.64] ;  /* 0x000000041e261981 */ /* 0x000128000c1e1500 */
[----:B------:R-:W4:Y:S01]  /*28050*/  LDL R23, [R1+0x1868] ;  /* 0x0018680001177983 */ /* 0x000f220000100800 */
[----:B0-----:R-:W-:-:S02]  /*28060*/  @P1 IMAD.MOV.U32 R30, RZ, RZ, R3 ;  /* 0x000000ffff1e1224 */ /* 0x001fc400078e0003 */
[----:B------:R-:W-:Y:S01]  /*28070*/  @P1 IMAD.MOV.U32 R31, RZ, RZ, R13 ;  /* 0x000000ffff1f1224 */ /* 0x000fe200078e000d */
[----:B------:R-:W4:Y:S04]  /*28080*/  LDL R3, [R1+0x1830] ;  /* 0x0018300001037983 */ /* 0x000f280000100800 */
[----:B------:R-:W4:Y:S04]  /*28090*/  LDL R13, [R1+0x182c] ;  /* 0x00182c00010d7983 */ /* 0x000f280000100800 */
[----:B------:R2:W4:Y:S02]  /*280a0*/  @P1 LDG.E.U16 R32, [R30.64] ;  /* 0x000000041e201981 */ /* 0x000524000c1e1500 */
[----:B--2---:R-:W-:-:S02]  /*280b0*/  @P0 IMAD.MOV.U32 R30, RZ, RZ, R27 ;  /* 0x000000ffff1e0224 */ /* 0x004fc400078e001b */
[----:B------:R-:W-:-:S05]  /*280c0*/  @P0 IMAD.MOV.U32 R31, RZ, RZ, R29 ;  /* 0x000000ffff1f0224 */ /* 0x000fca00078e001d */
[----:B------:R0:W2:Y:S01]  /*280d0*/  @P0 LDG.E.U16 R26, [R30.64] ;  /* 0x000000041e1a0981 */ /* 0x0000a2000c1e1500 */
[----:B------:R-:W-:-:S03]  /*280e0*/  ISETP.GT.AND P1, PT, R4, 0x77, PT ;  /* 0x000000770400780c */ /* 0x000fc60003f24270 */
[----:B---3--:R1:W-:Y:S04]  /*280f0*/  STL [R1+0x22c], R43 ;  /* 0x00022c2b01007387 */ /* 0x0083e80000100800 */
[----:B-1----:R-:W3:Y:S01]  /*28100*/  LDL R43, [R1+0x1824] ;  /* 0x00182400012b7983 */ /* 0x002ee20000100800 */
[----:B------:R-:W-:Y:S03]  /*28110*/  STL [R1+0x250], R54 ;  /* 0x0002503601007387 */ /* 0x000fe60000100800 */
[----:B----4-:R1:W-:Y:S04]  /*28120*/  STL [R1+0x220], R38 ;  /* 0x0002202601007387 */ /* 0x0103e80000100800 */
[----:B-1----:R-:W4:Y:S04]  /*28130*/  LDL R38, [R1+0x1828] ;  /* 0x0018280001267983 */ /* 0x002f280000100800 */
[----:B------:R1:W-:Y:S01]  /*28140*/  STL [R1+0x21c], R32 ;  /* 0x00021c2001007387 */ /* 0x0003e20000100800 */
[----:B------:R-:W4:Y:S02]  /*28150*/  LDL R29, [R1+0x17f0] ;  /* 0x0017f000011d7983 */ /* 0x000f240000100800 */
[----:B------:R-:W4:Y:S01]  /*28160*/  LDL R27, [R1+0x17e4] ;  /* 0x0017e400011b7983 */ /* 0x000f220000100800 */
[----:B-1----:R-:W4:Y:S01]  /*28170*/  LDL R32, [R1+0x17ec] ;  /* 0x0017ec0001207983 */ /* 0x002f220000100800 */
[----:B------:R-:W-:Y:S01]  /*28180*/  PRMT R49, RZ, 0x7610, R49 ;  /* 0x00007610ff317816 */ /* 0x000fe20000000031 */
[----:B0-----:R-:W-:-:S02]  /*28190*/  @P0 IMAD.MOV.U32 R30, RZ, RZ, R23 ;  /* 0x000000ffff1e0224 */ /* 0x001fc400078e0017 */
[----:B------:R-:W-:-:S05]  /*281a0*/  @P0 IMAD.MOV.U32 R31, RZ, RZ, R24 ;  /* 0x000000ffff1f0224 */ /* 0x000fca00078e0018 */
[----:B------:R0:W4:Y:S02]  /*281b0*/  @P0 LDG.E.U16 R49, [R30.64] ;  /* 0x000000041e310981 */ /* 0x000124000c1e1500 */
[----:B0-----:R-:W-:Y:S02]  /*281c0*/  @P1 IMAD.MOV.U32 R30, RZ, RZ, R3 ;  /* 0x000000ffff1e1224 */ /* 0x001fe400078e0003 */
[----:B------:R-:W-:Y:S01]  /*281d0*/  @P1 IMAD.MOV.U32 R31, RZ, RZ, R13 ;  /* 0x000000ffff1f1224 */ /* 0x000fe200078e000d */
[----:B--2---:R0:W-:Y:S04]  /*281e0*/  STL [R1+0x210], R26 ;  /* 0x0002101a01007387 */ /* 0x0041e80000100800 */
[----:B0-----:R-:W2:Y:S01]  /*281f0*/  LDL R26, [R1+0x17e8] ;  /* 0x0017e800011a7983 */ /* 0x001ea20000100800 */
[----:B------:R-:W-:Y:S02]  /*28200*/  STL [R1+0x238], R52 ;  /* 0x0002383401007387 */ /* 0x000fe40000100800 */
[----:B------:R-:W2:Y:S02]  /*28210*/  LDL R24, [R1+0x17ac] ;  /* 0x0017ac0001187983 */ /* 0x000ea40000100800 */
[----:B------:R-:W2:Y:S01]  /*28220*/  LDL R23, [R1+0x17b0] ;  /* 0x0017b00001177983 */ /* 0x000ea20000100800 */
[----:B------:R-:W2:Y:S04]  /*28230*/  LDL R13, [R1+0x17a4] ;  /* 0x0017a400010d7983 */ /* 0x000ea80000100800 */
[----:B------:R-:W2:Y:S01]  /*28240*/  LDL R3, [R1+0x17a8] ;  /* 0x0017a80001037983 */ /* 0x000ea20000100800 */
[----:B------:R-:W-:-:S06]  /*28250*/  PRMT R44, RZ, 0x7610, R44 ;  /* 0x00007610ff2c7816 */ /* 0x000fcc000000002c */
[----:B------:R3:W2:Y:S01]  /*28260*/  @P1 LDG.E.U16 R44, [R30.64] ;  /* 0x000000041e2c1981 */ /* 0x0006a2000c1e1500 */
[----:B------:R-:W-:Y:S02]  /*28270*/  ISETP.GT.AND P0, PT, R4, 0x7b, PT ;  /* 0x0000007b0400780c */ /* 0x000fe40003f04270 */
[----:B------:R-:W-:Y:S02]  /*28280*/  PRMT R37, RZ, 0x7610, R37 ;  /* 0x00007610ff257816 */ /* 0x000fe40000000025 */
[----:B------:R-:W-:Y:S01]  /*28290*/  PRMT R28, RZ, 0x7610, R28 ;  /* 0x00007610ff1c7816 */ /* 0x000fe2000000001c */
[----:B---3--:R-:W-:Y:S02]  /*282a0*/  @P1 IMAD.MOV.U32 R31, RZ, RZ, R43 ;  /* 0x000000ffff1f1224 */ /* 0x008fe400078e002b */
[----:B----4-:R-:W-:-:S05]  /*282b0*/  @P1 IMAD.MOV.U32 R30, RZ, RZ, R38 ;  /* 0x000000ffff1e1224 */ /* 0x010fca00078e0026 */
[----:B------:R0:W3:Y:S01]  /*282c0*/  @P1 LDG.E.U16 R37, [R30.64] ;  /* 0x000000041e251981 */ /* 0x0000e2000c1e1500 */
[----:B------:R-:W-:Y:S02]  /*282d0*/  ISETP.GT.AND P1, PT, R4, 0x7f, PT ;  /* 0x0000007f0400780c */ /* 0x000fe40003f24270 */
[----:B------:R-:W-:Y:S01]  /*282e0*/  PRMT R25, RZ, 0x7610, R25 ;  /* 0x00007610ff197816 */ /* 0x000fe20000000019 */
[----:B0-----:R-:W-:Y:S02]  /*282f0*/  @P0 IMAD.MOV.U32 R30, RZ, RZ, R29 ;  /* 0x000000ffff1e0224 */ /* 0x001fe400078e001d */
[----:B------:R-:W-:-:S05]  /*28300*/  @P0 IMAD.MOV.U32 R31, RZ, RZ, R32 ;  /* 0x000000ffff1f0224 */ /* 0x000fca00078e0020 */
[----:B------:R0:W4:Y:S01]  /*28310*/  @P0 LDG.E.U16 R28, [R30.64] ;  /* 0x000000041e1c0981 */ /* 0x000122000c1e1500 */
[----:B------:R-:W-:Y:S01]  /*28320*/  PRMT R22, RZ, 0x7610, R22 ;  /* 0x00007610ff167816 */ /* 0x000fe20000000016 */
[----:B0-----:R-:W-:Y:S01]  /*28330*/  @P0 IMAD.MOV.U32 R31, RZ, RZ, R27 ;  /* 0x000000ffff1f0224 */ /* 0x001fe200078e001b */
[----:B------:R-:W-:Y:S01]  /*28340*/  PRMT R2, RZ, 0x7610, R2 ;  /* 0x00007610ff027816 */ /* 0x000fe20000000002 */
[----:B--2---:R-:W-:-:S05]  /*28350*/  @P0 IMAD.MOV.U32 R30, RZ, RZ, R26 ;  /* 0x000000ffff1e0224 */ /* 0x004fca00078e001a */
[----:B------:R0:W2:Y:S02]  /*28360*/  @P0 LDG.E.U16 R25, [R30.64] ;  /* 0x000000041e190981 */ /* 0x0000a4000c1e1500 */
[----:B0-----:R-:W-:Y:S02]  /*28370*/  @P1 IMAD.MOV.U32 R30, RZ, RZ, R23 ;  /* 0x000000ffff1e1224 */ /* 0x001fe400078e0017 */
[----:B------:R-:W-:-:S05]  /*28380*/  @P1 IMAD.MOV.U32 R31, RZ, RZ, R24 ;  /* 0x000000ffff1f1224 */ /* 0x000fca00078e0018 */
[----:B------:R0:W2:Y:S02]  /*28390*/  @P1 LDG.E.U16 R22, [R30.64] ;  /* 0x000000041e161981 */ /* 0x0000a4000c1e1500 */
[----:B0-----:R-:W-:Y:S02]  /*283a0*/  @P1 IMAD.MOV.U32 R30, RZ, RZ, R3 ;  /* 0x000000ffff1e1224 */ /* 0x001fe400078e0003 */
[----:B------:R-:W-:-:S05]  /*283b0*/  @P1 IMAD.MOV.U32 R31, RZ, RZ, R13 ;  /* 0x000000ffff1f1224 */ /* 0x000fca00078e000d */
[----:B------:R-:W2:Y:S04]  /*283c0*/  @P1 LDG.E.U16 R2, [R30.64] ;  /* 0x000000041e021981 */ /* 0x000ea8000c1e1500 */
[----:B------:R0:W-:Y:S04]  /*283d0*/  STL [R1+0x1f8], R44 ;  /* 0x0001f82c01007387 */ /* 0x0001e80000100800 */
[----:B------:R-:W1:Y:S01]  /*283e0*/  S2R R0, SR_TID.X ;  /* 0x0000000000007919 */ /* 0x000e620000002100 */
[----:B------:R-:W-:Y:S06]  /*283f0*/  BAR.SYNC.DEFER_BLOCKING 0x0 ;  /* 0x0000000000007b1d */ /* 0x000fec0000010000 */
[----:B0-----:R-:W3:Y:S01]  /*28400*/  LDL.LU R44, [R1+0x27c] ;  /* 0x00027c00012c7983 */ /* 0x001ee20000300800 */
[----:B------:R0:W-:Y:S03]  /*28410*/  STL [R1+0x204], R49 ;  /* 0x0002043101007387 */ /* 0x0001e60000100800 */
[----:B0-----:R-:W4:Y:S01]  /*28420*/  LDL.LU R49, [R1+0x278] ;  /* 0x0002780001317983 */ /* 0x001f220000300800 */
[----:B------:R-:W4:Y:S02]  /*28430*/  LDL.LU R50, [R1+0x258] ;  /* 0x0002580001327983 */ /* 0x000f240000300800 */
[----:B------:R-:W4:Y:S02]  /*28440*/  LDL.LU R51, [R1+0x254] ;  /* 0x0002540001337983 */ /* 0x000f240000300800 */
[----:B------:R-:W4:Y:S01]  /*28450*/  LDL.LU R52, [R1+0x218] ;  /* 0x0002180001347983 */ /* 0x000f220000300800 */
[----:B------:R-:W4:Y:S01]  /*28460*/  LDL.LU R53, [R1+0x214] ;  /* 0x0002140001357983 */ /* 0x000f220000300800 */
        /* <DEDUP_REMOVED lines=8> */
[----:B-1----:R-:W-:-:S03]  /*284f0*/  LOP3.LUT R0, R0, 0x1f, RZ, 0xc0, !PT ;  /* 0x0000001f00007812 */ /* 0x002fc600078ec0ff */
[----:B------:R-:W0:Y:S02]  /*28500*/  S2R R38, SR_TID.X ;  /* 0x0000000000267919 */ /* 0x000e240000002100 */
[----:B------:R-:W-:Y:S02]  /*28510*/  IMAD.SHL.U32 R0, R0, 0x2, RZ ;  /* 0x0000000200007824 */ /* 0x000fe400078e00ff */
[----:B--2---:R1:W-:Y:S04]  /*28520*/  STL [R1+0x1cc], R2 ;  /* 0x0001cc0201007387 */ /* 0x0043e80000100800 */
[----:B-1----:R-:W2:Y:S01]  /*28530*/  LDL.LU R2, [R1+0x178] ;  /* 0x0001780001027983 */ /* 0x002ea20000300800 */
[----:B------:R-:W-:Y:S02]  /*28540*/  STL [R1+0x3fc8], R31 ;  /* 0x003fc81f01007387 */ /* 0x000fe40000100800 */
[----:B------:R-:W-:Y:S02]  /*28550*/  STL [R1+0x3fd0], R31 ;  /* 0x003fd01f01007387 */ /* 0x000fe40000100800 */
[----:B---3--:R-:W-:Y:S01]  /*28560*/  STL [R1+0x1f4], R37 ;  /* 0x0001f42501007387 */ /* 0x008fe20000100800 */
[----:B------:R-:W-:Y:S01]  /*28570*/  STL [R1+0x3fd8], R31 ;  /* 0x003fd81f01007387 */ /* 0x000fe20000100800 */
[----:B------:R-:W-:Y:S02]  /*28580*/  STL [R1+0x3fe0], R31 ;  /* 0x003fe01f01007387 */ /* 0x000fe40000100800 */
[----:B------:R-:W-:Y:S02]  /*28590*/  STL [R1+0x3fe8], R31 ;  /* 0x003fe81f01007387 */ /* 0x000fe40000100800 */
[----:B----4-:R-:W-:Y:S01]  /*285a0*/  STL [R1+0x1e8], R28 ;  /* 0x0001e81c01007387 */ /* 0x010fe20000100800 */
[----:B------:R-:W-:Y:S01]  /*285b0*/  STL [R1+0x3ff0], R31 ;  /* 0x003ff01f01007387 */ /* 0x000fe20000100800 */
[----:B------:R-:W-:Y:S02]  /*285c0*/  STL [R1+0x3ff8], R31 ;  /* 0x003ff81f01007387 */ /* 0x000fe40000100800 */
[----:B------:R-:W-:Y:S02]  /*285d0*/  STL [R1+0x4000], R31 ;  /* 0x0040001f01007387 */ /* 0x000fe40000100800 */
[----:B------:R-:W-:Y:S01]  /*285e0*/  STL [R1+0x4008], R31 ;  /* 0x0040081f01007387 */ /* 0x000fe20000100800 */
        /* <DEDUP_REMOVED lines=36> */
[----:B------:R1:W-:Y:S04]  /*28830*/  STS.U16 [R0+0x8200], R51 ;  /* 0x0082003300007388 */ /* 0x0003e80000000400 */
[----:B------:R3:W-:Y:S04]  /*28840*/  STS.U16 [R0+0x8400], R52 ;  /* 0x0084003400007388 */ /* 0x0007e80000000400 */
[----:B------:R4:W-:Y:S04]  /*28850*/  STS.U16 [R0+0x8440], R53 ;  /* 0x0084403500007388 */ /* 0x0009e80000000400 */
[----:B------:R0:W-:Y:S04]  /*28860*/  STS.U16 [R0+0x8640], R54 ;  /* 0x0086403600007388 */ /* 0x0001e80000000400 */
[----:B------:R0:W-:Y:S04]  /*28870*/  STS.U16 [R0+0x8840], R57 ;  /* 0x0088403900007388 */ /* 0x0001e80000000400 */
[----:B------:R0:W-:Y:S04]  /*28880*/  STS.U16 [R0+0x8a40], R58 ;  /* 0x008a403a00007388 */ /* 0x0001e80000000400 */
[----:B-1----:R-:W2:Y:S01]  /*28890*/  LDL.LU R51, [R1+0x174] ;  /* 0x0001740001337983 */ /* 0x002ea20000300800 */
[----:B---3--:R-:W3:Y:S02]  /*288a0*/  LDL.LU R52, [R1+0x160] ;  /* 0x0001600001347983 */ /* 0x008ee40000300800 */
[----:B----4-:R-:W4:Y:S02]  /*288b0*/  LDL.LU R53, [R1+0x15c] ;  /* 0x00015c0001357983 */ /* 0x010f240000300800 */
[----:B0-----:R-:W4:Y:S01]  /*288c0*/  LDL.LU R54, [R1+0x148] ;  /* 0x0001480001367983 */ /* 0x001f220000300800 */
[----:B------:R-:W4:Y:S04]  /*288d0*/  LDL.LU R57, [R1+0x144] ;  /* 0x0001440001397983 */ /* 0x000f280000300800 */
[----:B------:R0:W-:Y:S01]  /*288e0*/  STS.U16 [R0+0x8a00], R59 ;  /* 0x008a003b00007388 */ /* 0x0001e20000000400 */
[----:B------:R-:W4:Y:S03]  /*288f0*/  LDL.LU R58, [R1+0x130] ;  /* 0x00013000013a7983 */ /* 0x000f260000300800 */
[----:B------:R1:W-:Y:S01]  /*28900*/  STS.U16 [R0+0x8c00], R60 ;  /* 0x008c003c00007388 */ /* 0x0003e20000000400 */
[----:B------:R-:W-:-:S03]  /*28910*/  LOP3.LUT R43, R38, 0x1f, RZ, 0xc0, !PT ;  /* 0x0000001f262b7812 */ /* 0x000fc600078ec0ff */
[----:B0-----:R-:W4:Y:S01]  /*28920*/  LDL.LU R59, [R1+0x12c] ;  /* 0x00012c00013b7983 */ /* 0x001f220000300800 */
[----:B-1----:R-:W4:Y:S01]  /*28930*/  LDL.LU R60, [R1+0x118] ;  /* 0x00011800013c7983 */ /* 0x002f220000300800 */
[C---:B------:R-:W-:Y:S02]  /*28940*/  LOP3.LUT R22, R43.reuse, 0x60, RZ, 0xfc, !PT ;  /* 0x000000602b167812 */ /* 0x040fe400078efcff */
[----:B------:R-:W-:Y:S02]  /*28950*/  LOP3.LUT R30, R38, 0x1f, RZ, 0xc0, !PT ;  /* 0x0000001f261e7812 */ /* 0x000fe400078ec0ff */
[C---:B------:R-:W-:Y:S02]  /*28960*/  LOP3.LUT R13, R43.reuse, 0x20, RZ, 0xfc, !PT ;  /* 0x000000202b0d7812 */ /* 0x040fe400078efcff */
[----:B------:R-:W-:Y:S02]  /*28970*/  LOP3.LUT R3, R43, 0x40, RZ, 0xfc, !PT ;  /* 0x000000402b037812 */ /* 0x000fe400078efcff */
[----:B------:R-:W-:-:S02]  /*28980*/  ISETP.GE.AND P3, PT, R22, R4, PT ;  /* 0x000000041600720c */ /* 0x000fc40003f66270 */
[-C--:B------:R-:W-:Y:S02]  /*28990*/  ISETP.GE.AND P0, PT, R30, R4.reuse, PT ;  /* 0x000000041e00720c */ /* 0x080fe40003f06270 */
[-C--:B------:R-:W-:Y:S02]  /*289a0*/  ISETP.GE.AND P1, PT, R13, R4.reuse, PT ;  /* 0x000000040d00720c */ /* 0x080fe40003f26270 */
[----:B------:R-:W-:Y:S02]  /*289b0*/  ISETP.GE.AND P2, PT, R3, R4, PT ;  /* 0x000000040300720c */ /* 0x000fe40003f46270 */
        /* <DEDUP_REMOVED lines=14> */
[----:B------:R-:W4:Y:S01]  /*28aa0*/  LDL.LU R38, [R1+0x6c] ;  /* 0x00006c0001267983 */ /* 0x000f220000300800 */
[----:B------:R0:W-:Y:S01]  /*28ab0*/  STS.U16 [R0+0x8000], R44 ;  /* 0x0080002c00007388 */ /* 0x0001e20000000400 */
[----:B------:R-:W4:Y:S03]  /*28ac0*/  LDL.LU R43, [R1+0x58] ;  /* 0x00005800012b7983 */ /* 0x000f260000300800 */
[----:B------:R1:W-:Y:S04]  /*28ad0*/  STS.U16 [R0+0x8040], R49 ;  /* 0x0080403100007388 */ /* 0x0003e80000000400 */
[----:B------:R1:W-:Y:S04]  /*28ae0*/  STS.U16 [R0+0x8240], R50 ;  /* 0x0082403200007388 */ /* 0x0003e80000000400 */
[----:B------:R1:W-:Y:S04]  /*28af0*/  STS.U16 [R0+0x8600], R55 ;  /* 0x0086003700007388 */ /* 0x0003e80000000400 */
[----:B------:R1:W-:Y:S04]  /*28b00*/  STS.U16 [R0+0x8800], R56 ;  /* 0x0088003800007388 */ /* 0x0003e80000000400 */
[----:B------:R1:W-:Y:S04]  /*28b10*/  STS.U16 [R0+0x8c40], R61 ;  /* 0x008c403d00007388 */ /* 0x0003e80000000400 */
[----:B0-----:R-:W4:Y:S01]  /*28b20*/  LDL.LU R44, [R1+0x54] ;  /* 0x00005400012c7983 */ /* 0x001f220000300800 */
[----:B-1----:R-:W4:Y:S02]  /*28b30*/  LDL.LU R49, [R1+0x40] ;  /* 0x0000400001317983 */ /* 0x002f240000300800 */
[----:B------:R-:W4:Y:S01]  /*28b40*/  LDL.LU R50, [R1+0x3c] ;  /* 0x00003c0001327983 */ /* 0x000f220000300800 */
[----:B------:R-:W4:Y:S01]  /*28b50*/  LDL.LU R55, [R1+0x28] ;  /* 0x0000280001377983 */ /* 0x000f220000300800 */
[----:B------:R-:W4:Y:S02]  /*28b60*/  LDL.LU R56, [R1+0x24] ;  /* 0x0000240001387983 */ /* 0x000f240000300800 */
[----:B------:R-:W4:Y:S01]  /*28b70*/  LDL.LU R61, [R1+0x10] ;  /* 0x00001000013d7983 */ /* 0x000f220000300800 */
[----:B--2---:R0:W-:Y:S04]  /*28b80*/  STS.U16 [R0+0x8e40], R2 ;  /* 0x008e400200007388 */ /* 0x0041e80000000400 */
[----:B0-----:R-:W2:Y:S04]  /*28b90*/  LDL.LU R2, [R1+0xc] ;  /* 0x00000c0001027983 */ /* 0x001ea80000300800 */
[----:B------:R0:W-:Y:S04]  /*28ba0*/  STS.U16 [R0+0x8e00], R51 ;  /* 0x008e003300007388 */ /* 0x0001e80000000400 */
[----:B---3--:R1:W-:Y:S04]  /*28bb0*/  STS.U16 [R0+0x9000], R52 ;  /* 0x0090003400007388 */ /* 0x0083e80000000400 */
[----:B----4-:R3:W-:Y:S04]  /*28bc0*/  STS.U16 [R0+0x9040], R53 ;  /* 0x0090403500007388 */ /* 0x0107e80000000400 */
[----:B------:R4:W-:Y:S04]  /*28bd0*/  STS.U16 [R0+0x9240], R54 ;  /* 0x0092403600007388 */ /* 0x0009e80000000400 */
[----:B------:R4:W-:Y:S04]  /*28be0*/  STS.U16 [R0+0x9200], R57 ;  /* 0x0092003900007388 */ /* 0x0009e80000000400 */
[----:B------:R4:W-:Y:S04]  /*28bf0*/  STS.U16 [R0+0x9400], R58 ;  /* 0x0094003a00007388 */ /* 0x0009e80000000400 */
[----:B0-----:R-:W2:Y:S01]  /*28c00*/  LDL.LU R51, [R1+0x419c] ;  /* 0x00419c0001337983 */ /* 0x001ea20000300800 */
[----:B-1----:R-:W2:Y:S03]  /*28c10*/  LDL.LU R52, [R1+0x4198] ;  /* 0x0041980001347983 */ /* 0x002ea60000300800 */
[----:B---3--:R-:W3:Y:S01]  /*28c20*/  LDL.LU R53, [R1+0x4194] ;  /* 0x0041940001357983 */ /* 0x008ee20000300800 */
[----:B----4-:R-:W4:Y:S03]  /*28c30*/  LDL.LU R54, [R1+0x4190] ;  /* 0x0041900001367983 */ /* 0x010f260000300800 */
[----:B------:R-:W4:Y:S01]  /*28c40*/  LDL.LU R57, [R1+0x418c] ;  /* 0x00418c0001397983 */ /* 0x000f220000300800 */
[----:B------:R-:W4:Y:S03]  /*28c50*/  LDL.LU R58, [R1+0x4188] ;  /* 0x00418800013a7983 */ /* 0x000f260000300800 */
[----:B------:R0:W-:Y:S04]  /*28c60*/  STS.U16 [R0+0x9440], R59 ;  /* 0x0094403b00007388 */ /* 0x0001e80000000400 */
[----:B------:R1:W-:Y:S04]  /*28c70*/  STS.U16 [R0+0x9640], R60 ;  /* 0x0096403c00007388 */ /* 0x0003e80000000400 */
[----:B0-----:R-:W4:Y:S01]  /*28c80*/  LDL.LU R59, [R1+0x4184] ;  /* 0x00418400013b7983 */ /* 0x001f220000300800 */
[----:B-1----:R-:W4:Y:S03]  /*28c90*/  LDL.LU R60, [R1+0x4180] ;  /* 0x00418000013c7983 */ /* 0x002f260000300800 */
[----:B------:R0:W-:Y:S04]  /*28ca0*/  STS.U16 [R0+0x9e00], R24 ;  /* 0x009e001800007388 */ /* 0x0001e80000000400 */
[----:B------:R1:W-:Y:S04]  /*28cb0*/  STS.U16 [R0+0xa000], R23 ;  /* 0x00a0001700007388 */ /* 0x0003e80000000400 */
[----:B------:R1:W-:Y:S04]  /*28cc0*/  STS.U16 [R0+0xa040], R22 ;  /* 0x00a0401600007388 */ /* 0x0003e80000000400 */
[----:B------:R1:W-:Y:S04]  /*28cd0*/  STS.U16 [R0+0xa240], R13 ;  /* 0x00a2400d00007388 */ /* 0x0003e80000000400 */
[----:B------:R1:W-:Y:S04]  /*28ce0*/  STS.U16 [R0+0xa200], R32 ;  /* 0x00a2002000007388 */ /* 0x0003e80000000400 */
[----:B------:R1:W-:Y:S04]  /*28cf0*/  STS.U16 [R0+0xa400], R37 ;  /* 0x00a4002500007388 */ /* 0x0003e80000000400 */
[----:B0-----:R-:W4:Y:S01]  /*28d00*/  LDL.LU R24, [R1+0x274] ;  /* 0x0002740001187983 */ /* 0x001f220000300800 */
[----:B-1----:R-:W4:Y:S02]  /*28d10*/  LDL.LU R23, [R1+0x270] ;  /* 0x0002700001177983 */ /* 0x002f240000300800 */
[----:B------:R-:W4:Y:S02]  /*28d20*/  LDL.LU R22, [R1+0x240] ;  /* 0x0002400001167983 */ /* 0x000f240000300800 */
[----:B------:R-:W4:Y:S01]  /*28d30*/  LDL.LU R13, [R1+0x23c] ;  /* 0x00023c00010d7983 */ /* 0x000f220000300800 */
[----:B------:R-:W4:Y:S04]  /*28d40*/  LDL.LU R32, [R1+0x20c] ;  /* 0x00020c0001207983 */ /* 0x000f280000300800 */
        /* <DEDUP_REMOVED lines=11> */
[----:B------:R-:W4:Y:S03]  /*28e00*/  LDL.LU R50, [R1+0x1a0] ;  /* 0x0001a00001327983 */ /* 0x000f260000300800 */
[----:B------:R0:W-:Y:S01]  /*28e10*/  STS.U16 [R0+0xaa00], R56 ;  /* 0x00aa003800007388 */ /* 0x0001e20000000400 */
[----:B------:R-:W4:Y:S03]  /*28e20*/  LDL.LU R55, [R1+0x19c] ;  /* 0x00019c0001377983 */ /* 0x000f260000300800 */
[----:B------:R1:W-:Y:S04]  /*28e30*/  STS.U16 [R0+0xac00], R61 ;  /* 0x00ac003d00007388 */ /* 0x0003e80000000400 */
[----:B0-----:R-:W4:Y:S01]  /*28e40*/  LDL.LU R56, [R1+0x188] ;  /* 0x0001880001387983 */ /* 0x001f220000300800 */
[----:B-1----:R-:W4:Y:S03]  /*28e50*/  LDL.LU R61, [R1+0x184] ;  /* 0x00018400013d7983 */ /* 0x002f260000300800 */
[----:B--2---:R0:W-:Y:S04]  /*28e60*/  STS.U16 [R0+0xac40], R2 ;  /* 0x00ac400200007388 */ /* 0x0041e80000000400 */
[----:B0-----:R-:W2:Y:S04]  /*28e70*/  LDL.LU R2, [R1+0x170] ;  /* 0x0001700001027983 */ /* 0x001ea80000300800 */
[----:B------:R-:W-:Y:S04]  /*28e80*/  STS.U16 [R0+0xbe00], R5 ;  /* 0x00be000500007388 */ /* 0x000fe80000000400 */
[----:B------:R-:W-:Y:S04]  /*28e90*/  STS.U16 [R0+0xb440], R41 ;  /* 0x00b4402900007388 */ /* 0x000fe80000000400 */
[----:B------:R-:W-:Y:S04]  /*28ea0*/  STS.U16 [R0+0xb400], R42 ;  /* 0x00b4002a00007388 */ /* 0x000fe80000000400 */
[----:B------:R-:W-:Y:S04]  /*28eb0*/  STS.U16 [R0+0xb200], R47 ;  /* 0x00b2002f00007388 */ /* 0x000fe80000000400 */
[----:B------:R-:W-:Y:S04]  /*28ec0*/  STS.U16 [R0+0xb240], R48 ;  /* 0x00b2403000007388 */ /* 0x000fe80000000400 */
[----:B------:R-:W-:Y:S04]  /*28ed0*/  STS.U16 [R0+0x9600], R4 ;  /* 0x0096000400007388 */ /* 0x000fe80000000400 */
[----:B------:R-:W-:Y:S04]  /*28ee0*/  STS.U16 [R0+0x9800], R31 ;  /* 0x0098001f00007388 */ /* 0x000fe80000000400 */
[----:B------:R0:W-:Y:S04]  /*28ef0*/  STS.U16 [R0+0x9a00], R3 ;  /* 0x009a000300007388 */ /* 0x0001e80000000400 */
[----:B------:R-:W-:Y:S04]  /*28f00*/  STS.U16 [R0+0x9840], R29 ;  /* 0x0098401d00007388 */ /* 0x000fe80000000400 */
[----:B------:R-:W-:Y:S04]  /*28f10*/  STS.U16 [R0+0x9a40], R28 ;  /* 0x009a401c00007388 */ /* 0x000fe80000000400 */
[----:B------:R-:W-:Y:S04]  /*28f20*/  STS.U16 [R0+0x9c00], R27 ;  /* 0x009c001b00007388 */ /* 0x000fe80000000400 */
[----:B------:R-:W-:Y:S04]  /*28f30*/  STS.U16 [R0+0x9c40], R26 ;  /* 0x009c401a00007388 */ /* 0x000fe80000000400 */
[----:B------:R-:W-:Y:S04]  /*28f40*/  STS.U16 [R0+0x9e40], R25 ;  /* 0x009e401900007388 */ /* 0x000fe80000000400 */
[----:B------:R-:W-:Y:S01]  /*28f50*/  STS.U16 [R0+0xb640], R36 ;  /* 0x00b6402400007388 */ /* 0x000fe20000000400 */
[----:B0-----:R-:W-:-:S03]  /*28f60*/  LOP3.LUT R3, R0, 0x10, RZ, 0x3c, !PT ;  /* 0x0000001000037812 */ /* 0x001fc600078e3cff */
[----:B------:R-:W-:Y:S04]  /*28f70*/  STS.U16 [R0+0xb600], R35 ;  /* 0x00b6002300007388 */ /* 0x000fe80000000400 */
[----:B------:R-:W-:Y:S04]  /*28f80*/  STS.U16 [R0+0xb800], R12 ;  /* 0x00b8000c00007388 */ /* 0x000fe80000000400 */
[----:B------:R-:W-:Y:S04]  /*28f90*/  STS.U16 [R0+0xb840], R11 ;  /* 0x00b8400b00007388 */ /* 0x000fe80000000400 */
[----:B------:R-:W-:Y:S04]  /*28fa0*/  STS.U16 [R0+0xba40], R10 ;  /* 0x00ba400a00007388 */ /* 0x000fe80000000400 */
[----:B------:R-:W-:Y:S04]  /*28fb0*/  STS.U16 [R0+0xba00], R9 ;  /* 0x00ba000900007388 */ /* 0x000fe80000000400 */
[----:B------:R-:W-:Y:S04]  /*28fc0*/  STS.U16 [R0+0xbc00], R8 ;  /* 0x00bc000800007388 */ /* 0x000fe80000000400 */
[----:B------:R-:W-:Y:S04]  /*28fd0*/  STS.U16 [R0+0xbc40], R7 ;  /* 0x00bc400700007388 */ /* 0x000fe80000000400 */
[----:B------:R-:W-:Y:S04]  /*28fe0*/  STS.U16 [R0+0xbe40], R6 ;  /* 0x00be400600007388 */ /* 0x000fe80000000400 */
[----:B---3--:R-:W-:Y:S04]  /*28ff0*/  STS.U16 [R0+0xb040], R53 ;  /* 0x00b0403500007388 */ /* 0x008fe80000000400 */
[----:B----4-:R-:W-:Y:S04]  /*29000*/  STS.U16 [R0+0xb000], R54 ;  /* 0x00b0003600007388 */ /* 0x010fe80000000400 */
[----:B------:R-:W-:Y:S01]  /*29010*/  STL [R1+0x4108], R60 ;  /* 0x0041083c01007387 */ /* 0x000fe20000100800 */
[----:B------:R-:W-:Y:S02]  /*29020*/  STL [R1+0x4114], R59 ;  /* 0x0041143b01007387 */ /* 0x000fe40000100800 */
[----:B------:R-:W-:Y:S02]  /*29030*/  STL [R1+0x4118], R54 ;  /* 0x0041183601007387 */ /* 0x000fe40000100800 */
[----:B------:R-:W-:Y:S01]  /*29040*/  STL [R1+0x411c], R53 ;  /* 0x00411c3501007387 */ /* 0x000fe20000100800 */
[----:B------:R-:W-:Y:S01]  /*29050*/  STL [R1+0x4120], R48 ;  /* 0x0041203001007387 */ /* 0x000fe20000100800 */
[----:B------:R-:W-:Y:S02]  /*29060*/  STL [R1+0x4124], R47 ;  /* 0x0041242f01007387 */ /* 0x000fe40000100800 */
[----:B------:R-:W-:Y:S02]  /*29070*/  STL [R1+0x4178], R42 ;  /* 0x0041782a01007387 */ /* 0x000fe40000100800 */
[----:B------:R0:W-:Y:S01]  /*29080*/  STL [R1+0x417c], R41 ;  /* 0x00417c2901007387 */ /* 0x0001e20000100800 */
[----:B------:R-:W3:Y:S04]  /*29090*/  LDL.LU R5, [R1+0x16c] ;  /* 0x00016c0001057983 */ /* 0x000ee80000300800 */
[----:B------:R1:W-:Y:S04]  /*290a0*/  STS.U16 [R0+0xae00], R59 ;  /* 0x00ae003b00007388 */ /* 0x0003e80000000400 */
[----:B------:R4:W-:Y:S04]  /*290b0*/  STS.U16 [R0+0xae40], R60 ;  /* 0x00ae403c00007388 */ /* 0x0009e80000000400 */
[----:B0-----:R-:W3:Y:S01]  /*290c0*/  LDL.LU R41, [R1+0x158] ;  /* 0x0001580001297983 */ /* 0x001ee20000300800 */
[----:B------:R-:W3:Y:S02]  /*290d0*/  LDL.LU R42, [R1+0x154] ;  /* 0x00015400012a7983 */ /* 0x000ee40000300800 */
[----:B------:R-:W3:Y:S02]  /*290e0*/  LDL.LU R47, [R1+0x140] ;  /* 0x00014000012f7983 */ /* 0x000ee40000300800 */
[----:B------:R-:W3:Y:S01]  /*290f0*/  LDL.LU R48, [R1+0x13c] ;  /* 0x00013c0001307983 */ /* 0x000ee20000300800 */
[----:B------:R-:W3:Y:S01]  /*29100*/  LDL.LU R53, [R1+0x128] ;  /* 0x0001280001357983 */ /* 0x000ee20000300800 */
[----:B------:R-:W3:Y:S02]  /*29110*/  LDL.LU R54, [R1+0x124] ;  /* 0x0001240001367983 */ /* 0x000ee40000300800 */
[----:B-1----:R-:W3:Y:S02]  /*29120*/  LDL.LU R59, [R1+0x110] ;  /* 0x00011000013b7983 */ /* 0x002ee40000300800 */
[----:B----4-:R-:W4:Y:S01]  /*29130*/  LDL.LU R60, [R1+0x10c] ;  /* 0x00010c00013c7983 */ /* 0x010f220000300800 */
[----:B------:R-:W4:Y:S01]  /*29140*/  LDL.LU R4, [R1+0xf8] ;  /* 0x0000f80001047983 */ /* 0x000f220000300800 */
[----:B------:R-:W4:Y:S02]  /*29150*/  LDL.LU R31, [R1+0xf4] ;  /* 0x0000f400011f7983 */ /* 0x000f240000300800 */
[----:B------:R-:W4:Y:S02]  /*29160*/  LDL.LU R29, [R1+0xe0] ;  /* 0x0000e000011d7983 */ /* 0x000f240000300800 */
[----:B------:R-:W4:Y:S01]  /*29170*/  LDL.LU R28, [R1+0xdc] ;  /* 0x0000dc00011c7983 */ /* 0x000f220000300800 */
[----:B------:R-:W4:Y:S01]  /*29180*/  LDL.LU R27, [R1+0xc8] ;  /* 0x0000c800011b7983 */ /* 0x000f220000300800 */
[----:B------:R-:W4:Y:S03]  /*29190*/  LDL.LU R26, [R1+0xc4] ;  /* 0x0000c400011a7983 */ /* 0x000f260000300800 */
[----:B------:R0:W-:Y:S01]  /*291a0*/  STS.U16 [R3+0x8080], R24 ;  /* 0x0080801803007388 */ /* 0x0001e20000000400 */
[----:B------:R-:W4:Y:S02]  /*291b0*/  LDL.LU R25, [R1+0xb0] ;  /* 0x0000b00001197983 */ /* 0x000f240000300800 */
[----:B------:R1:W-:Y:S02]  /*291c0*/  STS.U16 [R3+0x80c0], R23 ;  /* 0x0080c01703007388 */ /* 0x0003e40000000400 */
[----:B------:R1:W-:Y:S01]  /*291d0*/  STS.U16 [R3+0x82c0], R22 ;  /* 0x0082c01603007388 */ /* 0x0003e20000000400 */
[----:B------:R1:W-:Y:S01]  /*291e0*/  STS.U16 [R3+0x8280], R13 ;  /* 0x0082800d03007388 */ /* 0x0003e20000000400 */
[----:B------:R1:W-:Y:S02]  /*291f0*/  STS.U16 [R3+0x8480], R32 ;  /* 0x0084802003007388 */ /* 0x0003e40000000400 */
[----:B------:R1:W-:Y:S01]  /*29200*/  STS.U16 [R3+0x84c0], R37 ;  /* 0x0084c02503007388 */ /* 0x0003e20000000400 */
[----:B0-----:R-:W4:Y:S01]  /*29210*/  LDL.LU R24, [R1+0xac] ;  /* 0x0000ac0001187983 */ /* 0x001f220000300800 */
[----:B-1----:R-:W4:Y:S03]  /*29220*/  LDL.LU R23, [R1+0x98] ;  /* 0x0000980001177983 */ /* 0x002f260000300800 */
[----:B------:R-:W4:Y:S04]  /*29230*/  LDL.LU R22, [R1+0x94] ;  /* 0x0000940001167983 */ /* 0x000f280000300800 */
[----:B------:R-:W4:Y:S01]  /*29240*/  LDL.LU R13, [R1+0x80] ;  /* 0x00008000010d7983 */ /* 0x000f220000300800 */
[----:B------:R-:W4:Y:S02]  /*29250*/  LDL.LU R32, [R1+0x7c] ;  /* 0x00007c0001207983 */ /* 0x000f240000300800 */
[----:B------:R0:W-:Y:S02]  /*29260*/  STS.U16 [R3+0x86c0], R38 ;  /* 0x0086c02603007388 */ /* 0x0001e40000000400 */
[----:B------:R-:W4:Y:S01]  /*29270*/  LDL.LU R37, [R1+0x68] ;  /* 0x0000680001257983 */ /* 0x000f220000300800 */
[----:B------:R1:W-:Y:S01]  /*29280*/  STS.U16 [R3+0x8680], R43 ;  /* 0x0086802b03007388 */ /* 0x0003e20000000400 */
[----:B------:R1:W-:Y:S02]  /*29290*/  STS.U16 [R3+0x8880], R44 ;  /* 0x0088802c03007388 */ /* 0x0003e40000000400 */
[----:B------:R1:W-:Y:S02]  /*292a0*/  STS.U16 [R3+0x88c0], R49 ;  /* 0x0088c03103007388 */ /* 0x0003e40000000400 */
[----:B------:R1:W-:Y:S01]  /*292b0*/  STS.U16 [R3+0x8ac0], R50 ;  /* 0x008ac03203007388 */ /* 0x0003e20000000400 */
[----:B------:R1:W-:Y:S04]  /*292c0*/  STS.U16 [R3+0x8a80], R55 ;  /* 0x008a803703007388 */ /* 0x0003e80000000400 */
[----:B0-----:R-:W4:Y:S01]  /*292d0*/  LDL.LU R38, [R1+0x64] ;  /* 0x0000640001267983 */ /* 0x001f220000300800 */
[----:B-1----:R-:W4:Y:S03]  /*292e0*/  LDL.LU R43, [R1+0x50] ;  /* 0x00005000012b7983 */ /* 0x002f260000300800 */
[----:B------:R-:W4:Y:S04]  /*292f0*/  LDL.LU R44, [R1+0x4c] ;  /* 0x00004c00012c7983 */ /* 0x000f280000300800 */
[----:B------:R-:W4:Y:S01]  /*29300*/  LDL.LU R49, [R1+0x38] ;  /* 0x0000380001317983 */ /* 0x000f220000300800 */
[----:B------:R-:W4:Y:S02]  /*29310*/  LDL.LU R50, [R1+0x34] ;  /* 0x0000340001327983 */ /* 0x000f240000300800 */
[----:B------:R0:W-:Y:S02]  /*29320*/  STS.U16 [R3+0x8c80], R56 ;  /* 0x008c803803007388 */ /* 0x0001e40000000400 */
[----:B------:R-:W4:Y:S01]  /*29330*/  LDL.LU R55, [R1+0x20] ;  /* 0x0000200001377983 */ /* 0x000f220000300800 */
[----:B------:R1:W-:Y:S04]  /*29340*/  STS.U16 [R3+0x8cc0], R61 ;  /* 0x008cc03d03007388 */ /* 0x0003e80000000400 */
[----:B0-----:R-:W4:Y:S01]  /*29350*/  LDL.LU R56, [R1+0x1c] ;  /* 0x00001c0001387983 */ /* 0x001f220000300800 */
[----:B-1----:R-:W4:Y:S03]  /*29360*/  LDL.LU R61, [R1+0x8] ;  /* 0x00000800013d7983 */ /* 0x002f260000300800 */
[----:B--2---:R0:W-:Y:S04]  /*29370*/  STS.U16 [R3+0x8ec0], R2 ;  /* 0x008ec00203007388 */ /* 0x0041e80000000400 */
[----:B0-----:R-:W2:Y:S04]  /*29380*/  LDL.LU R2, [R1+0x4] ;  /* 0x0000040001027983 */ /* 0x001ea80000300800 */
[----:B---3--:R-:W-:Y:S04]  /*29390*/  STS.U16 [R3+0x8e80], R5 ;  /* 0x008e800503007388 */ /* 0x008fe80000000400 */
[----:B------:R-:W-:Y:S01]  /*293a0*/  STS.U16 [R3+0x9080], R41 ;  /* 0x0090802903007388 */ /* 0x000fe20000000400 */
[----:B------:R-:W-:Y:S02]  /*293b0*/  STS.U16 [R3+0x90c0], R42 ;  /* 0x0090c02a03007388 */ /* 0x000fe40000000400 */
[----:B------:R-:W-:Y:S02]  /*293c0*/  STS.U16 [R3+0x92c0], R47 ;  /* 0x0092c02f03007388 */ /* 0x000fe40000000400 */
[----:B------:R-:W-:Y:S01]  /*293d0*/  STS.U16 [R3+0x9280], R48 ;  /* 0x0092803003007388 */ /* 0x000fe20000000400 */
[----:B------:R-:W-:Y:S01]  /*293e0*/  STS.U16 [R3+0x9480], R53 ;  /* 0x0094803503007388 */ /* 0x000fe20000000400 */
[----:B------:R-:W-:Y:S02]  /*293f0*/  STS.U16 [R3+0x94c0], R54 ;  /* 0x0094c03603007388 */ /* 0x000fe40000000400 */
[----:B------:R-:W-:Y:S02]  /*29400*/  STS.U16 [R3+0x96c0], R59 ;  /* 0x0096c03b03007388 */ /* 0x000fe40000000400 */
[----:B----4-:R-:W-:Y:S01]  /*29410*/  STS.U16 [R3+0x9680], R60 ;  /* 0x0096803c03007388 */ /* 0x010fe20000000400 */
[----:B------:R-:W-:Y:S01]  /*29420*/  STS.U16 [R3+0x9880], R4 ;  /* 0x0098800403007388 */ /* 0x000fe20000000400 */
[----:B------:R-:W-:Y:S02]  /*29430*/  STS.U16 [R3+0x98c0], R31 ;  /* 0x0098c01f03007388 */ /* 0x000fe40000000400 */
[----:B------:R-:W-:Y:S02]  /*29440*/  STS.U16 [R3+0x9ac0], R29 ;  /* 0x009ac01d03007388 */ /* 0x000fe40000000400 */
[----:B------:R-:W-:Y:S01]  /*29450*/  STS.U16 [R3+0x9a80], R28 ;  /* 0x009a801c03007388 */ /* 0x000fe20000000400 */
[----:B------:R-:W-:Y:S01]  /*29460*/  STS.U16 [R3+0x9c80], R27 ;  /* 0x009c801b03007388 */ /* 0x000fe20000000400 */
[----:B------:R-:W-:Y:S02]  /*29470*/  STS.U16 [R3+0x9cc0], R26 ;  /* 0x009cc01a03007388 */ /* 0x000fe40000000400 */
[----:B------:R-:W-:Y:S01]  /*29480*/  STS.U16 [R3+0x9ec0], R25 ;  /* 0x009ec01903007388 */ /* 0x000fe20000000400 */
[----:B------:R-:W-:Y:S01]  /*29490*/  STS.U16 [R3+0x9e80], R24 ;  /* 0x009e801803007388 */ /* 0x000fe20000000400 */
[----:B------:R-:W-:Y:S02]  /*294a0*/  STS.U16 [R3+0xa080], R23 ;  /* 0x00a0801703007388 */ /* 0x000fe40000000400 */
[----:B------:R0:W-:Y:S01]  /*294b0*/  STS.U16 [R3+0xa0c0], R22 ;  /* 0x00a0c01603007388 */ /* 0x0001e20000000400 */
[----:B------:R1:W-:Y:S01]  /*294c0*/  STS.U16 [R3+0xa2c0], R13 ;  /* 0x00a2c00d03007388 */ /* 0x0003e20000000400 */
[----:B------:R3:W-:Y:S02]  /*294d0*/  STS.U16 [R3+0xa280], R32 ;  /* 0x00a2802003007388 */ /* 0x0007e40000000400 */
[----:B------:R4:W-:Y:S01]  /*294e0*/  STS.U16 [R3+0xa480], R37 ;  /* 0x00a4802503007388 */ /* 0x0009e20000000400 */
[----:B0-----:R-:W2:Y:S01]  /*294f0*/  LDL.LU R22, [R1+0x26c] ;  /* 0x00026c0001167983 */ /* 0x001ea20000300800 */
[----:B-1----:R-:W2:Y:S02]  /*29500*/  LDL.LU R13, [R1+0x268] ;  /* 0x00026800010d7983 */ /* 0x002ea40000300800 */
[----:B---3--:R-:W3:Y:S01]  /*29510*/  LDL.LU R32, [R1+0x234] ;  /* 0x0002340001207983 */ /* 0x008ee20000300800 */
[----:B------:R0:W-:Y:S04]  /*29520*/  STS.U16 [R3+0xa4c0], R38 ;  /* 0x00a4c02603007388 */ /* 0x0001e80000000400 */
[----:B----4-:R-:W4:Y:S01]  /*29530*/  LDL.LU R37, [R1+0x230] ;  /* 0x0002300001257983 */ /* 0x010f220000300800 */
[----:B------:R1:W-:Y:S02]  /*29540*/  STS.U16 [R3+0xa6c0], R43 ;  /* 0x00a6c02b03007388 */ /* 0x0003e40000000400 */
[----:B------:R1:W-:Y:S02]  /*29550*/  STS.U16 [R3+0xa680], R44 ;  /* 0x00a6802c03007388 */ /* 0x0003e40000000400 */
[----:B------:R1:W-:Y:S01]  /*29560*/  STS.U16 [R3+0xa880], R49 ;  /* 0x00a8803103007388 */ /* 0x0003e20000000400 */
[----:B------:R1:W-:Y:S01]  /*29570*/  STS.U16 [R3+0xa8c0], R50 ;  /* 0x00a8c03203007388 */ /* 0x0003e20000000400 */
[----:B------:R1:W-:Y:S03]  /*29580*/  STS.U16 [R3+0xaac0], R55 ;  /* 0x00aac03703007388 */ /* 0x0003e60000000400 */
[----:B0-----:R-:W4:Y:S01]  /*29590*/  LDL.LU R38, [R1+0x200] ;  /* 0x0002000001267983 */ /* 0x001f220000300800 */
[----:B-1----:R-:W4:Y:S03]  /*295a0*/  LDL.LU R43, [R1+0x1fc] ;  /* 0x0001fc00012b7983 */ /* 0x002f260000300800 */
[----:B------:R-:W4:Y:S04]  /*295b0*/  LDL.LU R44, [R1+0x1c8] ;  /* 0x0001c800012c7983 */ /* 0x000f280000300800 */
[----:B------:R-:W4:Y:S01]  /*295c0*/  LDL.LU R49, [R1+0x1c4] ;  /* 0x0001c40001317983 */ /* 0x000f220000300800 */
[----:B------:R-:W4:Y:S03]  /*295d0*/  LDL.LU R50, [R1+0x1b0] ;  /* 0x0001b00001327983 */ /* 0x000f260000300800 */
[----:B------:R0:W-:Y:S01]  /*295e0*/  STS.U16 [R3+0xaa80], R56 ;  /* 0x00aa803803007388 */ /* 0x0001e20000000400 */
[----:B------:R-:W4:Y:S02]  /*295f0*/  LDL.LU R55, [R1+0x1ac] ;  /* 0x0001ac0001377983 */ /* 0x000f240000300800 */
[----:B------:R1:W-:Y:S01]  /*29600*/  STS.U16 [R3+0xac80], R61 ;  /* 0x00ac803d03007388 */ /* 0x0003e20000000400 */
[----:B0-----:R-:W4:Y:S01]  /*29610*/  LDL.LU R56, [R1+0x198] ;  /* 0x0001980001387983 */ /* 0x001f220000300800 */
[----:B-1----:R-:W4:Y:S03]  /*29620*/  LDL.LU R61, [R1+0x194] ;  /* 0x00019400013d7983 */ /* 0x002f260000300800 */
[----:B--2---:R0:W-:Y:S04]  /*29630*/  STS.U16 [R3+0xacc0], R2 ;  /* 0x00acc00203007388 */ /* 0x0041e80000000400 */
[----:B0-----:R-:W2:Y:S01]  /*29640*/  LDL.LU R2, [R1+0x180] ;  /* 0x0001800001027983 */ /* 0x001ea20000300800 */
[----:B------:R-:W-:Y:S02]  /*29650*/  STS.U16 [R3+0xaec0], R58 ;  /* 0x00aec03a03007388 */ /* 0x000fe40000000400 */
[----:B------:R-:W-:Y:S02]  /*29660*/  STS.U16 [R3+0xae80], R57 ;  /* 0x00ae803903007388 */ /* 0x000fe40000000400 */
[----:B------:R-:W-:Y:S01]  /*29670*/  STS.U16 [R3+0xb080], R52 ;  /* 0x00b0803403007388 */ /* 0x000fe20000000400 */
[----:B------:R-:W-:Y:S01]  /*29680*/  STS.U16 [R3+0xb0c0], R51 ;  /* 0x00b0c03303007388 */ /* 0x000fe20000000400 */
[----:B------:R-:W-:Y:S02]  /*29690*/  STS.U16 [R3+0xb2c0], R46 ;  /* 0x00b2c02e03007388 */ /* 0x000fe40000000400 */
[----:B------:R-:W-:Y:S02]  /*296a0*/  STS.U16 [R3+0xb280], R45 ;  /* 0x00b2802d03007388 */ /* 0x000fe40000000400 */
[----:B------:R-:W-:Y:S01]  /*296b0*/  STS.U16 [R3+0xb480], R40 ;  /* 0x00b4802803007388 */ /* 0x000fe20000000400 */
[----:B------:R-:W-:Y:S01]  /*296c0*/  STS.U16 [R3+0xb4c0], R39 ;  /* 0x00b4c02703007388 */ /* 0x000fe20000000400 */
[----:B------:R-:W-:Y:S02]  /*296d0*/  STS.U16 [R3+0xb6c0], R34 ;  /* 0x00b6c02203007388 */ /* 0x000fe40000000400 */
[----:B------:R-:W-:-:S02]  /*296e0*/  IMAD.SHL.U32 R47, R30, 0x2, RZ ;  /* 0x000000021e2f7824 */ /* 0x000fc400078e00ff */
[----:B------:R-:W-:Y:S01]  /*296f0*/  STS.U16 [R3+0xb680], R33 ;  /* 0x00b6802103007388 */ /* 0x000fe20000000400 */
[----:B------:R-:W-:Y:S04]  /*29700*/  STS.U16 [R3+0xb880], R14 ;  /* 0x00b8800e03007388 */ /* 0x000fe80000000400 */
[----:B------:R-:W2:Y:S01]  /*29710*/  LDL.LU R41, [R1+0x17c] ;  /* 0x00017c0001297983 */ /* 0x000ea20000300800 */
[----:B------:R-:W-:Y:S02]  /*29720*/  STS.U16 [R3+0xb8c0], R15 ;  /* 0x00b8c00f03007388 */ /* 0x000fe40000000400 */
[----:B------:R-:W2:Y:S02]  /*29730*/  LDL.LU R42, [R1+0x168] ;  /* 0x00016800012a7983 */ /* 0x000ea40000300800 */
[----:B------:R-:W-:Y:S01]  /*29740*/  STS.U16 [R3+0xbac0], R16 ;  /* 0x00bac01003007388 */ /* 0x000fe20000000400 */
[----:B------:R-:W2:Y:S04]  /*29750*/  LDL.LU R29, [R1+0x164] ;  /* 0x00016400011d7983 */ /* 0x000ea80000300800 */
[----:B------:R-:W-:Y:S01]  /*29760*/  STS.U16 [R3+0xba80], R17 ;  /* 0x00ba801103007388 */ /* 0x000fe20000000400 */
[----:B------:R-:W-:Y:S01]  /*29770*/  LOP3.LUT R47, R47, 0x20, RZ, 0x3c, !PT ;  /* 0x000000202f2f7812 */ /* 0x000fe200078e3cff */
[----:B------:R-:W2:Y:S02]  /*29780*/  LDL.LU R28, [R1+0x150] ;  /* 0x00015000011c7983 */ /* 0x000ea40000300800 */
[----:B------:R-:W-:Y:S01]  /*29790*/  STS.U16 [R3+0xbc80], R18 ;  /* 0x00bc801203007388 */ /* 0x000fe20000000400 */
[----:B------:R-:W2:Y:S04]  /*297a0*/  LDL.LU R27, [R1+0x14c] ;  /* 0x00014c00011b7983 */ /* 0x000ea80000300800 */
[----:B------:R-:W-:Y:S01]  /*297b0*/  STS.U16 [R3+0xbcc0], R19 ;  /* 0x00bcc01303007388 */ /* 0x000fe20000000400 */
[----:B------:R-:W2:Y:S02]  /*297c0*/  LDL.LU R26, [R1+0x138] ;  /* 0x00013800011a7983 */ /* 0x000ea40000300800 */
[----:B------:R-:W-:Y:S02]  /*297d0*/  STS.U16 [R3+0xbec0], R20 ;  /* 0x00bec01403007388 */ /* 0x000fe40000000400 */
[----:B------:R-:W2:Y:S01]  /*297e0*/  LDL.LU R25, [R1+0x134] ;  /* 0x0001340001197983 */ /* 0x000ea20000300800 */
[----:B------:R-:W-:Y:S04]  /*297f0*/  STS.U16 [R3+0xbe80], R21 ;  /* 0x00be801503007388 */ /* 0x000fe80000000400 */
[----:B------:R-:W2:Y:S01]  /*29800*/  LDL.LU R24, [R1+0x120] ;  /* 0x0001200001187983 */ /* 0x000ea20000300800 */
[----:B------:R-:W2:Y:S03]  /*29810*/  LDL.LU R23, [R1+0x11c] ;  /* 0x00011c0001177983 */ /* 0x000ea60000300800 */
[----:B------:R0:W-:Y:S01]  /*29820*/  STS.U16 [R47+0x8100], R22 ;  /* 0x008100162f007388 */ /* 0x0001e20000000400 */
[----:B------:R1:W-:Y:S02]  /*29830*/  STS.U16 [R47+0x8140], R13 ;  /* 0x0081400d2f007388 */ /* 0x0003e40000000400 */
[----:B---3--:R3:W-:Y:S01]  /*29840*/  STS.U16 [R47+0x8340], R32 ;  /* 0x008340202f007388 */ /* 0x0087e20000000400 */
[----:B----4-:R4:W-:Y:S04]  /*29850*/  STS.U16 [R47+0x8300], R37 ;  /* 0x008300252f007388 */ /* 0x0109e80000000400 */
        /* <DEDUP_REMOVED lines=22> */
[----:B------:R-:W2:Y:S02]  /*299c0*/  LDL.LU R5, [R1+0x74] ;  /* 0x0000740001057983 */ /* 0x000ea40000300800 */
[----:B------:R-:W2:Y:S02]  /*299d0*/  LDL.LU R48, [R1+0x60] ;  /* 0x0000600001307983 */ /* 0x000ea40000300800 */
[----:B------:R-:W2:Y:S01]  /*299e0*/  LDL.LU R53, [R1+0x5c] ;  /* 0x00005c0001357983 */ /* 0x000ea20000300800 */
[----:B------:R-:W2:Y:S01]  /*299f0*/  LDL.LU R54, [R1+0x48] ;  /* 0x0000480001367983 */ /* 0x000ea20000300800 */
[----:B------:R-:W2:Y:S02]  /*29a00*/  LDL.LU R59, [R1+0x44] ;  /* 0x00004400013b7983 */ /* 0x000ea40000300800 */
[----:B------:R-:W2:Y:S02]  /*29a10*/  LDL.LU R60, [R1+0x30] ;  /* 0x00003000013c7983 */ /* 0x000ea40000300800 */
[----:B------:R-:W2:Y:S01]  /*29a20*/  LDL.LU R4, [R1+0x2c] ;  /* 0x00002c0001047983 */ /* 0x000ea20000300800 */
[----:B------:R-:W2:Y:S01]  /*29a30*/  LDL.LU R31, [R1+0x18] ;  /* 0x00001800011f7983 */ /* 0x000ea20000300800 */
[----:B------:R-:W2:Y:S03]  /*29a40*/  LDL.LU R3, [R1+0x14] ;  /* 0x0000140001037983 */ /* 0x000ea60000300800 */
[----:B------:R0:W-:Y:S01]  /*29a50*/  STS.U16 [R47+0x8d40], R41 ;  /* 0x008d40292f007388 */ /* 0x0001e20000000400 */
[----:B------:R1:W-:Y:S02]  /*29a60*/  STS.U16 [R47+0x8f40], R42 ;  /* 0x008f402a2f007388 */ /* 0x0003e40000000400 */
[----:B------:R1:W-:Y:S02]  /*29a70*/  STS.U16 [R47+0x8f00], R29 ;  /* 0x008f001d2f007388 */ /* 0x0003e40000000400 */
[----:B------:R1:W-:Y:S01]  /*29a80*/  STS.U16 [R47+0x9100], R28 ;  /* 0x0091001c2f007388 */ /* 0x0003e20000000400 */
[----:B------:R1:W-:Y:S01]  /*29a90*/  STS.U16 [R47+0x9140], R27 ;  /* 0x0091401b2f007388 */ /* 0x0003e20000000400 */
[----:B------:R1:W-:Y:S03]  /*29aa0*/  STS.U16 [R47+0x9340], R26 ;  /* 0x0093401a2f007388 */ /* 0x0003e60000000400 */
[----:B0-----:R-:W2:Y:S01]  /*29ab0*/  LDL.LU R41, [R1+0x417c] ;  /* 0x00417c0001297983 */ /* 0x001ea20000300800 */
[----:B-1----:R-:W2:Y:S03]  /*29ac0*/  LDL.LU R42, [R1+0x4178] ;  /* 0x00417800012a7983 */ /* 0x002ea60000300800 */
[----:B------:R-:W2:Y:S01]  /*29ad0*/  LDL.LU R29, [R1+0x4174] ;  /* 0x00417400011d7983 */ /* 0x000ea20000300800 */
[----:B------:R-:W2:Y:S03]  /*29ae0*/  LDL.LU R28, [R1+0x4170] ;  /* 0x00417000011c7983 */ /* 0x000ea60000300800 */
[----:B------:R-:W2:Y:S01]  /*29af0*/  LDL.LU R27, [R1+0x416c] ;  /* 0x00416c00011b7983 */ /* 0x000ea20000300800 */
[----:B------:R-:W2:Y:S03]  /*29b00*/  LDL.LU R26, [R1+0x4168] ;  /* 0x00416800011a7983 */ /* 0x000ea60000300800 */
[----:B------:R0:W-:Y:S01]  /*29b10*/  STS.U16 [R47+0x9300], R25 ;  /* 0x009300192f007388 */ /* 0x0001e20000000400 */
[----:B------:R1:W-:Y:S02]  /*29b20*/  STS.U16 [R47+0x9500], R24 ;  /* 0x009500182f007388 */ /* 0x0003e40000000400 */
[----:B------:R1:W-:Y:S01]  /*29b30*/  STS.U16 [R47+0x9540], R23 ;  /* 0x009540172f007388 */ /* 0x0003e20000000400 */
[----:B0-----:R-:W2:Y:S01]  /*29b40*/  LDL.LU R25, [R1+0x4164] ;  /* 0x0041640001197983 */ /* 0x001ea20000300800 */
[----:B-1----:R-:W2:Y:S02]  /*29b50*/  LDL.LU R24, [R1+0x4160] ;  /* 0x0041600001187983 */ /* 0x002ea40000300800 */
[----:B------:R-:W2:Y:S01]  /*29b60*/  LDL.LU R23, [R1+0x415c] ;  /* 0x00415c0001177983 */ /* 0x000ea20000300800 */
        /* <DEDUP_REMOVED lines=14> */
[----:B0-----:R-:W3:Y:S01]  /*29c50*/  LDL.LU R38, [R1+0x4148] ;  /* 0x0041480001267983 */ /* 0x001ee20000300800 */
[----:B-1----:R-:W3:Y:S03]  /*29c60*/  LDL.LU R43, [R1+0x4144] ;  /* 0x00414400012b7983 */ /* 0x002ee60000300800 */
[----:B------:R-:W3:Y:S04]  /*29c70*/  LDL.LU R44, [R1+0x4140] ;  /* 0x00414000012c7983 */ /* 0x000ee80000300800 */
[----:B------:R-:W3:Y:S01]  /*29c80*/  LDL.LU R49, [R1+0x413c] ;  /* 0x00413c0001317983 */ /* 0x000ee20000300800 */
[----:B------:R-:W3:Y:S02]  /*29c90*/  LDL.LU R50, [R1+0x4138] ;  /* 0x0041380001327983 */ /* 0x000ee40000300800 */
[----:B------:R-:W3:Y:S01]  /*29ca0*/  LDL.LU R55, [R1+0x4134] ;  /* 0x0041340001377983 */ /* 0x000ee20000300800 */
[----:B------:R0:W-:Y:S01]  /*29cb0*/  STS.U16 [R47+0xa100], R56 ;  /* 0x00a100382f007388 */ /* 0x0001e20000000400 */
[----:B------:R1:W-:Y:S03]  /*29cc0*/  STS.U16 [R47+0xa140], R61 ;  /* 0x00a1403d2f007388 */ /* 0x0003e60000000400 */
[----:B0-----:R-:W3:Y:S01]  /*29cd0*/  LDL.LU R56, [R1+0x4130] ;  /* 0x0041300001387983 */ /* 0x001ee20000300800 */
[----:B-1----:R-:W3:Y:S03]  /*29ce0*/  LDL.LU R61, [R1+0x412c] ;  /* 0x00412c00013d7983 */ /* 0x002ee60000300800 */
[----:B--2---:R0:W-:Y:S04]  /*29cf0*/  STS.U16 [R47+0xa340], R2 ;  /* 0x00a340022f007388 */ /* 0x0041e80000000400 */
[----:B0-----:R-:W2:Y:S01]  /*29d00*/  LDL.LU R2, [R1+0x4128] ;  /* 0x0041280001027983 */ /* 0x001ea20000300800 */
[----:B------:R-:W-:Y:S02]  /*29d10*/  STS.U16 [R47+0xa300], R5 ;  /* 0x00a300052f007388 */ /* 0x000fe40000000400 */
[----:B------:R0:W-:Y:S02]  /*29d20*/  STS.U16 [R47+0xa500], R48 ;  /* 0x00a500302f007388 */ /* 0x0001e40000000400 */
[----:B------:R1:W-:Y:S01]  /*29d30*/  STS.U16 [R47+0xa540], R53 ;  /* 0x00a540352f007388 */ /* 0x0003e20000000400 */
[----:B------:R1:W-:Y:S01]  /*29d40*/  STS.U16 [R47+0xa740], R54 ;  /* 0x00a740362f007388 */ /* 0x0003e20000000400 */
[----:B------:R1:W-:Y:S02]  /*29d50*/  STS.U16 [R47+0xa700], R59 ;  /* 0x00a7003b2f007388 */ /* 0x0003e40000000400 */
[----:B------:R-:W-:Y:S02]  /*29d60*/  STS.U16 [R47+0xa900], R60 ;  /* 0x00a9003c2f007388 */ /* 0x000fe40000000400 */
[----:B------:R-:W-:Y:S01]  /*29d70*/  STS.U16 [R47+0xa940], R4 ;  /* 0x00a940042f007388 */ /* 0x000fe20000000400 */
[----:B------:R-:W-:Y:S01]  /*29d80*/  STS.U16 [R47+0xab40], R31 ;  /* 0x00ab401f2f007388 */ /* 0x000fe20000000400 */
[----:B------:R-:W-:Y:S03]  /*29d90*/  STS.U16 [R47+0xab00], R3 ;  /* 0x00ab00032f007388 */ /* 0x000fe60000000400 */
[----:B0-----:R-:W4:Y:S01]  /*29da0*/  LDL.LU R48, [R1+0x264] ;  /* 0x0002640001307983 */ /* 0x001f220000300800 */
[----:B-1----:R-:W4:Y:S02]  /*29db0*/  LDL.LU R53, [R1+0x260] ;  /* 0x0002600001357983 */ /* 0x002f240000300800 */
[----:B------:R-:W4:Y:S01]  /*29dc0*/  LDL.LU R54, [R1+0x228] ;  /* 0x0002280001367983 */ /* 0x000f220000300800 */
[----:B------:R-:W4:Y:S04]  /*29dd0*/  LDL.LU R59, [R1+0x224] ;  /* 0x00022400013b7983 */ /* 0x000f280000300800 */
[----:B--2---:R0:W-:Y:S04]  /*29de0*/  STS.U16 [R47+0xad00], R2 ;  /* 0x00ad00022f007388 */ /* 0x0041e80000000400 */
[----:B0-----:R-:W2:Y:S01]  /*29df0*/  LDL.LU R2, [R1+0x1f0] ;  /* 0x0001f00001027983 */ /* 0x001ea20000300800 */
[----:B---3--:R-:W-:Y:S02]  /*29e00*/  STS.U16 [R47+0xad40], R61 ;  /* 0x00ad403d2f007388 */ /* 0x008fe40000000400 */
[----:B------:R-:W-:Y:S02]  /*29e10*/  STS.U16 [R47+0xaf40], R56 ;  /* 0x00af40382f007388 */ /* 0x000fe40000000400 */
[----:B------:R-:W-:Y:S01]  /*29e20*/  STS.U16 [R47+0xaf00], R55 ;  /* 0x00af00372f007388 */ /* 0x000fe20000000400 */
[----:B------:R-:W-:Y:S01]  /*29e30*/  STS.U16 [R47+0xb100], R50 ;  /* 0x00b100322f007388 */ /* 0x000fe20000000400 */
[----:B------:R-:W-:Y:S02]  /*29e40*/  STS.U16 [R47+0xb140], R49 ;  /* 0x00b140312f007388 */ /* 0x000fe40000000400 */
[----:B------:R-:W-:Y:S02]  /*29e50*/  STS.U16 [R47+0xb340], R44 ;  /* 0x00b3402c2f007388 */ /* 0x000fe40000000400 */
[----:B------:R-:W-:Y:S01]  /*29e60*/  STS.U16 [R47+0xb300], R43 ;  /* 0x00b3002b2f007388 */ /* 0x000fe20000000400 */
[----:B------:R-:W-:Y:S01]  /*29e70*/  STS.U16 [R47+0xb500], R38 ;  /* 0x00b500262f007388 */ /* 0x000fe20000000400 */
[----:B----4-:R-:W-:Y:S02]  /*29e80*/  STS.U16 [R47+0xb540], R37 ;  /* 0x00b540252f007388 */ /* 0x010fe40000000400 */
[----:B------:R-:W-:Y:S02]  /*29e90*/  STS.U16 [R47+0xb740], R32 ;  /* 0x00b740202f007388 */ /* 0x000fe40000000400 */
[----:B------:R-:W-:Y:S01]  /*29ea0*/  IMAD.SHL.U32 R30, R30, 0x2, RZ ;  /* 0x000000021e1e7824 */ /* 0x000fe200078e00ff */
[----:B------:R-:W-:Y:S01]  /*29eb0*/  STS.U16 [R47+0xb700], R13 ;  /* 0x00b7000d2f007388 */ /* 0x000fe20000000400 */
[----:B------:R-:W-:Y:S02]  /*29ec0*/  STS.U16 [R47+0xb900], R22 ;  /* 0x00b900162f007388 */ /* 0x000fe40000000400 */
[----:B------:R-:W-:Y:S02]  /*29ed0*/  STS.U16 [R47+0xb940], R23 ;  /* 0x00b940172f007388 */ /* 0x000fe40000000400 */
[----:B------:R-:W-:Y:S01]  /*29ee0*/  STS.U16 [R47+0xbb40], R24 ;  /* 0x00bb40182f007388 */ /* 0x000fe20000000400 */
[----:B------:R-:W-:Y:S01]  /*29ef0*/  STS.U16 [R47+0xbb00], R25 ;  /* 0x00bb00192f007388 */ /* 0x000fe20000000400 */
[----:B------:R-:W-:-:S03]  /*29f00*/  LOP3.LUT R30, R30, 0x30, RZ, 0x3c, !PT ;  /* 0x000000301e1e7812 */ /* 0x000fc600078e3cff */
[----:B------:R-:W3:Y:S01]  /*29f10*/  LDL.LU R60, [R1+0x24c] ;  /* 0x00024c00013c7983 */ /* 0x000ee20000300800 */
[----:B------:R-:W-:Y:S02]  /*29f20*/  STS.U16 [R47+0xbd00], R26 ;  /* 0x00bd001a2f007388 */ /* 0x000fe40000000400 */
[----:B------:R-:W4:Y:S02]  /*29f30*/  LDL.LU R31, [R1+0x248] ;  /* 0x00024800011f7983 */ /* 0x000f240000300800 */
[----:B------:R-:W-:Y:S01]  /*29f40*/  STS.U16 [R47+0xbd40], R27 ;  /* 0x00bd401b2f007388 */ /* 0x000fe20000000400 */
[----:B------:R-:W3:Y:S04]  /*29f50*/  LDL R5, [R1+0x179c] ;  /* 0x00179c0001057983 */ /* 0x000ee80000100800 */
[----:B------:R-:W3:Y:S04]  /*29f60*/  LDL R4, [R1+0x17a0] ;  /* 0x0017a00001047983 */ /* 0x000ee80000100800 */
[----:B------:R-:W-:Y:S01]  /*29f70*/  STS.U16 [R47+0xbf40], R28 ;  /* 0x00bf401c2f007388 */ /* 0x000fe20000000400 */
[----:B------:R-:W3:Y:S02]  /*29f80*/  LDL.LU R3, [R1+0x1798] ;  /* 0x0017980001037983 */ /* 0x000ee40000300800 */
[----:B------:R0:W-:Y:S02]  /*29f90*/  STS.U16 [R47+0xbf00], R29 ;  /* 0x00bf001d2f007388 */ /* 0x0001e40000000400 */
[----:B------:R1:W-:Y:S01]  /*29fa0*/  STS.U16 [R30+0x8180], R48 ;  /* 0x008180301e007388 */ /* 0x0003e20000000400 */
[----:B------:R1:W-:Y:S01]  /*29fb0*/  STS.U16 [R30+0x81c0], R53 ;  /* 0x0081c0351e007388 */ /* 0x0003e20000000400 */
[----:B------:R1:W-:Y:S02]  /*29fc0*/  STS.U16 [R30+0x83c0], R54 ;  /* 0x0083c0361e007388 */ /* 0x0003e40000000400 */
[----:B------:R1:W-:Y:S01]  /*29fd0*/  STS.U16 [R30+0x8380], R59 ;  /* 0x0083803b1e007388 */ /* 0x0003e20000000400 */
[----:B0-----:R-:W3:Y:S01]  /*29fe0*/  LDL.LU R47, [R1+0x4124] ;  /* 0x00412400012f7983 */ /* 0x001ee20000300800 */
[----:B-1----:R-:W3:Y:S02]  /*29ff0*/  LDL.LU R48, [R1+0x4120] ;  /* 0x0041200001307983 */ /* 0x002ee40000300800 */
[----:B------:R-:W3:Y:S01]  /*2a000*/  LDL.LU R53, [R1+0x411c] ;  /* 0x00411c0001357983 */ /* 0x000ee20000300800 */
[----:B------:R-:W3:Y:S04]  /*2a010*/  LDL.LU R54, [R1+0x4118] ;  /* 0x0041180001367983 */ /* 0x000ee80000300800 */
[----:B------:R-:W3:Y:S04]  /*2a020*/  LDL.LU R59, [R1+0x4114] ;  /* 0x00411400013b7983 */ /* 0x000ee80000300800 */
[----:B--2---:R0:W-:Y:S04]  /*2a030*/  STS.U16 [R30+0x8580], R2 ;  /* 0x008580021e007388 */ /* 0x0041e80000000400 */
[----:B0-----:R-:W2:Y:S04]  /*2a040*/  LDL.LU R2, [R1+0x4110] ;  /* 0x0041100001027983 */ /* 0x001ea80000300800 */
[----:B--2---:R0:W-:Y:S04]  /*2a050*/  STS.U16 [R30+0x85c0], R2 ;  /* 0x0085c0021e007388 */ /* 0x0041e80000000400 */
[----:B0-----:R-:W2:Y:S01]  /*2a060*/  LDL.LU R2, [R1+0x410c] ;  /* 0x00410c0001027983 */ /* 0x001ea20000300800 */
[----:B---3--:R0:W-:Y:S01]  /*2a070*/  STS.U16 [R30+0x87c0], R60 ;  /* 0x0087c03c1e007388 */ /* 0x0081e20000000400 */
[----:B--2---:R-:W-:-:S02]  /*2a080*/  PRMT R2, RZ, 0x7610, R2 ;  /* 0x00007610ff027816 */ /* 0x004fc40000000002 */
[----:B0-----:R-:W2:Y:S04]  /*2a090*/  LDL.LU R60, [R1+0x4108] ;  /* 0x00410800013c7983 */ /* 0x001ea80000300800 */
[----:B------:R-:W3:Y:S04]  /*2a0a0*/  @!P0 LDG.E.U16 R2, [R4.64] ;  /* 0x0000000404028981 */ /* 0x000ee8000c1e1500 */
[----:B----4-:R0:W-:Y:S04]  /*2a0b0*/  STS.U16 [R30+0x8780], R31 ;  /* 0x0087801f1e007388 */ /* 0x0101e80000000400 */
[----:B0-----:R-:W4:Y:S01]  /*2a0c0*/  LDL.LU R30, [R1+0x4104] ;  /* 0x00410400011e7983 */ /* 0x001f220000300800 */
[----:B------:R-:W2:Y:S03]  /*2a0d0*/  LDL.LU R31, [R1+0x4100] ;  /* 0x00410000011f7983 */ /* 0x000ea60000300800 */
[----:B---3--:R0:W-:Y:S04]  /*2a0e0*/  STL [R1+0x15c], R2 ;  /* 0x00015c0201007387 */ /* 0x0081e80000100800 */
[----:B0-----:R-:W3:Y:S01]  /*2a0f0*/  LDL.LU R2, [R1+0x40fc] ;  /* 0x0040fc0001027983 */ /* 0x001ee20000300800 */
[----:B------:R-:W3:Y:S01]  /*2a100*/  LDL R5, [R1+0x1794] ;  /* 0x0017940001057983 */ /* 0x000ee20000100800 */
[----:B--2---:R-:W-:Y:S01]  /*2a110*/  PRMT R31, RZ, 0x7610, R31 ;  /* 0x00007610ff1f7816 */ /* 0x004fe2000000001f */
[----:B------:R-:W-:Y:S01]  /*2a120*/  @!P1 IMAD.MOV.U32 R4, RZ, RZ, R3 ;  /* 0x000000ffff049224 */ /* 0x000fe200078e0003 */
        /* <DEDUP_REMOVED lines=82> */
[----:B------:R-:W-:Y:S01]  /*2a650*/  STL [R1+0x3c8c], R3 ;  /* 0x003c8c0301007387 */ /* 0x000fe20000100800 */
[----:B---3--:R-:W2:Y:S01]  /*2a660*/  @!P1 LDG.E.U16 R31, [R4.64] ;  /* 0x00000004041f9981 */ /* 0x008ea2000c1e1500 */
        /* <DEDUP_REMOVED lines=84> */
[----:B------:R-:W-:Y:S03]  /*2abb0*/  STL [R1+0x3f34], R3 ;  /* 0x003f340301007387 */ /* 0x000fe60000100800 */
[----:B--2---:R0:W-:Y:S04]  /*2abc0*/  STL [R1+0x158], R31 ;  /* 0x0001581f01007387 */ /* 0x0041e80000100800 */
[----:B0-----:R-:W2:Y:S01]  /*2abd0*/  LDL.LU R31, [R1+0x40f8] ;  /* 0x0040f800011f7983 */ /* 0x001ea20000300800 */
[----:B------:R-:W3:Y:S02]  /*2abe0*/  LDL R4, [R1+0x178c] ;  /* 0x00178c0001047983 */ /* 0x000ee40000100800 */
[----:B------:R-:W3:Y:S01]  /*2abf0*/  LDL R5, [R1+0x1790] ;  /* 0x0017900001057983 */ /* 0x000ee20000100800 */
[----:B------:R-:W-:-:S02]  /*2ac00*/  PRMT R2, RZ, 0x7610, R2 ;  /* 0x00007610ff027816 */ /* 0x000fc40000000002 */
[----:B---3--:R-:W-:-:S04]  /*2ac10*/  @!P2 LOP3.LUT R5, R5, R4, RZ, 0x3c, !PT ;  /* 0x000000040505a212 */ /* 0x008fc800078e3cff */
[----:B------:R-:W-:-:S04]  /*2ac20*/  @!P2 LOP3.LUT R4, R5, R4, RZ, 0x3c, !PT ;  /* 0x000000040504a212 */ /* 0x000fc800078e3cff */
[----:B------:R-:W-:-:S05]  /*2ac30*/  @!P2 LOP3.LUT R5, R5, R4, RZ, 0x3c, !PT ;  /* 0x000000040505a212 */ /* 0x000fca00078e3cff */
[----:B------:R-:W3:Y:S04]  /*2ac40*/  @!P2 LDG.E.U16 R2, [R4.64] ;  /* 0x000000040402a981 */ /* 0x000ee8000c1e1500 */
[----:B---3--:R0:W-:Y:S04]  /*2ac50*/  STL [R1+0x154], R2 ;  /* 0x0001540201007387 */ /* 0x0081e80000100800 */
[----:B0-----:R-:W3:Y:S01]  /*2ac60*/  LDL.LU R2, [R1+0x40f4] ;  /* 0x0040f40001027983 */ /* 0x001ee20000300800 */
[----:B------:R-:W3:Y:S02]  /*2ac70*/  LDL R4, [R1+0x1784] ;  /* 0x0017840001047983 */ /* 0x000ee40000100800 */
[----:B------:R-:W3:Y:S01]  /*2ac80*/  LDL R5, [R1+0x1788] ;  /* 0x0017880001057983 */ /* 0x000ee20000100800 */
[----:B--2---:R-:W-:-:S02]  /*2ac90*/  PRMT R31, RZ, 0x7610, R31 ;  /* 0x00007610ff1f7816 */ /* 0x004fc4000000001f */
[----:B---3--:R-:W-:-:S04]  /*2aca0*/  @!P3 LOP3.LUT R5, R5, R4, RZ, 0x3c, !PT ;  /* 0x000000040505b212 */ /* 0x008fc800078e3cff */
[----:B------:R-:W-:-:S04]  /*2acb0*/  @!P3 LOP3.LUT R4, R5, R4, RZ, 0x3c, !PT ;  /* 0x000000040504b212 */ /* 0x000fc800078e3cff */
[----:B------:R-:W-:-:S05]  /*2acc0*/  @!P3 LOP3.LUT R5, R5, R4, RZ, 0x3c, !PT ;  /* 0x000000040505b212 */ /* 0x000fca00078e3cff */
[----:B------:R-:W2:Y:S04]  /*2acd0*/  @!P3 LDG.E.U16 R31, [R4.64] ;  /* 0x00000004041fb981 */ /* 0x000ea8000c1e1500 */
        /* <DEDUP_REMOVED lines=683> */
[----:B------:R0:W2:Y:S04]  /*2d790*/  @!P3 LDG.E.U16 R31, [R4.64] ;  /* 0x00000004041fb981 */ /* 0x0000a8000c1e1500 */
[----:B0-----:R-:W3:Y:S04]  /*2d7a0*/  LDL R4, [R1+0xd9c] ;  /* 0x000d9c0001047983 */ /* 0x001ee80000100800 */
[----:B------:R-:W3:Y:S01]  /*2d7b0*/  LDL R5, [R1+0xda0] ;  /* 0x000da00001057983 */ /* 0x000ee20000100800 */
[----:B------:R-:W-:Y:S02]  /*2d7c0*/  PRMT R2, RZ, 0x7610, R2 ;  /* 0x00007610ff027816 */ /* 0x000fe40000000002 */
[----:B---3--:R-:W-:-:S04]  /*2d7d0*/  @!P0 LOP3.LUT R5, R5, R4, RZ, 0x3c, !PT ;  /* 0x0000000405058212 */ /* 0x008fc800078e3cff */
[----:B------:R-:W-:-:S04]  /*2d7e0*/  @!P0 LOP3.LUT R4, R5, R4, RZ, 0x3c, !PT ;  /* 0x0000000405048212 */ /* 0x000fc800078e3cff */
[----:B------:R-:W-:-:S05]  /*2d7f0*/  @!P0 LOP3.LUT R5, R5, R4, RZ, 0x3c, !PT ;  /* 0x0000000405058212 */ /* 0x000fca00078e3cff */
[----:B------:R-:W3:Y:S04]  /*2d800*/  @!P0 LDG.E.U16 R2, [R4.64] ;  /* 0x0000000404028981 */ /* 0x000ee8000c1e1500 */
[----:B--2---:R0:W-:Y:S04]  /*2d810*/  STL [R1+0x20], R31 ;  /* 0x0000201f01007387 */ /* 0x0041e80000100800 */
[----:B0-----:R-:W2:Y:S04]  /*2d820*/  LDL R31, [R1+0xd18] ;  /* 0x000d1800011f7983 */ /* 0x001ea80000100800 */
[----:B---3--:R0:W-:Y:S04]  /*2d830*/  STL [R1+0x1c], R2 ;  /* 0x00001c0201007387 */ /* 0x0081e80000100800 */
[----:B0-----:R-:W3:Y:S01]  /*2d840*/  LDL.LU R2, [R1+0x3fc0] ;  /* 0x003fc00001027983 */ /* 0x001ee20000300800 */
[----:B------:R-:W2:Y:S02]  /*2d850*/  LDL R4, [R1+0xd94] ;  /* 0x000d940001047983 */ /* 0x000ea40000100800 */
[----:B------:R-:W2:Y:S01]  /*2d860*/  LDL R5, [R1+0xd98] ;  /* 0x000d980001057983 */ /* 0x000ea20000100800 */
[----:B----4-:R-:W-:-:S02]  /*2d870*/  PRMT R30, RZ, 0x7610, R30 ;  /* 0x00007610ff1e7816 */ /* 0x010fc4000000001e */
[----:B--2---:R-:W-:-:S04]  /*2d880*/  @!P1 LOP3.LUT R5, R5, R4, RZ, 0x3c, !PT ;  /* 0x0000000405059212 */ /* 0x004fc800078e3cff */
[----:B------:R-:W-:-:S04]  /*2d890*/  @!P1 LOP3.LUT R4, R5, R4, RZ, 0x3c, !PT ;  /* 0x0000000405049212 */ /* 0x000fc800078e3cff */
[----:B------:R-:W-:-:S05]  /*2d8a0*/  @!P1 LOP3.LUT R5, R5, R4, RZ, 0x3c, !PT ;  /* 0x0000000405059212 */ /* 0x000fca00078e3cff */
[----:B------:R-:W2:Y:S04]  /*2d8b0*/  @!P1 LDG.E.U16 R30, [R4.64] ;  /* 0x00000004041e9981 */ /* 0x000ea8000c1e1500 */
[----:B--2---:R0:W-:Y:S04]  /*2d8c0*/  STL [R1+0x18], R30 ;  /* 0x0000181e01007387 */ /* 0x0041e80000100800 */
[----:B0-----:R-:W2:Y:S01]  /*2d8d0*/  LDL.LU R30, [R1+0x3fbc] ;  /* 0x003fbc00011e7983 */ /* 0x001ea20000300800 */
[----:B------:R-:W4:Y:S02]  /*2d8e0*/  LDL R4, [R1+0xd8c] ;  /* 0x000d8c0001047983 */ /* 0x000f240000100800 */
[----:B------:R-:W4:Y:S01]  /*2d8f0*/  LDL R5, [R1+0xd90] ;  /* 0x000d900001057983 */ /* 0x000f220000100800 */
[----:B---3--:R-:W-:-:S02]  /*2d900*/  PRMT R2, RZ, 0x7610, R2 ;  /* 0x00007610ff027816 */ /* 0x008fc40000000002 */
[----:B----4-:R-:W-:-:S04]  /*2d910*/  @!P2 LOP3.LUT R5, R5, R4, RZ, 0x3c, !PT ;  /* 0x000000040505a212 */ /* 0x010fc800078e3cff */
[----:B------:R-:W-:-:S04]  /*2d920*/  @!P2 LOP3.LUT R4, R5, R4, RZ, 0x3c, !PT ;  /* 0x000000040504a212 */ /* 0x000fc800078e3cff */
[----:B------:R-:W-:-:S05]  /*2d930*/  @!P2 LOP3.LUT R5, R5, R4, RZ, 0x3c, !PT ;  /* 0x000000040505a212 */ /* 0x000fca00078e3cff */
[----:B------:R-:W3:Y:S04]  /*2d940*/  @!P2 LDG.E.U16 R2, [R4.64] ;  /* 0x000000040402a981 */ /* 0x000ee8000c1e1500 */
[----:B---3--:R0:W-:Y:S04]  /*2d950*/  STL [R1+0x14], R2 ;  /* 0x0000140201007387 */ /* 0x0081e80000100800 */
[----:B0-----:R-:W3:Y:S01]  /*2d960*/  LDL.LU R2, [R1+0x3fb8] ;  /* 0x003fb80001027983 */ /* 0x001ee20000300800 */
[----:B------:R-:W4:Y:S02]  /*2d970*/  LDL R4, [R1+0xd84] ;  /* 0x000d840001047983 */ /* 0x000f240000100800 */
[----:B------:R-:W4:Y:S01]  /*2d980*/  LDL R5, [R1+0xd88] ;  /* 0x000d880001057983 */ /* 0x000f220000100800 */
[----:B--2---:R-:W-:-:S02]  /*2d990*/  PRMT R30, RZ, 0x7610, R30 ;  /* 0x00007610ff1e7816 */ /* 0x004fc4000000001e */
[----:B----4-:R-:W-:-:S04]  /*2d9a0*/  @!P3 LOP3.LUT R5, R5, R4, RZ, 0x3c, !PT ;  /* 0x000000040505b212 */ /* 0x010fc800078e3cff */
        /* <DEDUP_REMOVED lines=11> */
[----:B------:R-:W3:Y:S01]  /*2da60*/  @!P0 LDG.E.U16 R2, [R4.64] ;  /* 0x0000000404028981 */ /* 0x000ee2000c1e1500 */
[----:B------:R-:W-:-:S03]  /*2da70*/  PRMT R0, RZ, 0x7610, R0 ;  /* 0x00007610ff007816 */ /* 0x000fc60000000000 */
[----:B---3--:R0:W-:Y:S04]  /*2da80*/  STL [R1+0xc], R2 ;  /* 0x00000c0201007387 */ /* 0x0081e80000100800 */
[----:B0-----:R-:W3:Y:S01]  /*2da90*/  LDL.LU R2, [R1+0x3fb0] ;  /* 0x003fb00001027983 */ /* 0x001ee20000300800 */
[----:B------:R-:W4:Y:S02]  /*2daa0*/  LDL R5, [R1+0xd14] ;  /* 0x000d140001057983 */ /* 0x000f240000100800 */
[----:B------:R-:W-:Y:S02]  /*2dab0*/  @!P1 IMAD.MOV.U32 R4, RZ, RZ, R31 ;  /* 0x000000ffff049224 */ /* 0x000fe400078e001f */
[----:B------:R-:W2:Y:S04]  /*2dac0*/  LDL R31, [R1+0xc98] ;  /* 0x000c9800011f7983 */ /* 0x000ea80000100800 */
[----:B----4-:R-:W4:Y:S04]  /*2dad0*/  @!P1 LDG.E.U16 R0, [R4.64] ;  /* 0x0000000404009981 */ /* 0x010f28000c1e1500 */
[----:B----4-:R-:W-:Y:S01]  /*2dae0*/  STL [R1+0x8], R0 ;  /* 0x0000080001007387 */ /* 0x010fe20000100800 */
[----:B------:R-:W4:Y:S02]  /*2daf0*/  LDL R4, [R1+0xd0c] ;  /* 0x000d0c0001047983 */ /* 0x000f240000100800 */
[----:B------:R-:W4:Y:S01]  /*2db00*/  LDL R5, [R1+0xd10] ;  /* 0x000d100001057983 */ /* 0x000f220000100800 */
[----:B--2---:R-:W-:-:S02]  /*2db10*/  PRMT R30, RZ, 0x7610, R30 ;  /* 0x00007610ff1e7816 */ /* 0x004fc4000000001e */
[----:B----4-:R-:W-:-:S04]  /*2db20*/  @!P2 LOP3.LUT R5, R5, R4, RZ, 0x3c, !PT ;  /* 0x000000040505a212 */ /* 0x010fc800078e3cff */
[----:B------:R-:W-:-:S04]  /*2db30*/  @!P2 LOP3.LUT R4, R5, R4, RZ, 0x3c, !PT ;  /* 0x000000040504a212 */ /* 0x000fc800078e3cff */
[----:B------:R-:W-:-:S05]  /*2db40*/  @!P2 LOP3.LUT R5, R5, R4, RZ, 0x3c, !PT ;  /* 0x000000040505a212 */ /* 0x000fca00078e3cff */
[----:B------:R0:W2:Y:S04]  /*2db50*/  @!P2 LDG.E.U16 R30, [R4.64] ;  /* 0x00000004041ea981 */ /* 0x0000a8000c1e1500 */
[----:B0-----:R-:W4:Y:S04]  /*2db60*/  LDL R4, [R1+0xd04] ;  /* 0x000d040001047983 */ /* 0x001f280000100800 */
[----:B------:R-:W4:Y:S01]  /*2db70*/  LDL R5, [R1+0xd08] ;  /* 0x000d080001057983 */ /* 0x000f220000100800 */
[----:B------:R-:W-:Y:S02]  /*2db80*/  PRMT R3, RZ, 0x7610, R3 ;  /* 0x00007610ff037816 */ /* 0x000fe40000000003 */
[----:B----4-:R-:W-:-:S04]  /*2db90*/  @!P3 LOP3.LUT R5, R5, R4, RZ, 0x3c, !PT ;  /* 0x000000040505b212 */ /* 0x010fc800078e3cff */
[----:B------:R-:W-:-:S04]  /*2dba0*/  @!P3 LOP3.LUT R4, R5, R4, RZ, 0x3c, !PT ;  /* 0x000000040504b212 */ /* 0x000fc800078e3cff */
[----:B------:R-:W-:Y:S01]  /*2dbb0*/  @!P3 LOP3.LUT R5, R5, R4, RZ, 0x3c, !PT ;  /* 0x000000040505b212 */ /* 0x000fe200078e3cff */
[----:B--2---:R0:W-:Y:S04]  /*2dbc0*/  STL [R1+0x4], R30 ;  /* 0x0000041e01007387 */ /* 0x0041e80000100800 */
[----:B------:R1:W2:Y:S01]  /*2dbd0*/  @!P3 LDG.E.U16 R3, [R4.64] ;  /* 0x000000040403b981 */ /* 0x0002a2000c1e1500 */
[----:B------:R-:W-:-:S03]  /*2dbe0*/  PRMT R61, RZ, 0x7610, R61 ;  /* 0x00007610ff3d7816 */ /* 0x000fc6000000003d */
[----:B0-----:R-:W4:Y:S04]  /*2dbf0*/  LDL R30, [R1+0xc90] ;  /* 0x000c9000011e7983 */ /* 0x001f280000100800 */
[----:B-1----:R-:W2:Y:S04]  /*2dc00*/  LDL R4, [R1+0xc9c] ;  /* 0x000c9c0001047983 */ /* 0x002ea80000100800 */
[----:B------:R-:W2:Y:S02]  /*2dc10*/  LDL R5, [R1+0xca0] ;  /* 0x000ca00001057983 */ /* 0x000ea40000100800 */
[----:B--2---:R-:W-:-:S04]  /*2dc20*/  @!P0 LOP3.LUT R5, R5, R4, RZ, 0x3c, !PT ;  /* 0x0000000405058212 */ /* 0x004fc800078e3cff */
[----:B------:R-:W-:-:S04]  /*2dc30*/  @!P0 LOP3.LUT R4, R5, R4, RZ, 0x3c, !PT ;  /* 0x0000000405048212 */ /* 0x000fc800078e3cff */
[----:B------:R-:W-:Y:S01]  /*2dc40*/  @!P0 LOP3.LUT R5, R5, R4, RZ, 0x3c, !PT ;  /* 0x0000000405058212 */ /* 0x000fe200078e3cff */
[----:B------:R0:W-:Y:S04]  /*2dc50*/  STL [R1+0x3f38], R3 ;  /* 0x003f380301007387 */ /* 0x0001e80000100800 */
[----:B------:R1:W2:Y:S01]  /*2dc60*/  @!P0 LDG.E.U16 R61, [R4.64] ;  /* 0x00000004043d8981 */ /* 0x0002a2000c1e1500 */
[----:B------:R-:W-:-:S03]  /*2dc70*/  PRMT R60, RZ, 0x7610, R60 ;  /* 0x00007610ff3c7816 */ /* 0x000fc6000000003c */
[----:B0-----:R-:W3:Y:S04]  /*2dc80*/  LDL R3, [R1+0xc88] ;  /* 0x000c880001037983 */ /* 0x001ee80000100800 */
[----:B-1----:R-:W3:Y:S01]  /*2dc90*/  LDL R5, [R1+0xc94] ;  /* 0x000c940001057983 */ /* 0x002ee20000100800 */
[----:B------:R-:W-:-:S03]  /*2dca0*/  @!P1 IMAD.MOV.U32 R4, RZ, RZ, R31 ;  /* 0x000000ffff049224 */ /* 0x000fc600078e001f */
[----:B--2---:R0:W-:Y:S01]  /*2dcb0*/  STL [R1+0x3f3c], R61 ;  /* 0x003f3c3d01007387 */ /* 0x0041e20000100800 */
[----:B------:R-:W-:Y:S02]  /*2dcc0*/  PRMT R59, RZ, 0x7610, R59 ;  /* 0x00007610ff3b7816 */ /* 0x000fe4000000003b */
[----:B------:R-:W-:Y:S01]  /*2dcd0*/  PRMT R58, RZ, 0x7610, R58 ;  /* 0x00007610ff3a7816 */ /* 0x000fe2000000003a */
[----:B------:R-:W2:Y:S01]  /*2dce0*/  LDL R31, [R1+0xc20] ;  /* 0x000c2000011f7983 */ /* 0x000ea20000100800 */
[----:B---3--:R1:W3:Y:S04]  /*2dcf0*/  @!P1 LDG.E.U16 R60, [R4.64] ;  /* 0x00000004043c9981 */ /* 0x0082e8000c1e1500 */
[----:B0-----:R-:W2:Y:S04]  /*2dd00*/  LDL R61, [R1+0xc84] ;  /* 0x000c8400013d7983 */ /* 0x001ea80000100800 */
[----:B-1----:R-:W2:Y:S01]  /*2dd10*/  LDL R5, [R1+0xc8c] ;  /* 0x000c8c0001057983 */ /* 0x002ea20000100800 */
[----:B----4-:R-:W-:-:S03]  /*2dd20*/  @!P2 IMAD.MOV.U32 R4, RZ, RZ, R30 ;  /* 0x000000ffff04a224 */ /* 0x010fc600078e001e */
[----:B---3--:R0:W-:Y:S01]  /*2dd30*/  STL [R1+0x3f40], R60 ;  /* 0x003f403c01007387 */ /* 0x0081e20000100800 */
[----:B------:R-:W3:Y:S03]  /*2dd40*/  LDL R30, [R1+0xc10] ;  /* 0x000c1000011e7983 */ /* 0x000ee60000100800 */
[----:B--2---:R1:W2:Y:S04]  /*2dd50*/  @!P2 LDG.E.U16 R59, [R4.64] ;  /* 0x00000004043ba981 */ /* 0x0042a8000c1e1500 */
[----:B0-----:R-:W4:Y:S01]  /*2dd60*/  LDL R60, [R1+0xc1c] ;  /* 0x000c1c00013c7983 */ /* 0x001f220000100800 */
[----:B-1----:R-:W-:Y:S02]  /*2dd70*/  @!P3 IMAD.MOV.U32 R4, RZ, RZ, R3 ;  /* 0x000000ffff04b224 */ /* 0x002fe400078e0003 */
[----:B------:R-:W-:-:S05]  /*2dd80*/  @!P3 IMAD.MOV.U32 R5, RZ, RZ, R61 ;  /* 0x000000ffff05b224 */ /* 0x000fca00078e003d */
[----:B------:R0:W3:Y:S01]  /*2dd90*/  @!P3 LDG.E.U16 R58, [R4.64] ;  /* 0x00000004043ab981 */ /* 0x0000e2000c1e1500 */
[----:B------:R-:W-:Y:S01]  /*2dda0*/  PRMT R57, RZ, 0x7610, R57 ;  /* 0x00007610ff397816 */ /* 0x000fe20000000039 */
[----:B0-----:R-:W-:Y:S02]  /*2ddb0*/  @!P0 IMAD.MOV.U32 R4, RZ, RZ, R31 ;  /* 0x000000ffff048224 */ /* 0x001fe400078e001f */
[----:B--2---:R0:W-:Y:S01]  /*2ddc0*/  STL [R1+0x3f44], R59 ;  /* 0x003f443b01007387 */ /* 0x0041e20000100800 */
[----:B------:R-:W2:Y:S02]  /*2ddd0*/  LDL R61, [R1+0xc04] ;  /* 0x000c0400013d7983 */ /* 0x000ea40000100800 */
[----:B------:R-:W2:Y:S02]  /*2dde0*/  LDL R3, [R1+0xc08] ;  /* 0x000c080001037983 */ /* 0x000ea40000100800 */
[----:B----4-:R-:W-:-:S05]  /*2ddf0*/  @!P0 IMAD.MOV.U32 R5, RZ, RZ, R60 ;  /* 0x000000ffff058224 */ /* 0x010fca00078e003c */
[----:B------:R1:W4:Y:S04]  /*2de00*/  @!P0 LDG.E.U16 R57, [R4.64] ;  /* 0x0000000404398981 */ /* 0x000328000c1e1500 */
[----:B0-----:R-:W2:Y:S04]  /*2de10*/  LDL R59, [R1+0xc0c] ;  /* 0x000c0c00013b7983 */ /* 0x001ea80000100800 */
[----:B---3--:R0:W-:Y:S01]  /*2de20*/  STL [R1+0x3f48], R58 ;  /* 0x003f483a01007387 */ /* 0x0081e20000100800 */
[----:B-1----:R-:W3:Y:S01]  /*2de30*/  LDL R5, [R1+0xc14] ;  /* 0x000c140001057983 */ /* 0x002ee20000100800 */
[----:B------:R-:W-:-:S02]  /*2de40*/  PRMT R56, RZ, 0x7610, R56 ;  /* 0x00007610ff387816 */ /* 0x000fc40000000038 */
[----:B------:R-:W2:Y:S04]  /*2de50*/  LDL R60, [R1+0xb9c] ;  /* 0x000b9c00013c7983 */ /* 0x000ea80000100800 */
[----:B------:R-:W2:Y:S04]  /*2de60*/  LDL R31, [R1+0xba0] ;  /* 0x000ba000011f7983 */ /* 0x000ea80000100800 */
[----:B0-----:R-:W2:Y:S01]  /*2de70*/  LDL R58, [R1+0xc18] ;  /* 0x000c1800013a7983 */ /* 0x001ea20000100800 */
[----:B------:R-:W-:Y:S02]  /*2de80*/  PRMT R55, RZ, 0x7610, R55 ;  /* 0x00007610ff377816 */ /* 0x000fe40000000037 */
[----:B------:R-:W-:Y:S01]  /*2de90*/  PRMT R54, RZ, 0x7610, R54 ;  /* 0x00007610ff367816 */ /* 0x000fe20000000036 */
[----:B--2---:R-:W-:-:S05]  /*2dea0*/  @!P1 IMAD.MOV.U32 R4, RZ, RZ, R58 ;  /* 0x000000ffff049224 */ /* 0x004fca00078e003a */
[----:B---3--:R0:W2:Y:S02]  /*2deb0*/  @!P1 LDG.E.U16 R56, [R4.64] ;  /* 0x0000000404389981 */ /* 0x0080a4000c1e1500 */
[----:B0-----:R-:W-:Y:S02]  /*2dec0*/  @!P2 IMAD.MOV.U32 R4, RZ, RZ, R30 ;  /* 0x000000ffff04a224 */ /* 0x001fe400078e001e */
[----:B------:R-:W-:-:S05]  /*2ded0*/  @!P2 IMAD.MOV.U32 R5, RZ, RZ, R59 ;  /* 0x000000ffff05a224 */ /* 0x000fca00078e003b */
[----:B------:R0:W3:Y:S02]  /*2dee0*/  @!P2 LDG.E.U16 R55, [R4.64] ;  /* 0x000000040437a981 */ /* 0x0000e4000c1e1500 */
[----:B0-----:R-:W-:Y:S02]  /*2def0*/  @!P3 IMAD.MOV.U32 R4, RZ, RZ, R3 ;  /* 0x000000ffff04b224 */ /* 0x001fe400078e0003 */
[----:B------:R-:W-:-:S05]  /*2df00*/  @!P3 IMAD.MOV.U32 R5, RZ, RZ, R61 ;  /* 0x000000ffff05b224 */ /* 0x000fca00078e003d */
[----:B------:R0:W3:Y:S01]  /*2df10*/  @!P3 LDG.E.U16 R54, [R4.64] ;  /* 0x000000040436b981 */ /* 0x0000e2000c1e1500 */
[----:B------:R-:W-:-:S03]  /*2df20*/  PRMT R53, RZ, 0x7610, R53 ;  /* 0x00007610ff357816 */ /* 0x000fc60000000035 */
[----:B----4-:R1:W-:Y:S01]  /*2df30*/  STL [R1+0x3f4c], R57 ;  /* 0x003f4c3901007387 */ /* 0x0103e20000100800 */
[----:B0-----:R-:W-:Y:S02]  /*2df40*/  @!P0 IMAD.MOV.U32 R4, RZ, RZ, R31 ;  /* 0x000000ffff048224 */ /* 0x001fe400078e001f */
[----:B------:R-:W-:-:S05]  /*2df50*/  @!P0 IMAD.MOV.U32 R5, RZ, RZ, R60 ;  /* 0x000000ffff058224 */ /* 0x000fca00078e003c */
[----:B------:R-:W4:Y:S04]  /*2df60*/  @!P0 LDG.E.U16 R53, [R4.64] ;  /* 0x0000000404358981 */ /* 0x000f28000c1e1500 */
[----:B--2---:R0:W-:Y:S01]  /*2df70*/  STL [R1+0x3f50], R56 ;  /* 0x003f503801007387 */ /* 0x0041e20000100800 */
[----:B------:R-:W2:Y:S02]  /*2df80*/  LDL R59, [R1+0xb94] ;  /* 0x000b9400013b7983 */ /* 0x000ea40000100800 */
[----:B------:R-:W2:Y:S01]  /*2df90*/  LDL R30, [R1+0xb98] ;  /* 0x000b9800011e7983 */ /* 0x000ea20000100800 */
[----:B---3--:R3:W-:Y:S01]  /*2dfa0*/  STL [R1+0x3f54], R55 ;  /* 0x003f543701007387 */ /* 0x0087e20000100800 */
[----:B------:R-:W2:Y:S02]  /*2dfb0*/  LDL R58, [R1+0xb8c] ;  /* 0x000b8c00013a7983 */ /* 0x000ea40000100800 */
[----:B------:R-:W2:Y:S01]  /*2dfc0*/  LDL R3, [R1+0xb90] ;  /* 0x000b900001037983 */ /* 0x000ea20000100800 */
[----:B------:R4:W-:Y:S01]  /*2dfd0*/  STL [R1+0x3f58], R54 ;  /* 0x003f583601007387 */ /* 0x0009e20000100800 */
[----:B-1----:R-:W2:Y:S02]  /*2dfe0*/  LDL R57, [R1+0xb84] ;  /* 0x000b840001397983 */ /* 0x002ea40000100800 */
[----:B0-----:R-:W2:Y:S01]  /*2dff0*/  LDL R56, [R1+0xb88] ;  /* 0x000b880001387983 */ /* 0x001ea20000100800 */
[----:B---3--:R-:W3:Y:S04]  /*2e000*/  LDL R55, [R1+0xb1c] ;  /* 0x000b1c0001377983 */ /* 0x008ee80000100800 */
[----:B------:R-:W3:Y:S01]  /*2e010*/  LDL R31, [R1+0xb20] ;  /* 0x000b2000011f7983 */ /* 0x000ee20000100800 */
[----:B------:R-:W-:-:S02]  /*2e020*/  PRMT R52, RZ, 0x7610, R52 ;  /* 0x00007610ff347816 */ /* 0x000fc40000000034 */
[----:B------:R-:W-:Y:S01]  /*2e030*/  PRMT R51, RZ, 0x7610, R51 ;  /* 0x00007610ff337816 */ /* 0x000fe20000000033 */
[----:B----4-:R0:W-:Y:S01]  /*2e040*/  STL [R1+0x3f5c], R53 ;  /* 0x003f5c3501007387 */ /* 0x0101e20000100800 */
[----:B------:R-:W4:Y:S01]  /*2e050*/  LDL R54, [R1+0xb14] ;  /* 0x000b140001367983 */ /* 0x000f220000100800 */
[----:B------:R-:W-:Y:S01]  /*2e060*/  PRMT R50, RZ, 0x7610, R50 ;  /* 0x00007610ff327816 */ /* 0x000fe20000000032 */
[----:B--2---:R-:W-:Y:S02]  /*2e070*/  @!P1 IMAD.MOV.U32 R5, RZ, RZ, R59 ;  /* 0x000000ffff059224 */ /* 0x004fe400078e003b */
[----:B------:R-:W-:Y:S02]  /*2e080*/  @!P1 IMAD.MOV.U32 R4, RZ, RZ, R30 ;  /* 0x000000ffff049224 */ /* 0x000fe400078e001e */
[----:B------:R-:W2:Y:S04]  /*2e090*/  LDL R30, [R1+0xb18] ;  /* 0x000b1800011e7983 */ /* 0x000ea80000100800 */
[----:B------:R1:W2:Y:S02]  /*2e0a0*/  @!P1 LDG.E.U16 R52, [R4.64] ;  /* 0x0000000404349981 */ /* 0x0002a4000c1e1500 */
[----:B-1----:R-:W-:-:S02]  /*2e0b0*/  @!P2 IMAD.MOV.U32 R5, RZ, RZ, R58 ;  /* 0x000000ffff05a224 */ /* 0x002fc400078e003a */
[----:B------:R-:W-:-:S05]  /*2e0c0*/  @!P2 IMAD.MOV.U32 R4, RZ, RZ, R3 ;  /* 0x000000ffff04a224 */ /* 0x000fca00078e0003 */
[----:B------:R1:W2:Y:S02]  /*2e0d0*/  @!P2 LDG.E.U16 R51, [R4.64] ;  /* 0x000000040433a981 */ /* 0x0002a4000c1e1500 */
[----:B-1----:R-:W-:Y:S02]  /*2e0e0*/  @!P3 IMAD.MOV.U32 R5, RZ, RZ, R57 ;  /* 0x000000ffff05b224 */ /* 0x002fe400078e0039 */
[----:B------:R-:W-:-:S05]  /*2e0f0*/  @!P3 IMAD.MOV.U32 R4, RZ, RZ, R56 ;  /* 0x000000ffff04b224 */ /* 0x000fca00078e0038 */
[----:B------:R3:W2:Y:S01]  /*2e100*/  @!P3 LDG.E.U16 R50, [R4.64] ;  /* 0x000000040432b981 */ /* 0x0006a2000c1e1500 */
[----:B------:R-:W-:Y:S02]  /*2e110*/  PRMT R46, RZ, 0x7610, R46 ;  /* 0x00007610ff2e7816 */ /* 0x000fe4000000002e */
[----:B------:R-:W-:Y:S01]  /*2e120*/  PRMT R44, RZ, 0x7610, R44 ;  /* 0x00007610ff2c7816 */ /* 0x000fe2000000002c */
[----:B---3--:R-:W-:Y:S02]  /*2e130*/  @!P0 IMAD.MOV.U32 R4, RZ, RZ, R31 ;  /* 0x000000ffff048224 */ /* 0x008fe400078e001f */
[----:B------:R-:W-:-:S05]  /*2e140*/  @!P0 IMAD.MOV.U32 R5, RZ, RZ, R55 ;  /* 0x000000ffff058224 */ /* 0x000fca00078e0037 */
[----:B------:R4:W3:Y:S02]  /*2e150*/  @!P0 LDG.E.U16 R46, [R4.64] ;  /* 0x00000004042e8981 */ /* 0x0008e4000c1e1500 */
[----:B----4-:R-:W-:Y:S02]  /*2e160*/  @!P1 IMAD.MOV.U32 R5, RZ, RZ, R54 ;  /* 0x000000ffff059224 */ /* 0x010fe400078e0036 */
[----:B--2---:R-:W-:Y:S01]  /*2e170*/  @!P1 IMAD.MOV.U32 R4, RZ, RZ, R30 ;  /* 0x000000ffff049224 */ /* 0x004fe200078e001e */
[----:B------:R-:W-:Y:S01]  /*2e180*/  STL [R1+0x3f60], R52 ;  /* 0x003f603401007387 */ /* 0x000fe20000100800 */
[----:B0-----:R-:W2:Y:S02]  /*2e190*/  LDL R53, [R1+0xb0c] ;  /* 0x000b0c0001357983 */ /* 0x001ea40000100800 */
[----:B------:R-:W4:Y:S01]  /*2e1a0*/  LDL R3, [R1+0xb10] ;  /* 0x000b100001037983 */ /* 0x000f220000100800 */
[----:B------:R2:W4:Y:S04]  /*2e1b0*/  @!P1 LDG.E.U16 R44, [R4.64] ;  /* 0x00000004042c9981 */ /* 0x000528000c1e1500 */
[----:B------:R-:W-:Y:S04]  /*2e1c0*/  STL [R1+0x3f64], R51 ;  /* 0x003f643301007387 */ /* 0x000fe80000100800 */
[----:B------:R0:W-:Y:S01]  /*2e1d0*/  STL [R1+0x3f68], R50 ;  /* 0x003f683201007387 */ /* 0x0001e20000100800 */
[----:B------:R-:W4:Y:S03]  /*2e1e0*/  LDL R31, [R1+0xb08] ;  /* 0x000b0800011f7983 */ /* 0x000f260000100800 */
[----:B0-----:R-:W4:Y:S01]  /*2e1f0*/  LDL R50, [R1+0xb04] ;  /* 0x000b040001327983 */ /* 0x001f220000100800 */
[----:B------:R-:W-:-:S03]  /*2e200*/  PRMT R29, RZ, 0x7610, R29 ;  /* 0x00007610ff1d7816 */ /* 0x000fc6000000001d */
[----:B---3--:R0:W-:Y:S01]  /*2e210*/  STL [R1+0x3f6c], R46 ;  /* 0x003f6c2e01007387 */ /* 0x0081e20000100800 */
[----:B------:R-:W3:Y:S02]  /*2e220*/  LDL R52, [R1+0xa9c] ;  /* 0x000a9c0001347983 */ /* 0x000ee40000100800 */
[----:B------:R-:W3:Y:S01]  /*2e230*/  LDL R30, [R1+0xaa0] ;  /* 0x000aa000011e7983 */ /* 0x000ee20000100800 */
[----:B------:R-:W-:Y:S01]  /*2e240*/  PRMT R28, RZ, 0x7610, R28 ;  /* 0x00007610ff1c7816 */ /* 0x000fe2000000001c */
[----:B--2---:R-:W-:Y:S02]  /*2e250*/  @!P2 IMAD.MOV.U32 R5, RZ, RZ, R53 ;  /* 0x000000ffff05a224 */ /* 0x004fe400078e0035 */
[----:B----4-:R-:W-:Y:S01]  /*2e260*/  @!P2 IMAD.MOV.U32 R4, RZ, RZ, R3 ;  /* 0x000000ffff04a224 */ /* 0x010fe200078e0003 */
[----:B------:R1:W-:Y:S01]  /*2e270*/  STL [R1+0x3f70], R44 ;  /* 0x003f702c01007387 */ /* 0x0003e20000100800 */
[----:B------:R-:W2:Y:S02]  /*2e280*/  LDL R51, [R1+0xa94] ;  /* 0x000a940001337983 */ /* 0x000ea40000100800 */
[----:B------:R-:W4:Y:S01]  /*2e290*/  LDL R3, [R1+0xa98] ;  /* 0x000a980001037983 */ /* 0x000f220000100800 */
[----:B------:R1:W4:Y:S01]  /*2e2a0*/  @!P2 LDG.E.U16 R29, [R4.64] ;  /* 0x00000004041da981 */ /* 0x000322000c1e1500 */
[----:B------:R-:W-:-:S02]  /*2e2b0*/  PRMT R27, RZ, 0x7610, R27 ;  /* 0x00007610ff1b7816 */ /* 0x000fc4000000001b */
[----:B------:R-:W-:Y:S01]  /*2e2c0*/  PRMT R26, RZ, 0x7610, R26 ;  /* 0x00007610ff1a7816 */ /* 0x000fe2000000001a */
[----:B0-----:R-:W4:Y:S02]  /*2e2d0*/  LDL R46, [R1+0xa90] ;  /* 0x000a9000012e7983 */ /* 0x001f240000100800 */
[----:B-1----:R-:W-:Y:S02]  /*2e2e0*/  @!P3 IMAD.MOV.U32 R4, RZ, RZ, R31 ;  /* 0x000000ffff04b224 */ /* 0x002fe400078e001f */
[----:B------:R-:W-:-:S05]  /*2e2f0*/  @!P3 IMAD.MOV.U32 R5, RZ, RZ, R50 ;  /* 0x000000ffff05b224 */ /* 0x000fca00078e0032 */
[----:B------:R3:W4:Y:S02]  /*2e300*/  @!P3 LDG.E.U16 R28, [R4.64] ;  /* 0x00000004041cb981 */ /* 0x000724000c1e1500 */
[----:B---3--:R-:W-:Y:S02]  /*2e310*/  @!P0 IMAD.MOV.U32 R4, RZ, RZ, R30 ;  /* 0x000000ffff048224 */ /* 0x008fe400078e001e */
[----:B------:R-:W-:-:S05]  /*2e320*/  @!P0 IMAD.MOV.U32 R5, RZ, RZ, R52 ;  /* 0x000000ffff058224 */ /* 0x000fca00078e0034 */
[----:B------:R2:W3:Y:S02]  /*2e330*/  @!P0 LDG.E.U16 R27, [R4.64] ;  /* 0x00000004041b8981 */ /* 0x0004e4000c1e1500 */
[----:B--2---:R-:W-:Y:S02]  /*2e340*/  @!P1 IMAD.MOV.U32 R5, RZ, RZ, R51 ;  /* 0x000000ffff059224 */ /* 0x004fe400078e0033 */
[----:B----4-:R-:W-:Y:S01]  /*2e350*/  @!P1 IMAD.MOV.U32 R4, RZ, RZ, R3 ;  /* 0x000000ffff049224 */ /* 0x010fe200078e0003 */
[----:B------:R0:W-:Y:S01]  /*2e360*/  STL [R1+0x3f74], R29 ;  /* 0x003f741d01007387 */ /* 0x0001e20000100800 */
[----:B------:R-:W2:Y:S02]  /*2e370*/  LDL R50, [R1+0xa8c] ;  /* 0x000a8c0001327983 */ /* 0x000ea40000100800 */
[----:B------:R-:W4:Y:S02]  /*2e380*/  LDL R44, [R1+0xa84] ;  /* 0x000a8400012c7983 */ /* 0x000f240000100800 */
[----:B------:R-:W4:Y:S01]  /*2e390*/  LDL R31, [R1+0xa88] ;  /* 0x000a8800011f7983 */ /* 0x000f220000100800 */
[----:B------:R1:W4:Y:S04]  /*2e3a0*/  @!P1 LDG.E.U16 R26, [R4.64] ;  /* 0x00000004041a9981 */ /* 0x000328000c1e1500 */
[----:B------:R3:W-:Y:S01]  /*2e3b0*/  STL [R1+0x3f78], R28 ;  /* 0x003f781c01007387 */ /* 0x0007e20000100800 */
[----:B------:R-:W4:Y:S03]  /*2e3c0*/  LDL R30, [R1+0xa1c] ;  /* 0x000a1c00011e7983 */ /* 0x000f260000100800 */
[----:B0-----:R-:W4:Y:S01]  /*2e3d0*/  LDL R29, [R1+0xa20] ;  /* 0x000a2000011d7983 */ /* 0x001f220000100800 */
[----:B------:R-:W-:Y:S01]  /*2e3e0*/  PRMT R25, RZ, 0x7610, R25 ;  /* 0x00007610ff197816 */ /* 0x000fe20000000019 */
[----:B-1----:R-:W-:Y:S01]  /*2e3f0*/  @!P2 IMAD.MOV.U32 R4, RZ, RZ, R46 ;  /* 0x000000ffff04a224 */ /* 0x002fe200078e002e */
[----:B------:R-:W-:Y:S01]  /*2e400*/  PRMT R24, RZ, 0x7610, R24 ;  /* 0x00007610ff187816 */ /* 0x000fe20000000018 */
[----:B---3--:R0:W-:Y:S01]  /*2e410*/  STL [R1+0x3f7c], R27 ;  /* 0x003f7c1b01007387 */ /* 0x0081e20000100800 */
[----:B------:R-:W3:Y:S02]  /*2e420*/  LDL R28, [R1+0xa14] ;  /* 0x000a1400011c7983 */ /* 0x000ee40000100800 */
[----:B------:R-:W3:Y:S01]  /*2e430*/  LDL R3, [R1+0xa18] ;  /* 0x000a180001037983 */ /* 0x000ee20000100800 */
[----:B------:R-:W-:Y:S01]  /*2e440*/  PRMT R23, RZ, 0x7610, R23 ;  /* 0x00007610ff177816 */ /* 0x000fe20000000017 */
[----:B--2---:R-:W-:Y:S01]  /*2e450*/  @!P2 IMAD.MOV.U32 R5, RZ, RZ, R50 ;  /* 0x000000ffff05a224 */ /* 0x004fe200078e0032 */
[----:B----4-:R1:W-:Y:S01]  /*2e460*/  STL [R1+0x3f80], R26 ;  /* 0x003f801a01007387 */ /* 0x0103e20000100800 */
[----:B------:R-:W2:Y:S02]  /*2e470*/  LDL R50, [R1+0xa0c] ;  /* 0x000a0c0001327983 */ /* 0x000ea40000100800 */
[----:B0-----:R-:W4:Y:S01]  /*2e480*/  LDL R27, [R1+0xa10] ;  /* 0x000a1000011b7983 */ /* 0x001f220000100800 */
[----:B------:R0:W4:Y:S02]  /*2e490*/  @!P2 LDG.E.U16 R25, [R4.64] ;  /* 0x000000040419a981 */ /* 0x000124000c1e1500 */
[----:B0-----:R-:W-:-:S02]  /*2e4a0*/  @!P3 IMAD.MOV.U32 R4, RZ, RZ, R31 ;  /* 0x000000ffff04b224 */ /* 0x001fc400078e001f */
[----:B------:R-:W-:-:S05]  /*2e4b0*/  @!P3 IMAD.MOV.U32 R5, RZ, RZ, R44 ;  /* 0x000000ffff05b224 */ /* 0x000fca00078e002c */
[----:B------:R0:W4:Y:S02]  /*2e4c0*/  @!P3 LDG.E.U16 R24, [R4.64] ;  /* 0x000000040418b981 */ /* 0x000124000c1e1500 */
[----:B0-----:R-:W-:Y:S02]  /*2e4d0*/  @!P0 IMAD.MOV.U32 R5, RZ, RZ, R30 ;  /* 0x000000ffff058224 */ /* 0x001fe400078e001e */
[----:B------:R-:W-:-:S05]  /*2e4e0*/  @!P0 IMAD.MOV.U32 R4, RZ, RZ, R29 ;  /* 0x000000ffff048224 */ /* 0x000fca00078e001d */
[----:B------:R3:W4:Y:S01]  /*2e4f0*/  @!P0 LDG.E.U16 R23, [R4.64] ;  /* 0x0000000404178981 */ /* 0x000722000c1e1500 */
[----:B------:R-:W-:Y:S02]  /*2e500*/  PRMT R22, RZ, 0x7610, R22 ;  /* 0x00007610ff167816 */ /* 0x000fe40000000016 */
[----:B------:R-:W-:Y:S01]  /*2e510*/  PRMT R21, RZ, 0x7610, R21 ;  /* 0x00007610ff157816 */ /* 0x000fe20000000015 */
[----:B---3--:R-:W-:Y:S02]  /*2e520*/  @!P1 IMAD.MOV.U32 R5, RZ, RZ, R28 ;  /* 0x000000ffff059224 */ /* 0x008fe400078e001c */
[----:B------:R-:W-:-:S05]  /*2e530*/  @!P1 IMAD.MOV.U32 R4, RZ, RZ, R3 ;  /* 0x000000ffff049224 */ /* 0x000fca00078e0003 */
[----:B------:R2:W3:Y:S02]  /*2e540*/  @!P1 LDG.E.U16 R22, [R4.64] ;  /* 0x0000000404169981 */ /* 0x0004e4000c1e1500 */
[----:B--2---:R-:W-:Y:S02]  /*2e550*/  @!P2 IMAD.MOV.U32 R5, RZ, RZ, R50 ;  /* 0x000000ffff05a224 */ /* 0x004fe400078e0032 */
[----:B----4-:R-:W-:Y:S01]  /*2e560*/  @!P2 IMAD.MOV.U32 R4, RZ, RZ, R27 ;  /* 0x000000ffff04a224 */ /* 0x010fe200078e001b */
[----:B------:R0:W-:Y:S01]  /*2e570*/  STL [R1+0x3f84], R25 ;  /* 0x003f841901007387 */ /* 0x0001e20000100800 */
[----:B------:R-:W2:Y:S02]  /*2e580*/  LDL R46, [R1+0xa04] ;  /* 0x000a0400012e7983 */ /* 0x000ea40000100800 */
[----:B------:R-:W4:Y:S01]  /*2e590*/  LDL R44, [R1+0xa08] ;  /* 0x000a0800012c7983 */ /* 0x000f220000100800 */
[----:B------:R2:W4:Y:S04]  /*2e5a0*/  @!P2 LDG.E.U16 R21, [R4.64] ;  /* 0x000000040415a981 */ /* 0x000528000c1e1500 */
[----:B------:R0:W-:Y:S01]  /*2e5b0*/  STL [R1+0x3f88], R24 ;  /* 0x003f881801007387 */ /* 0x0001e20000100800 */
[----:B------:R-:W4:Y:S02]  /*2e5c0*/  LDL R31, [R1+0x99c] ;  /* 0x00099c00011f7983 */ /* 0x000f240000100800 */
[----:B-1----:R-:W4:Y:S02]  /*2e5d0*/  LDL R26, [R1+0x9a0] ;  /* 0x0009a000011a7983 */ /* 0x002f240000100800 */
[----:B------:R-:W4:Y:S01]  /*2e5e0*/  LDL R29, [R1+0x998] ;  /* 0x00099800011d7983 */ /* 0x000f220000100800 */
[----:B------:R1:W-:Y:S01]  /*2e5f0*/  STL [R1+0x3f8c], R23 ;  /* 0x003f8c1701007387 */ /* 0x0003e20000100800 */
[----:B------:R-:W4:Y:S02]  /*2e600*/  LDL R30, [R1+0x994] ;  /* 0x00099400011e7983 */ /* 0x000f240000100800 */
[----:B------:R-:W4:Y:S02]  /*2e610*/  LDL R28, [R1+0x98c] ;  /* 0x00098c00011c7983 */ /* 0x000f240000100800 */
[----:B------:R-:W4:Y:S01]  /*2e620*/  LDL R3, [R1+0x990] ;  /* 0x0009900001037983 */ /* 0x000f220000100800 */
[----:B------:R-:W-:-:S02]  /*2e630*/  PRMT R20, RZ, 0x7610, R20 ;  /* 0x00007610ff147816 */ /* 0x000fc40000000014 */
[----:B------:R-:W-:Y:S01]  /*2e640*/  PRMT R19, RZ, 0x7610, R19 ;  /* 0x00007610ff137816 */ /* 0x000fe20000000013 */
[----:B---3--:R-:W-:Y:S01]  /*2e650*/  STL [R1+0x3f90], R22 ;  /* 0x003f901601007387 */ /* 0x008fe20000100800 */
[----:B------:R-:W3:Y:S02]  /*2e660*/  LDL R27, [R1+0x984] ;  /* 0x00098400011b7983 */ /* 0x000ee40000100800 */
[----:B0-----:R-:W3:Y:S01]  /*2e670*/  LDL R25, [R1+0x988] ;  /* 0x0009880001197983 */ /* 0x001ee20000100800 */
[----:B------:R-:W-:Y:S02]  /*2e680*/  PRMT R18, RZ, 0x7610, R18 ;  /* 0x00007610ff127816 */ /* 0x000fe40000000012 */
[----:B------:R-:W-:Y:S01]  /*2e690*/  PRMT R17, RZ, 0x7610, R17 ;  /* 0x00007610ff117816 */ /* 0x000fe20000000011 */
[----:B--2---:R-:W-:Y:S02]  /*2e6a0*/  @!P3 IMAD.MOV.U32 R5, RZ, RZ, R46 ;  /* 0x000000ffff05b224 */ /* 0x004fe400078e002e */
[----:B----4-:R-:W-:Y:S01]  /*2e6b0*/  @!P3 IMAD.MOV.U32 R4, RZ, RZ, R44 ;  /* 0x000000ffff04b224 */ /* 0x010fe200078e002c */
[----:B------:R-:W-:Y:S01]  /*2e6c0*/  STL [R1+0x3f94], R21 ;  /* 0x003f941501007387 */ /* 0x000fe20000100800 */
[----:B------:R-:W2:Y:S02]  /*2e6d0*/  LDL R24, [R1+0x1f94] ;  /* 0x001f940001187983 */ /* 0x000ea40000100800 */
[----:B-1----:R-:W4:Y:S01]  /*2e6e0*/  LDL R23, [R1+0x1fa0] ;  /* 0x001fa00001177983 */ /* 0x002f220000100800 */
[----:B------:R0:W4:Y:S02]  /*2e6f0*/  @!P3 LDG.E.U16 R20, [R4.64] ;  /* 0x000000040414b981 */ /* 0x000124000c1e1500 */
[----:B0-----:R-:W-:-:S02]  /*2e700*/  @!P0 IMAD.MOV.U32 R5, RZ, RZ, R31 ;  /* 0x000000ffff058224 */ /* 0x001fc400078e001f */
[----:B------:R-:W-:-:S05]  /*2e710*/  @!P0 IMAD.MOV.U32 R4, RZ, RZ, R26 ;  /* 0x000000ffff048224 */ /* 0x000fca00078e001a */
[----:B------:R0:W4:Y:S02]  /*2e720*/  @!P0 LDG.E.U16 R19, [R4.64] ;  /* 0x0000000404138981 */ /* 0x000124000c1e1500 */
[----:B0-----:R-:W-:Y:S02]  /*2e730*/  @!P1 IMAD.MOV.U32 R4, RZ, RZ, R29 ;  /* 0x000000ffff049224 */ /* 0x001fe400078e001d */
        /* <DEDUP_REMOVED lines=13> */
[----:B------:R-:W2:Y:S03]  /*2e810*/  LDL R26, [R1+0x1f9c] ;  /* 0x001f9c00011a7983 */ /* 0x000ea60000100800 */
[----:B------:R2:W4:Y:S04]  /*2e820*/  @!P0 LDG.E.U16 R15, [R4.64] ;  /* 0x00000004040f8981 */ /* 0x000528000c1e1500 */
[----:B0-----:R-:W4:Y:S04]  /*2e830*/  LDL R20, [R1+0x1fa8] ;  /* 0x001fa80001147983 */ /* 0x001f280000100800 */
[----:B------:R-:W-:Y:S01]  /*2e840*/  STL [R1+0x3f9c], R19 ;  /* 0x003f9c1301007387 */ /* 0x000fe20000100800 */
[----:B------:R-:W4:Y:S02]  /*2e850*/  LDL R29, [R1+0x1fa4] ;  /* 0x001fa400011d7983 */ /* 0x000f240000100800 */
[----:B------:R-:W4:Y:S01]  /*2e860*/  LDL R21, [R1+0x1fb0] ;  /* 0x001fb00001157983 */ /* 0x000f220000100800 */
[----:B------:R0:W-:Y:S01]  /*2e870*/  STL [R1+0x3fa0], R18 ;  /* 0x003fa01201007387 */ /* 0x0001e20000100800 */
[----:B------:R-:W4:Y:S03]  /*2e880*/  LDL R3, [R1+0x1fb8] ;  /* 0x001fb80001037983 */ /* 0x000f260000100800 */
[----:B0-----:R-:W4:Y:S04]  /*2e890*/  LDL R18, [R1+0x1fac] ;  /* 0x001fac0001127983 */ /* 0x001f280000100800 */
[----:B------:R0:W-:Y:S01]  /*2e8a0*/  STL [R1+0x3fa4], R17 ;  /* 0x003fa41101007387 */ /* 0x0001e20000100800 */
[----:B------:R-:W4:Y:S02]  /*2e8b0*/  LDL R25, [R1+0x2020] ;  /* 0x0020200001197983 */ /* 0x000f240000100800 */
[----:B------:R-:W4:Y:S01]  /*2e8c0*/  LDL R28, [R1+0x2014] ;  /* 0x00201400011c7983 */ /* 0x000f220000100800 */
[----:B------:R-:W-:-:S02]  /*2e8d0*/  PRMT R14, RZ, 0x7610, R14 ;  /* 0x00007610ff0e7816 */ /* 0x000fc4000000000e */
[----:B------:R-:W-:Y:S01]  /*2e8e0*/  PRMT R13, RZ, 0x7610, R13 ;  /* 0x00007610ff0d7816 */ /* 0x000fe2000000000d */
[----:B---3--:R-:W-:Y:S01]  /*2e8f0*/  STL [R1+0x3fa8], R16 ;  /* 0x003fa81001007387 */ /* 0x008fe20000100800 */
[----:B------:R-:W3:Y:S02]  /*2e900*/  LDL R27, [R1+0x201c] ;  /* 0x00201c00011b7983 */ /* 0x000ee40000100800 */
[----:B------:R-:W3:Y:S02]  /*2e910*/  LDL R23, [R1+0x2028] ;  /* 0x0020280001177983 */ /* 0x000ee40000100800 */
[----:B------:R-:W3:Y:S01]  /*2e920*/  LDL R24, [R1+0x2030] ;  /* 0x0020300001187983 */ /* 0x000ee20000100800 */
[----:B------:R-:W-:Y:S01]  /*2e930*/  PRMT R12, RZ, 0x7610, R12 ;  /* 0x00007610ff0c7816 */ /* 0x000fe2000000000c */
[----:B--2---:R-:W-:Y:S01]  /*2e940*/  @!P1 IMAD.MOV.U32 R5, RZ, RZ, R26 ;  /* 0x000000ffff059224 */ /* 0x004fe200078e001a */
[----:B----4-:R1:W-:Y:S01]  /*2e950*/  STL [R1+0x3fac], R15 ;  /* 0x003fac0f01007387 */ /* 0x0103e20000100800 */
[----:B------:R-:W2:Y:S02]  /*2e960*/  LDL R26, [R1+0x2024] ;  /* 0x00202400011a7983 */ /* 0x000ea40000100800 */
[----:B0-----:R-:W4:Y:S01]  /*2e970*/  LDL R17, [R1+0x20a0] ;  /* 0x0020a00001117983 */ /* 0x001f220000100800 */
[----:B------:R-:W-:-:S02]  /*2e980*/  PRMT R11, RZ, 0x7610, R11 ;  /* 0x00007610ff0b7816 */ /* 0x000fc4000000000b */
[----:B------:R-:W-:Y:S02]  /*2e990*/  PRMT R10, RZ, 0x7610, R10 ;  /* 0x00007610ff0a7816 */ /* 0x000fe4000000000a */
[----:B------:R-:W-:Y:S01]  /*2e9a0*/  PRMT R9, RZ, 0x7610, R9 ;  /* 0x00007610ff097816 */ /* 0x000fe20000000009 */
[----:B------:R-:W-:Y:S01]  /*2e9b0*/  @!P1 IMAD.MOV.U32 R4, RZ, RZ, R20 ;  /* 0x000000ffff049224 */ /* 0x000fe200078e0014 */
[----:B------:R-:W-:Y:S01]  /*2e9c0*/  PRMT R8, RZ, 0x7610, R8 ;  /* 0x00007610ff087816 */ /* 0x000fe20000000008 */
[----:B------:R-:W4:Y:S04]  /*2e9d0*/  LDL R20, [R1+0x2038] ;  /* 0x0020380001147983 */ /* 0x000f280000100800 */
[----:B------:R0:W4:Y:S04]  /*2e9e0*/  @!P1 LDG.E.U16 R14, [R4.64] ;  /* 0x00000004040e9981 */ /* 0x000128000c1e1500 */
[----:B-1----:R-:W4:Y:S01]  /*2e9f0*/  LDL R15, [R1+0x20b0] ;  /* 0x0020b000010f7983 */ /* 0x002f220000100800 */
[----:B------:R-:W-:-:S02]  /*2ea00*/  PRMT R6, RZ, 0x7610, R6 ;  /* 0x00007610ff067816 */ /* 0x000fc40000000006 */
[----:B------:R-:W-:Y:S02]  /*2ea10*/  PRMT R7, RZ, 0x7610, R7 ;  /* 0x00007610ff077816 */ /* 0x000fe40000000007 */
[----:B------:R-:W-:Y:S02]  /*2ea20*/  PRMT R42, RZ, 0x7610, R42 ;  /* 0x00007610ff2a7816 */ /* 0x000fe4000000002a */
[----:B------:R-:W-:Y:S02]  /*2ea30*/  PRMT R40, RZ, 0x7610, R40 ;  /* 0x00007610ff287816 */ /* 0x000fe40000000028 */
[----:B------:R-:W-:Y:S02]  /*2ea40*/  PRMT R38, RZ, 0x7610, R38 ;  /* 0x00007610ff267816 */ /* 0x000fe40000000026 */
[----:B------:R-:W-:Y:S02]  /*2ea50*/  PRMT R36, RZ, 0x7610, R36 ;  /* 0x00007610ff247816 */ /* 0x000fe40000000024 */
[----:B------:R-:W-:-:S02]  /*2ea60*/  PRMT R34, RZ, 0x7610, R34 ;  /* 0x00007610ff227816 */ /* 0x000fc40000000022 */
[----:B------:R-:W-:Y:S01]  /*2ea70*/  PRMT R32, RZ, 0x7610, R32 ;  /* 0x00007610ff207816 */ /* 0x000fe20000000020 */
[----:B0-----:R-:W-:Y:S02]  /*2ea80*/  @!P2 IMAD.MOV.U32 R4, RZ, RZ, R21 ;  /* 0x000000ffff04a224 */ /* 0x001fe400078e0015 */
[----:B------:R-:W-:Y:S01]  /*2ea90*/  @!P2 IMAD.MOV.U32 R5, RZ, RZ, R29 ;  /* 0x000000ffff05a224 */ /* 0x000fe200078e001d */
[----:B------:R-:W4:Y:S01]  /*2eaa0*/  LDL R21, [R1+0x202c] ;  /* 0x00202c0001157983 */ /* 0x000f220000100800 */
[----:B------:R-:W-:Y:S02]  /*2eab0*/  PRMT R33, RZ, 0x7610, R33 ;  /* 0x00007610ff217816 */ /* 0x000fe40000000021 */
[----:B------:R-:W-:Y:S01]  /*2eac0*/  PRMT R35, RZ, 0x7610, R35 ;  /* 0x00007610ff237816 */ /* 0x000fe20000000023 */
[----:B------:R-:W4:Y:S04]  /*2ead0*/  LDL R44, [R1+0x15f4] ;  /* 0x0015f400012c7983 */ /* 0x000f280000100800 */
[----:B------:R0:W4:Y:S04]  /*2eae0*/  @!P2 LDG.E.U16 R13, [R4.64] ;  /* 0x00000004040da981 */ /* 0x000128000c1e1500 */
[----:B------:R-:W4:Y:S01]  /*2eaf0*/  LDL R29, [R1+0x15f8] ;  /* 0x0015f800011d7983 */ /* 0x000f220000100800 */
[----:B0-----:R-:W-:-:S03]  /*2eb00*/  @!P3 IMAD.MOV.U32 R5, RZ, RZ, R18 ;  /* 0x000000ffff05b224 */ /* 0x001fc600078e0012 */
[----:B------:R-:W4:Y:S01]  /*2eb10*/  LDL R18, [R1+0x2094] ;  /* 0x0020940001127983 */ /* 0x000f220000100800 */
[----:B------:R-:W-:Y:S02]  /*2eb20*/  @!P3 IMAD.MOV.U32 R4, RZ, RZ, R3 ;  /* 0x000000ffff04b224 */ /* 0x000fe400078e0003 */
[----:B------:R-:W4:Y:S03]  /*2eb30*/  LDL R3, [R1+0x20a8] ;  /* 0x0020a80001037983 */ /* 0x000f260000100800 */
[----:B------:R0:W4:Y:S02]  /*2eb40*/  @!P3 LDG.E.U16 R12, [R4.64] ;  /* 0x00000004040cb981 */ /* 0x000124000c1e1500 */
[----:B0-----:R-:W-:Y:S02]  /*2eb50*/  @!P0 IMAD.MOV.U32 R4, RZ, RZ, R25 ;  /* 0x000000ffff048224 */ /* 0x001fe400078e0019 */
[----:B------:R-:W4:Y:S01]  /*2eb60*/  LDL R25, [R1+0x209c] ;  /* 0x00209c0001197983 */ /* 0x000f220000100800 */
[----:B------:R-:W-:-:S02]  /*2eb70*/  @!P0 IMAD.MOV.U32 R5, RZ, RZ, R28 ;  /* 0x000000ffff058224 */ /* 0x000fc400078e001c */
[----:B------:R-:W4:Y:S03]  /*2eb80*/  LDL R28, [R1+0x15ec] ;  /* 0x0015ec00011c7983 */ /* 0x000f260000100800 */
[----:B------:R3:W4:Y:S02]  /*2eb90*/  @!P0 LDG.E.U16 R11, [R4.64] ;  /* 0x00000004040b8981 */ /* 0x000724000c1e1500 */
[----:B---3--:R-:W-:Y:S02]  /*2eba0*/  @!P1 IMAD.MOV.U32 R4, RZ, RZ, R23 ;  /* 0x000000ffff049224 */ /* 0x008fe400078e0017 */
[----:B------:R-:W-:Y:S01]  /*2ebb0*/  @!P1 IMAD.MOV.U32 R5, RZ, RZ, R27 ;  /* 0x000000ffff059224 */ /* 0x000fe200078e001b */
[----:B------:R-:W3:Y:S04]  /*2ebc0*/  LDL R23, [R1+0x20a4] ;  /* 0x0020a40001177983 */ /* 0x000ee80000100800 */
[----:B------:R-:W3:Y:S04]  /*2ebd0*/  LDL R27, [R1+0x16fc] ;  /* 0x0016fc00011b7983 */ /* 0x000ee80000100800 */
[----:B------:R0:W3:Y:S02]  /*2ebe0*/  @!P1 LDG.E.U16 R10, [R4.64] ;  /* 0x00000004040a9981 */ /* 0x0000e4000c1e1500 */
[----:B0-----:R-:W-:-:S02]  /*2ebf0*/  @!P2 IMAD.MOV.U32 R4, RZ, RZ, R24 ;  /* 0x000000ffff04a224 */ /* 0x001fc400078e0018 */
[----:B------:R-:W3:Y:S01]  /*2ec00*/  LDL R24, [R1+0x20b8] ;  /* 0x0020b80001187983 */ /* 0x000ee20000100800 */
[----:B--2---:R-:W-:-:S03]  /*2ec10*/  @!P2 IMAD.MOV.U32 R5, RZ, RZ, R26 ;  /* 0x000000ffff05a224 */ /* 0x004fc600078e001a */
[----:B------:R-:W2:Y:S04]  /*2ec20*/  LDL R26, [R1+0x20ac] ;  /* 0x0020ac00011a7983 */ /* 0x000ea80000100800 */
[----:B------:R4:W2:Y:S02]  /*2ec30*/  @!P2 LDG.E.U16 R9, [R4.64] ;  /* 0x000000040409a981 */ /* 0x0008a4000c1e1500 */
[----:B----4-:R-:W-:Y:S02]  /*2ec40*/  @!P3 IMAD.MOV.U32 R4, RZ, RZ, R20 ;  /* 0x000000ffff04b224 */ /* 0x010fe400078e0014 */
[----:B------:R-:W4:Y:S01]  /*2ec50*/  LDL R20, [R1+0x1780] ;  /* 0x0017800001147983 */ /* 0x000f220000100800 */
[----:B------:R-:W-:-:S03]  /*2ec60*/  @!P3 IMAD.MOV.U32 R5, RZ, RZ, R21 ;  /* 0x000000ffff05b224 */ /* 0x000fc600078e0015 */
[----:B------:R-:W4:Y:S04]  /*2ec70*/  LDL R21, [R1+0x177c] ;  /* 0x00177c0001157983 */ /* 0x000f280000100800 */
[----:B------:R0:W4:Y:S02]  /*2ec80*/  @!P3 LDG.E.U16 R8, [R4.64] ;  /* 0x000000040408b981 */ /* 0x000124000c1e1500 */
[----:B0-----:R-:W-:Y:S02]  /*2ec90*/  @!P0 IMAD.MOV.U32 R4, RZ, RZ, R17 ;  /* 0x000000ffff048224 */ /* 0x001fe400078e0011 */
[----:B------:R-:W4:Y:S01]  /*2eca0*/  LDL R17, [R1+0x1778] ;  /* 0x0017780001117983 */ /* 0x000f220000100800 */
[----:B------:R-:W-:-:S03]  /*2ecb0*/  @!P0 IMAD.MOV.U32 R5, RZ, RZ, R18 ;  /* 0x000000ffff058224 */ /* 0x000fc600078e0012 */
[----:B------:R-:W4:Y:S01]  /*2ecc0*/  LDL R18, [R1+0x1774] ;  /* 0x0017740001127983 */ /* 0x000f220000100800 */
[----:B------:R-:W-:Y:S02]  /*2ecd0*/  @!P1 IMAD.MOV.U32 R30, RZ, RZ, R3 ;  /* 0x000000ffff1e9224 */ /* 0x000fe400078e0003 */
[----:B------:R-:W4:Y:S01]  /*2ece0*/  LDL R3, [R1+0x1770] ;  /* 0x0017700001037983 */ /* 0x000f220000100800 */
[----:B------:R0:W4:Y:S01]  /*2ecf0*/  @!P0 LDG.E.U16 R7, [R4.64] ;  /* 0x0000000404078981 */ /* 0x000122000c1e1500 */
[----:B------:R-:W-:-:S03]  /*2ed00*/  @!P1 IMAD.MOV.U32 R31, RZ, RZ, R25 ;  /* 0x000000ffff1f9224 */ /* 0x000fc600078e0019 */
[----:B------:R-:W4:Y:S04]  /*2ed10*/  LDL R25, [R1+0x176c] ;  /* 0x00176c0001197983 */ /* 0x000f280000100800 */
[----:B------:R1:W4:Y:S02]  /*2ed20*/  @!P1 LDG.E.U16 R6, [R30.64] ;  /* 0x000000041e069981 */ /* 0x000324000c1e1500 */
[----:B-1----:R-:W-:Y:S02]  /*2ed30*/  @!P2 IMAD.MOV.U32 R30, RZ, RZ, R15 ;  /* 0x000000ffff1ea224 */ /* 0x002fe400078e000f */
[----:B------:R-:W4:Y:S01]  /*2ed40*/  LDL R15, [R1+0x1768] ;  /* 0x00176800010f7983 */ /* 0x000f220000100800 */
[----:B0-----:R-:W-:Y:S01]  /*2ed50*/  PRMT R5, RZ, 0x7610, R5 ;  /* 0x00007610ff057816 */ /* 0x001fe20000000005 */
[----:B---3--:R-:W-:-:S02]  /*2ed60*/  @!P2 IMAD.MOV.U32 R31, RZ, RZ, R23 ;  /* 0x000000ffff1fa224 */ /* 0x008fc400078e0017 */
[----:B------:R-:W3:Y:S01]  /*2ed70*/  LDL R23, [R1+0x1764] ;  /* 0x0017640001177983 */ /* 0x000ee20000100800 */
[----:B------:R-:W-:-:S03]  /*2ed80*/  PRMT R4, RZ, 0x7610, R4 ;  /* 0x00007610ff047816 */ /* 0x000fc60000000004 */
[----:B------:R0:W3:Y:S02]  /*2ed90*/  @!P2 LDG.E.U16 R5, [R30.64] ;  /* 0x000000041e05a981 */ /* 0x0000e4000c1e1500 */
[----:B0-----:R-:W-:Y:S02]  /*2eda0*/  @!P3 IMAD.MOV.U32 R30, RZ, RZ, R24 ;  /* 0x000000ffff1eb224 */ /* 0x001fe400078e0018 */
[----:B------:R-:W3:Y:S01]  /*2edb0*/  LDL R24, [R1+0x1700] ;  /* 0x0017000001187983 */ /* 0x000ee20000100800 */
[----:B--2---:R-:W-:-:S03]  /*2edc0*/  @!P3 IMAD.MOV.U32 R31, RZ, RZ, R26 ;  /* 0x000000ffff1fb224 */ /* 0x004fc600078e001a */
[----:B------:R-:W2:Y:S04]  /*2edd0*/  LDL R26, [R1+0x16e4] ;  /* 0x0016e400011a7983 */ /* 0x000ea80000100800 */
[----:B------:R4:W2:Y:S02]  /*2ede0*/  @!P3 LDG.E.U16 R4, [R30.64] ;  /* 0x000000041e04b981 */ /* 0x0008a4000c1e1500 */
[----:B----4-:R-:W-:Y:S02]  /*2edf0*/  @!P0 IMAD.MOV.U32 R30, RZ, RZ, R20 ;  /* 0x000000ffff1e8224 */ /* 0x010fe400078e0014 */
[----:B------:R-:W4:Y:S01]  /*2ee00*/  LDL R20, [R1+0x16f8] ;  /* 0x0016f80001147983 */ /* 0x000f220000100800 */
[----:B------:R-:W-:-:S03]  /*2ee10*/  @!P0 IMAD.MOV.U32 R31, RZ, RZ, R21 ;  /* 0x000000ffff1f8224 */ /* 0x000fc600078e0015 */
[----:B------:R-:W2:Y:S04]  /*2ee20*/  LDL R21, [R1+0x16f4] ;  /* 0x0016f40001157983 */ /* 0x000ea80000100800 */
[----:B------:R0:W2:Y:S02]  /*2ee30*/  @!P0 LDG.E.U16 R42, [R30.64] ;  /* 0x000000041e2a8981 */ /* 0x0000a4000c1e1500 */
[----:B0-----:R-:W-:Y:S02]  /*2ee40*/  @!P1 IMAD.MOV.U32 R30, RZ, RZ, R17 ;  /* 0x000000ffff1e9224 */ /* 0x001fe400078e0011 */
[----:B------:R-:W2:Y:S01]  /*2ee50*/  LDL R17, [R1+0x16f0] ;  /* 0x0016f00001117983 */ /* 0x000ea20000100800 */
        /* <DEDUP_REMOVED lines=10> */
[----:B---3--:R-:W-:-:S03]  /*2ef00*/  @!P3 IMAD.MOV.U32 R31, RZ, RZ, R23 ;  /* 0x000000ffff1fb224 */ /* 0x008fc600078e0017 */
[----:B------:R-:W3:Y:S04]  /*2ef10*/  LDL R23, [R1+0x1678] ;  /* 0x0016780001177983 */ /* 0x000ee80000100800 */
[----:B------:R0:W3:Y:S02]  /*2ef20*/  @!P3 LDG.E.U16 R36, [R30.64] ;  /* 0x000000041e24b981 */ /* 0x0000e4000c1e1500 */
[----:B0-----:R-:W-:Y:S02]  /*2ef30*/  @!P0 IMAD.MOV.U32 R31, RZ, RZ, R27 ;  /* 0x000000ffff1f8224 */ /* 0x001fe400078e001b */
[----:B------:R-:W-:Y:S01]  /*2ef40*/  @!P0 IMAD.MOV.U32 R30, RZ, RZ, R24 ;  /* 0x000000ffff1e8224 */ /* 0x000fe200078e0018 */
[----:B------:R-:W3:Y:S04]  /*2ef50*/  LDL R27, [R1+0x15f0] ;  /* 0x0015f000011b7983 */ /* 0x000ee80000100800 */
[----:B------:R-:W3:Y:S04]  /*2ef60*/  LDL R24, [R1+0x1674] ;  /* 0x0016740001187983 */ /* 0x000ee80000100800 */
[----:B------:R4:W3:Y:S02]  /*2ef70*/  @!P0 LDG.E.U16 R34, [R30.64] ;  /* 0x000000041e228981 */ /* 0x0008e4000c1e1500 */
[----:B----4-:R-:W-:-:S02]  /*2ef80*/  @!P1 IMAD.MOV.U32 R30, RZ, RZ, R20 ;  /* 0x000000ffff1e9224 */ /* 0x010fc400078e0014 */
[----:B------:R-:W4:Y:S01]  /*2ef90*/  LDL R20, [R1+0x1670] ;  /* 0x0016700001147983 */ /* 0x000f220000100800 */
[----:B--2---:R-:W-:-:S03]  /*2efa0*/  @!P1 IMAD.MOV.U32 R31, RZ, RZ, R21 ;  /* 0x000000ffff1f9224 */ /* 0x004fc600078e0015 */
        /* <DEDUP_REMOVED lines=8> */
[----:B------:R-:W-:Y:S01]  /*2f030*/  @!P3 IMAD.MOV.U32 R31, RZ, RZ, R26 ;  /* 0x000000ffff1fb224 */ /* 0x000fe200078e001a */
[----:B------:R-:W2:Y:S01]  /*2f040*/  LDL R3, [R1+0x1600] ;  /* 0x0016000001037983 */ /* 0x000ea20000100800 */
[----:B------:R-:W-:-:S03]  /*2f050*/  PRMT R37, RZ, 0x7610, R37 ;  /* 0x00007610ff257816 */ /* 0x000fc60000000025 */
[----:B------:R-:W2:Y:S04]  /*2f060*/  LDL R26, [R1+0x15e4] ;  /* 0x0015e400011a7983 */ /* 0x000ea80000100800 */
[----:B------:R0:W2:Y:S02]  /*2f070*/  @!P3 LDG.E.U16 R35, [R30.64] ;  /* 0x000000041e23b981 */ /* 0x0000a4000c1e1500 */
[----:B0-----:R-:W-:Y:S02]  /*2f080*/  @!P0 IMAD.MOV.U32 R30, RZ, RZ, R15 ;  /* 0x000000ffff1e8224 */ /* 0x001fe400078e000f */
[----:B------:R-:W2:Y:S01]  /*2f090*/  LDL R15, [R1+0x15fc] ;  /* 0x0015fc00010f7983 */ /* 0x000ea20000100800 */
[----:B------:R-:W-:Y:S02]  /*2f0a0*/  @!P0 IMAD.MOV.U32 R31, RZ, RZ, R25 ;  /* 0x000000ffff1f8224 */ /* 0x000fe400078e0019 */
[----:B------:R-:W2:Y:S01]  /*2f0b0*/  LDL R25, [R1+0x15e8] ;  /* 0x0015e80001197983 */ /* 0x000ea20000100800 */
[----:B------:R-:W-:-:S02]  /*2f0c0*/  PRMT R39, RZ, 0x7610, R39 ;  /* 0x00007610ff277816 */ /* 0x000fc40000000027 */
[----:B------:R3:W2:Y:S01]  /*2f0d0*/  @!P0 LDG.E.U16 R37, [R30.64] ;  /* 0x000000041e258981 */ /* 0x0006a2000c1e1500 */
[----:B------:R-:W-:Y:S01]  /*2f0e0*/  PRMT R41, RZ, 0x7610, R41 ;  /* 0x00007610ff297816 */ /* 0x000fe20000000029 */
[----:B---3--:R-:W-:Y:S02]  /*2f0f0*/  @!P1 IMAD.MOV.U32 R30, RZ, RZ, R23 ;  /* 0x000000ffff1e9224 */ /* 0x008fe400078e0017 */
[----:B------:R-:W-:Y:S01]  /*2f100*/  @!P1 IMAD.MOV.U32 R31, RZ, RZ, R24 ;  /* 0x000000ffff1f9224 */ /* 0x000fe200078e0018 */
[----:B------:R-:W3:Y:S04]  /*2f110*/  LDL R23, [R1+0x2114] ;  /* 0x0021140001177983 */ /* 0x000ee80000100800 */
[----:B------:R-:W3:Y:S04]  /*2f120*/  LDL R24, [R1+0x210c] ;  /* 0x00210c0001187983 */ /* 0x000ee80000100800 */
[----:B------:R4:W3:Y:S01]  /*2f130*/  @!P1 LDG.E.U16 R39, [R30.64] ;  /* 0x000000041e279981 */ /* 0x0008e2000c1e1500 */
[----:B------:R-:W-:Y:S01]  /*2f140*/  PRMT R43, RZ, 0x7610, R43 ;  /* 0x00007610ff2b7816 */ /* 0x000fe2000000002b */
        /* <DEDUP_REMOVED lines=13> */
[----:B------:R-:W2:Y:S01]  /*2f220*/  LDL R15, [R1+0x2104] ;  /* 0x00210400010f7983 */ /* 0x000ea20000100800 */
[----:B------:R-:W-:Y:S02]  /*2f230*/  PRMT R45, RZ, 0x7610, R45 ;  /* 0x00007610ff2d7816 */ /* 0x000fe4000000002d */
[----:B------:R-:W-:-:S04]  /*2f240*/  PRMT R47, RZ, 0x7610, R47 ;  /* 0x00007610ff2f7816 */ /* 0x000fc8000000002f */
[----:B------:R0:W2:Y:S01]  /*2f250*/  @!P0 LDG.E.U16 R45, [R30.64] ;  /* 0x000000041e2d8981 */ /* 0x0000a2000c1e1500 */
[----:B------:R-:W-:Y:S01]  /*2f260*/  PRMT R48, RZ, 0x7610, R48 ;  /* 0x00007610ff307816 */ /* 0x000fe20000000030 */
[----:B0-----:R-:W-:Y:S02]  /*2f270*/  @!P1 IMAD.MOV.U32 R30, RZ, RZ, R29 ;  /* 0x000000ffff1e9224 */ /* 0x001fe400078e001d */
[----:B------:R-:W-:-:S05]  /*2f280*/  @!P1 IMAD.MOV.U32 R31, RZ, RZ, R44 ;  /* 0x000000ffff1f9224 */ /* 0x000fca00078e002c */
[----:B------:R0:W2:Y:S01]  /*2f290*/  @!P1 LDG.E.U16 R47, [R30.64] ;  /* 0x000000041e2f9981 */ /* 0x0000a2000c1e1500 */
[----:B------:R-:W-:Y:S01]  /*2f2a0*/  PRMT R49, RZ, 0x7610, R49 ;  /* 0x00007610ff317816 */ /* 0x000fe20000000031 */
[----:B0-----:R-:W-:Y:S02]  /*2f2b0*/  @!P2 IMAD.MOV.U32 R30, RZ, RZ, R27 ;  /* 0x000000ffff1ea224 */ /* 0x001fe400078e001b */
[----:B------:R-:W-:-:S05]  /*2f2c0*/  @!P2 IMAD.MOV.U32 R31, RZ, RZ, R28 ;  /* 0x000000ffff1fa224 */ /* 0x000fca00078e001c */
[----:B------:R0:W2:Y:S01]  /*2f2d0*/  @!P2 LDG.E.U16 R48, [R30.64] ;  /* 0x000000041e30a981 */ /* 0x0000a2000c1e1500 */
[----:B------:R-:W-:Y:S01]  /*2f2e0*/  PRMT R22, RZ, 0x7610, R22 ;  /* 0x00007610ff167816 */ /* 0x000fe20000000016 */
[----:B0-----:R-:W-:Y:S02]  /*2f2f0*/  @!P3 IMAD.MOV.U32 R30, RZ, RZ, R25 ;  /* 0x000000ffff1eb224 */ /* 0x001fe400078e0019 */
[----:B------:R-:W-:Y:S01]  /*2f300*/  @!P3 IMAD.MOV.U32 R31, RZ, RZ, R26 ;  /* 0x000000ffff1fb224 */ /* 0x000fe200078e001a */
[----:B------:R-:W-:Y:S02]  /*2f310*/  PRMT R19, RZ, 0x7610, R19 ;  /* 0x00007610ff137816 */ /* 0x000fe40000000013 */
[----:B------:R-:W-:Y:S02]  /*2f320*/  PRMT R16, RZ, 0x7610, R16 ;  /* 0x00007610ff107816 */ /* 0x000fe40000000010 */
[----:B------:R-:W-:Y:S01]  /*2f330*/  PRMT R2, RZ, 0x7610, R2 ;  /* 0x00007610ff027816 */ /* 0x000fe20000000002 */
[----:B------:R-:W2:Y:S04]  /*2f340*/  LDL.LU R26, [R1+0x320] ;  /* 0x00032000011a7983 */ /* 0x000ea80000300800 */
[----:B------:R3:W2:Y:S01]  /*2f350*/  @!P3 LDG.E.U16 R49, [R30.64] ;  /* 0x000000041e31b981 */ /* 0x0006a2000c1e1500 */
        /* <DEDUP_REMOVED lines=8> */
[----:B------:R-:W2:Y:S02]  /*2f3e0*/  LDL.LU R53, [R1+0x2fc] ;  /* 0x0002fc0001357983 */ /* 0x000ea40000300800 */
[----:B---3--:R-:W-:-:S02]  /*2f3f0*/  @!P3 IMAD.MOV.U32 R30, RZ, RZ, R23 ;  /* 0x000000ffff1eb224 */ /* 0x008fc400078e0017 */
[----:B------:R-:W-:Y:S01]  /*2f400*/  @!P3 IMAD.MOV.U32 R31, RZ, RZ, R24 ;  /* 0x000000ffff1fb224 */ /* 0x000fe200078e0018 */
[----:B------:R-:W3:Y:S01]  /*2f410*/  LDL.LU R54, [R1+0x2f8] ;  /* 0x0002f80001367983 */ /* 0x000ee20000300800 */
[----:B------:R-:W3:Y:S02]  /*2f420*/  LDL.LU R55, [R1+0x2f4] ;  /* 0x0002f40001377983 */ /* 0x000ee40000300800 */
[----:B------:R-:W3:Y:S02]  /*2f430*/  LDL.LU R56, [R1+0x2f0] ;  /* 0x0002f00001387983 */ /* 0x000ee40000300800 */
[----:B------:R-:W3:Y:S01]  /*2f440*/  LDL.LU R57, [R1+0x2ec] ;  /* 0x0002ec0001397983 */ /* 0x000ee20000300800 */
[----:B------:R4:W3:Y:S04]  /*2f450*/  @!P3 LDG.E.U16 R22, [R30.64] ;  /* 0x000000041e16b981 */ /* 0x0008e8000c1e1500 */
[----:B------:R-:W3:Y:S01]  /*2f460*/  LDL.LU R58, [R1+0x2e8] ;  /* 0x0002e800013a7983 */ /* 0x000ee20000300800 */
[----:B------:R-:W3:Y:S02]  /*2f470*/  LDL.LU R59, [R1+0x2e4] ;  /* 0x0002e400013b7983 */ /* 0x000ee40000300800 */
[----:B------:R-:W3:Y:S02]  /*2f480*/  LDL.LU R60, [R1+0x2e0] ;  /* 0x0002e000013c7983 */ /* 0x000ee40000300800 */
[----:B------:R-:W3:Y:S02]  /*2f490*/  LDL.LU R61, [R1+0x2dc] ;  /* 0x0002dc00013d7983 */ /* 0x000ee40000300800 */
[----:B----4-:R-:W-:-:S02]  /*2f4a0*/  @!P0 IMAD.MOV.U32 R30, RZ, RZ, R20 ;  /* 0x000000ffff1e8224 */ /* 0x010fc400078e0014 */
[----:B--2---:R-:W-:-:S05]  /*2f4b0*/  @!P0 IMAD.MOV.U32 R31, RZ, RZ, R21 ;  /* 0x000000ffff1f8224 */ /* 0x004fca00078e0015 */
[----:B------:R0:W2:Y:S02]  /*2f4c0*/  @!P0 LDG.E.U16 R19, [R30.64] ;  /* 0x000000041e138981 */ /* 0x0000a4000c1e1500 */
[----:B0-----:R-:W-:Y:S02]  /*2f4d0*/  @!P1 IMAD.MOV.U32 R30, RZ, RZ, R17 ;  /* 0x000000ffff1e9224 */ /* 0x001fe400078e0011 */
[----:B------:R-:W-:-:S05]  /*2f4e0*/  @!P1 IMAD.MOV.U32 R31, RZ, RZ, R18 ;  /* 0x000000ffff1f9224 */ /* 0x000fca00078e0012 */
[----:B------:R0:W4:Y:S02]  /*2f4f0*/  @!P1 LDG.E.U16 R16, [R30.64] ;  /* 0x000000041e109981 */ /* 0x000124000c1e1500 */
[----:B0-----:R-:W-:Y:S02]  /*2f500*/  @!P2 IMAD.MOV.U32 R30, RZ, RZ, R3 ;  /* 0x000000ffff1ea224 */ /* 0x001fe400078e0003 */
[----:B------:R-:W4:Y:S01]  /*2f510*/  LDL.LU R3, [R1+0x2d8] ;  /* 0x0002d80001037983 */ /* 0x000f220000300800 */
[----:B------:R-:W-:-:S05]  /*2f520*/  @!P2 IMAD.MOV.U32 R31, RZ, RZ, R15 ;  /* 0x000000ffff1fa224 */ /* 0x000fca00078e000f */
[----:B------:R-:W4:Y:S04]  /*2f530*/  @!P2 LDG.E.U16 R2, [R30.64] ;  /* 0x000000041e02a981 */ /* 0x000f28000c1e1500 */
[----:B------:R-:W-:Y:S01]  /*2f540*/  STL [R1+0x3bb0], R30 ;  /* 0x003bb01e01007387 */ /* 0x000fe20000100800 */
[----:B------:R-:W-:Y:S02]  /*2f550*/  STL [R1+0x3bb8], R30 ;  /* 0x003bb81e01007387 */ /* 0x000fe40000100800 */
[----:B------:R-:W-:Y:S02]  /*2f560*/  STL [R1+0x3bc0], R30 ;  /* 0x003bc01e01007387 */ /* 0x000fe40000100800 */
[----:B------:R-:W-:Y:S01]  /*2f570*/  STL [R1+0x3bc8], R30 ;  /* 0x003bc81e01007387 */ /* 0x000fe20000100800 */
[----:B---3--:R-:W-:Y:S01]  /*2f580*/  STL [R1+0x8f4], R22 ;  /* 0x0008f41601007387 */ /* 0x008fe20000100800 */
[----:B------:R-:W-:Y:S02]  /*2f590*/  STL [R1+0x3bd0], R30 ;  /* 0x003bd01e01007387 */ /* 0x000fe40000100800 */
[----:B------:R-:W-:Y:S02]  /*2f5a0*/  STL [R1+0x3bd8], R30 ;  /* 0x003bd81e01007387 */ /* 0x000fe40000100800 */
[----:B------:R-:W-:Y:S01]  /*2f5b0*/  STL [R1+0x3be0], R30 ;  /* 0x003be01e01007387 */ /* 0x000fe20000100800 */
[----:B------:R-:W-:Y:S04]  /*2f5c0*/  STL [R1+0x3be8], R30 ;  /* 0x003be81e01007387 */ /* 0x000fe80000100800 */
[----:B------:R-:W0:Y:S02]  /*2f5d0*/  S2R R0, SR_TID.X ;  /* 0x0000000000007919 */ /* 0x000e240000002100 */
[----:B0-----:R-:W-:-:S05]  /*2f5e0*/  LOP3.LUT R0, R0, 0x1f, RZ, 0xc0, !PT ;  /* 0x0000001f00007812 */ /* 0x001fca00078ec0ff */
[----:B------:R-:W-:-:S05]  /*2f5f0*/  IMAD.SHL.U32 R0, R0, 0x2, RZ ;  /* 0x0000000200007824 */ /* 0x000fca00078e00ff */
[----:B------:R-:W-:Y:S01]  /*2f600*/  LOP3.LUT R18, R0, 0x30, RZ, 0x3c, !PT ;  /* 0x0000003000127812 */ /* 0x000fe200078e3cff */
[----:B--2---:R-:W-:Y:S01]  /*2f610*/  STL [R1+0x8f8], R19 ;  /* 0x0008f81301007387 */ /* 0x004fe20000100800 */
[----:B------:R-:W-:Y:S02]  /*2f620*/  STL [R1+0x3bf0], R30 ;  /* 0x003bf01e01007387 */ /* 0x000fe40000100800 */
[----:B------:R-:W-:Y:S01]  /*2f630*/  STL [R1+0x3bf8], R30 ;  /* 0x003bf81e01007387 */ /* 0x000fe20000100800 */
[----:B----4-:R-:W-:Y:S01]  /*2f640*/  STL [R1+0x8f0], R16 ;  /* 0x0008f01001007387 */ /* 0x010fe20000100800 */
        /* <DEDUP_REMOVED lines=103> */
[----:B------:R-:W-:Y:S01]  /*2fcc0*/  STL [R1+0x3ba8], R31 ;  /* 0x003ba81f01007387 */ /* 0x000fe20000100800 */
[----:B------:R-:W-:Y:S03]  /*2fcd0*/  STL [R1+0x3a58], R2 ;  /* 0x003a580201007387 */ /* 0x000fe60000100800 */
[----:B0-----:R-:W2:Y:S01]  /*2fce0*/  LDL.LU R30, [R1+0x2d4] ;  /* 0x0002d400011e7983 */ /* 0x001ea20000300800 */
[----:B------:R-:W3:Y:S02]  /*2fcf0*/  LDL.LU R0, [R1+0x2d0] ;  /* 0x0002d00001007983 */ /* 0x000ee40000300800 */
        /* <DEDUP_REMOVED lines=47> */
[----:B0-----:R-:W4:Y:S04]  /*2fff0*/  LDL.LU R3, [R1+0x204] ;  /* 0x0002040001037983 */ /* 0x001f280000300800 */
[----:B--2---:R-:W-:Y:S01]  /*30000*/  STS.U16 [R18+0x9b80], R30 ;  /* 0x009b801e12007388 */ /* 0x004fe20000000400 */
[----:B---3--:R0:W-:Y:S03]  /*30010*/  STS.U16 [R18+0x9d80], R0 ;  /* 0x009d800012007388 */ /* 0x0081e60000000400 */
[----:B0-----:R-:W2:Y:S01]  /*30020*/  LDL.LU R0, [R1+0x1f8] ;  /* 0x0001f80001007983 */ /* 0x001ea20000300800 */
[----:B----4-:R0:W-:Y:S03]  /*30030*/  STS.U16 [R18+0x9dc0], R15 ;  /* 0x009dc00f12007388 */ /* 0x0101e60000000400 */
[----:B------:R-:W3:Y:S01]  /*30040*/  LDL.LU R30, [R1+0x1f4] ;  /* 0x0001f400011e7983 */ /* 0x000ee20000300800 */
[----:B------:R1:W-:Y:S03]  /*30050*/  STS.U16 [R18+0x9fc0], R16 ;  /* 0x009fc01012007388 */ /* 0x0003e60000000400 */
[----:B------:R4:W-:Y:S01]  /*30060*/  STS.U16 [R18+0x9f80], R17 ;  /* 0x009f801112007388 */ /* 0x0009e20000000400 */
[----:B------:R4:W-:Y:S02]  /*30070*/  STS.U16 [R18+0xa180], R19 ;  /* 0x00a1801312007388 */ /* 0x0009e40000000400 */
[----:B------:R4:W-:Y:S01]  /*30080*/  STS.U16 [R18+0xa1c0], R20 ;  /* 0x00a1c01412007388 */ /* 0x0009e20000000400 */
[----:B0-----:R-:W3:Y:S01]  /*30090*/  LDL.LU R15, [R1+0x1e8] ;  /* 0x0001e800010f7983 */ /* 0x001ee20000300800 */
[----:B-1----:R-:W3:Y:S02]  /*300a0*/  LDL.LU R16, [R1+0x1dc] ;  /* 0x0001dc0001107983 */ /* 0x002ee40000300800 */
[----:B----4-:R-:W4:Y:S01]  /*300b0*/  LDL.LU R17, [R1+0x1d0] ;  /* 0x0001d00001117983 */ /* 0x010f220000300800 */
[----:B------:R-:W4:Y:S01]  /*300c0*/  LDL.LU R19, [R1+0x1cc] ;  /* 0x0001cc0001137983 */ /* 0x000f220000300800 */
[----:B------:R0:W-:Y:S02]  /*300d0*/  STS.U16 [R18+0xa3c0], R21 ;  /* 0x00a3c01512007388 */ /* 0x0001e40000000400 */
[----:B------:R-:W4:Y:S02]  /*300e0*/  LDL.LU R20, [R1+0x15c] ;  /* 0x00015c0001147983 */ /* 0x000f240000300800 */
[----:B------:R1:W-:Y:S01]  /*300f0*/  STS.U16 [R18+0xa380], R22 ;  /* 0x00a3801612007388 */ /* 0x0003e20000000400 */
[----:B------:R1:W-:Y:S01]  /*30100*/  STS.U16 [R18+0xa580], R23 ;  /* 0x00a5801712007388 */ /* 0x0003e20000000400 */
[----:B------:R1:W-:Y:S02]  /*30110*/  STS.U16 [R18+0xa5c0], R24 ;  /* 0x00a5c01812007388 */ /* 0x0003e40000000400 */
[----:B------:R1:W-:Y:S02]  /*30120*/  STS.U16 [R18+0xa7c0], R25 ;  /* 0x00a7c01912007388 */ /* 0x0003e40000000400 */
[----:B------:R1:W-:Y:S01]  /*30130*/  STS.U16 [R18+0xa780], R26 ;  /* 0x00a7801a12007388 */ /* 0x0003e20000000400 */
[----:B0-----:R-:W4:Y:S01]  /*30140*/  LDL.LU R21, [R1+0x158] ;  /* 0x0001580001157983 */ /* 0x001f220000300800 */
[----:B-1----:R-:W4:Y:S03]  /*30150*/  LDL.LU R22, [R1+0x154] ;  /* 0x0001540001167983 */ /* 0x002f260000300800 */
[----:B------:R-:W4:Y:S04]  /*30160*/  LDL.LU R23, [R1+0x150] ;  /* 0x0001500001177983 */ /* 0x000f280000300800 */
        /* <DEDUP_REMOVED lines=38> */
[----:B------:R-:W4:Y:S01]  /*303d0*/  LDL.LU R3, [R1+0xfc] ;  /* 0x0000fc0001037983 */ /* 0x000f220000300800 */
[----:B--2---:R0:W-:Y:S04]  /*303e0*/  STS.U16 [R18+0xbbc0], R0 ;  /* 0x00bbc00012007388 */ /* 0x0041e80000000400 */
[----:B0-----:R-:W0:Y:S04]  /*303f0*/  S2R R0, SR_TID.X ;  /* 0x0000000000007919 */ /* 0x001e280000002100 */
[----:B---3--:R1:W-:Y:S01]  /*30400*/  STS.U16 [R18+0xbb80], R30 ;  /* 0x00bb801e12007388 */ /* 0x0083e20000000400 */
[----:B------:R2:W-:Y:S02]  /*30410*/  STS.U16 [R18+0xbd80], R15 ;  /* 0x00bd800f12007388 */ /* 0x0005e40000000400 */
[----:B------:R3:W-:Y:S01]  /*30420*/  STS.U16 [R18+0xbdc0], R16 ;  /* 0x00bdc01012007388 */ /* 0x0007e20000000400 */
[----:B----4-:R3:W-:Y:S01]  /*30430*/  STS.U16 [R18+0xbfc0], R17 ;  /* 0x00bfc01112007388 */ /* 0x0107e20000000400 */
[----:B------:R3:W-:Y:S03]  /*30440*/  STS.U16 [R18+0xbf80], R19 ;  /* 0x00bf801312007388 */ /* 0x0007e60000000400 */
[----:B-1----:R-:W4:Y:S01]  /*30450*/  LDL.LU R30, [R1+0xf8] ;  /* 0x0000f800011e7983 */ /* 0x002f220000300800 */
[----:B--2---:R-:W2:Y:S02]  /*30460*/  LDL.LU R15, [R1+0xf4] ;  /* 0x0000f400010f7983 */ /* 0x004ea40000300800 */
[----:B---3--:R-:W3:Y:S01]  /*30470*/  LDL.LU R16, [R1+0xf0] ;  /* 0x0000f00001107983 */ /* 0x008ee20000300800 */
[----:B------:R-:W4:Y:S04]  /*30480*/  LDL.LU R17, [R1+0xec] ;  /* 0x0000ec0001117983 */ /* 0x000f280000300800 */
[----:B------:R-:W4:Y:S01]  /*30490*/  LDL.LU R18, [R1+0xe8] ;  /* 0x0000e80001127983 */ /* 0x000f220000300800 */
[----:B------:R-:W4:Y:S01]  /*304a0*/  LDL.LU R19, [R1+0xe4] ;  /* 0x0000e40001137983 */ /* 0x000f220000300800 */
[----:B0-----:R-:W-:-:S05]  /*304b0*/  LOP3.LUT R0, R0, 0x1f, RZ, 0xc0, !PT ;  /* 0x0000001f00007812 */ /* 0x001fca00078ec0ff */
[----:B------:R-:W-:-:S05]  /*304c0*/  IMAD.SHL.U32 R0, R0, 0x2, RZ ;  /* 0x0000000200007824 */ /* 0x000fca00078e00ff */
[----:B------:R0:W-:Y:S04]  /*304d0*/  STS.U16 [R0], R20 ;  /* 0x0000001400007388 */ /* 0x0001e80000000400 */
        /* <DEDUP_REMOVED lines=48> */
[----:B0-----:R-:W4:Y:S04]  /*307e0*/  LDL.LU R3, [R1+0x80] ;  /* 0x0000800001037983 */ /* 0x001f280000300800 */
[----:B--2---:R0:W-:Y:S04]  /*307f0*/  STS.U16 [R0+0x1880], R15 ;  /* 0x0018800f00007388 */ /* 0x0041e80000000400 */
[----:B---3--:R1:W-:Y:S04]  /*30800*/  STS.U16 [R0+0x18c0], R16 ;  /* 0x0018c01000007388 */ /* 0x0083e80000000400 */
[----:B----4-:R2:W-:Y:S04]  /*30810*/  STS.U16 [R0+0x1c40], R17 ;  /* 0x001c401100007388 */ /* 0x0105e80000000400 */
[----:B------:R3:W-:Y:S04]  /*30820*/  STS.U16 [R0+0x1c00], R18 ;  /* 0x001c001200007388 */ /* 0x0007e80000000400 */
[----:B------:R3:W-:Y:S04]  /*30830*/  STS.U16 [R0+0x1cc0], R19 ;  /* 0x001cc01300007388 */ /* 0x0007e80000000400 */
[----:B0-----:R-:W4:Y:S01]  /*30840*/  LDL.LU R15, [R1+0x7c] ;  /* 0x00007c00010f7983 */ /* 0x001f220000300800 */
[----:B-1----:R-:W4:Y:S03]  /*30850*/  LDL.LU R16, [R1+0x78] ;  /* 0x0000780001107983 */ /* 0x002f260000300800 */
[----:B--2---:R-:W2:Y:S01]  /*30860*/  LDL.LU R17, [R1+0x74] ;  /* 0x0000740001117983 */ /* 0x004ea20000300800 */
[----:B---3--:R-:W3:Y:S03]  /*30870*/  LDL.LU R18, [R1+0x70] ;  /* 0x0000700001127983 */ /* 0x008ee60000300800 */
[----:B------:R-:W3:Y:S04]  /*30880*/  LDL.LU R19, [R1+0x6c] ;  /* 0x00006c0001137983 */ /* 0x000ee80000300800 */
[----:B------:R0:W-:Y:S04]  /*30890*/  STS.U16 [R0+0x1c80], R20 ;  /* 0x001c801400007388 */ /* 0x0001e80000000400 */
[----:B------:R1:W-:Y:S04]  /*308a0*/  STS.U16 [R0+0x2000], R21 ;  /* 0x0020001500007388 */ /* 0x0003e80000000400 */
[----:B------:R1:W-:Y:S04]  /*308b0*/  STS.U16 [R0+0x2040], R22 ;  /* 0x0020401600007388 */ /* 0x0003e80000000400 */
[----:B------:R1:W-:Y:S04]  /*308c0*/  STS.U16 [R0+0x2080], R23 ;  /* 0x0020801700007388 */ /* 0x0003e80000000400 */
[----:B------:R1:W-:Y:S04]  /*308d0*/  STS.U16 [R0+0x20c0], R24 ;  /* 0x0020c01800007388 */ /* 0x0003e80000000400 */
[----:B------:R1:W-:Y:S04]  /*308e0*/  STS.U16 [R0+0x2440], R25 ;  /* 0x0024401900007388 */ /* 0x0003e80000000400 */
[----:B0-----:R-:W3:Y:S01]  /*308f0*/  LDL.LU R20, [R1+0x68] ;  /* 0x0000680001147983 */ /* 0x001ee20000300800 */
[----:B-1----:R-:W3:Y:S02]  /*30900*/  LDL.LU R21, [R1+0x64] ;  /* 0x0000640001157983 */ /* 0x002ee40000300800 */
[----:B------:R-:W3:Y:S02]  /*30910*/  LDL.LU R22, [R1+0x60] ;  /* 0x0000600001167983 */ /* 0x000ee40000300800 */
[----:B------:R-:W3:Y:S01]  /*30920*/  LDL.LU R23, [R1+0x5c] ;  /* 0x00005c0001177983 */ /* 0x000ee20000300800 */
[----:B------:R-:W3:Y:S04]  /*30930*/  LDL.LU R24, [R1+0x58] ;  /* 0x0000580001187983 */ /* 0x000ee80000300800 */
[----:B------:R0:W-:Y:S01]  /*30940*/  STS.U16 [R0+0x2400], R26 ;  /* 0x0024001a00007388 */ /* 0x0001e20000000400 */
[----:B------:R-:W3:Y:S03]  /*30950*/  LDL.LU R25, [R1+0x54] ;  /* 0x0000540001197983 */ /* 0x000ee60000300800 */
[----:B------:R1:W-:Y:S04]  /*30960*/  STS.U16 [R0+0x24c0], R27 ;  /* 0x0024c01b00007388 */ /* 0x0003e80000000400 */
[----:B------:R1:W-:Y:S04]  /*30970*/  STS.U16 [R0+0x2480], R28 ;  /* 0x0024801c00007388 */ /* 0x0003e80000000400 */
[----:B------:R1:W-:Y:S04]  /*30980*/  STS.U16 [R0+0x2800], R29 ;  /* 0x0028001d00007388 */ /* 0x0003e80000000400 */
[----:B------:R1:W-:Y:S04]  /*30990*/  STS.U16 [R0+0x2840], R44 ;  /* 0x0028402c00007388 */ /* 0x0003e80000000400 */
[----:B------:R1:W-:Y:S04]  /*309a0*/  STS.U16 [R0+0x2880], R46 ;  /* 0x0028802e00007388 */ /* 0x0003e80000000400 */
[----:B0-----:R-:W3:Y:S01]  /*309b0*/  LDL.LU R26, [R1+0x50] ;  /* 0x00005000011a7983 */ /* 0x001ee20000300800 */
[----:B-1----:R-:W3:Y:S02]  /*309c0*/  LDL.LU R27, [R1+0x4c] ;  /* 0x00004c00011b7983 */ /* 0x002ee40000300800 */
[----:B------:R-:W3:Y:S01]  /*309d0*/  LDL.LU R28, [R1+0x48] ;  /* 0x00004800011c7983 */ /* 0x000ee20000300800 */
[----:B------:R-:W3:Y:S01]  /*309e0*/  LDL.LU R29, [R1+0x44] ;  /* 0x00004400011d7983 */ /* 0x000ee20000300800 */
[----:B------:R-:W3:Y:S03]  /*309f0*/  LDL.LU R44, [R1+0x40] ;  /* 0x00004000012c7983 */ /* 0x000ee60000300800 */
        /* <DEDUP_REMOVED lines=26> */
[----:B0-----:R-:W3:Y:S04]  /*30ba0*/  LDL.LU R3, [R1+0x8] ;  /* 0x0000080001037983 */ /* 0x001ee80000300800 */
[----:B------:R0:W-:Y:S04]  /*30bb0*/  STS.U16 [R0+0x1840], R30 ;  /* 0x0018401e00007388 */ /* 0x0001e80000000400 */
[----:B0-----:R-:W3:Y:S04]  /*30bc0*/  LDL.LU R30, [R1+0x4] ;  /* 0x00000400011e7983 */ /* 0x001ee80000300800 */
[----:B----4-:R0:W-:Y:S04]  /*30bd0*/  STS.U16 [R0+0x3800], R15 ;  /* 0x0038000f00007388 */ /* 0x0101e80000000400 */
[----:B------:R1:W-:Y:S04]  /*30be0*/  STS.U16 [R0+0x3840], R16 ;  /* 0x0038401000007388 */ /* 0x0003e80000000400 */
[----:B--2---:R2:W-:Y:S04]  /*30bf0*/  STS.U16 [R0+0x3880], R17 ;  /* 0x0038801100007388 */ /* 0x0045e80000000400 */
[----:B---3--:R2:W-:Y:S04]  /*30c00*/  STS.U16 [R0+0x38c0], R18 ;  /* 0x0038c01200007388 */ /* 0x0085e80000000400 */
[----:B------:R4:W-:Y:S04]  /*30c10*/  STS.U16 [R0+0x3c40], R19 ;  /* 0x003c401300007388 */ /* 0x0009e80000000400 */
[----:B0-----:R-:W3:Y:S01]  /*30c20*/  LDL.LU R15, [R1+0x3fac] ;  /* 0x003fac00010f7983 */ /* 0x001ee20000300800 */
[----:B-1----:R-:W3:Y:S02]  /*30c30*/  LDL.LU R16, [R1+0x3fa8] ;  /* 0x003fa80001107983 */ /* 0x002ee40000300800 */
[----:B--2---:R-:W2:Y:S01]  /*30c40*/  LDL.LU R17, [R1+0x3fa4] ;  /* 0x003fa40001117983 */ /* 0x004ea20000300800 */
[----:B------:R-:W2:Y:S04]  /*30c50*/  LDL.LU R18, [R1+0x3fa0] ;  /* 0x003fa00001127983 */ /* 0x000ea80000300800 */
[----:B----4-:R-:W4:Y:S04]  /*30c60*/  LDL.LU R19, [R1+0x3f9c] ;  /* 0x003f9c0001137983 */ /* 0x010f280000300800 */
[----:B------:R0:W-:Y:S04]  /*30c70*/  STS.U16 [R0+0x3c00], R20 ;  /* 0x003c001400007388 */ /* 0x0001e80000000400 */
[----:B------:R1:W-:Y:S04]  /*30c80*/  STS.U16 [R0+0x3cc0], R21 ;  /* 0x003cc01500007388 */ /* 0x0003e80000000400 */
[----:B------:R1:W-:Y:S04]  /*30c90*/  STS.U16 [R0+0x3c80], R22 ;  /* 0x003c801600007388 */ /* 0x0003e80000000400 */
[----:B------:R1:W-:Y:S04]  /*30ca0*/  STS.U16 [R0+0x4000], R23 ;  /* 0x0040001700007388 */ /* 0x0003e80000000400 */
[----:B------:R1:W-:Y:S04]  /*30cb0*/  STS.U16 [R0+0x4040], R24 ;  /* 0x0040401800007388 */ /* 0x0003e80000000400 */
[----:B------:R1:W-:Y:S04]  /*30cc0*/  STS.U16 [R0+0x4080], R25 ;  /* 0x0040801900007388 */ /* 0x0003e80000000400 */
[----:B0-----:R-:W2:Y:S01]  /*30cd0*/  LDL.LU R20, [R1+0x3f98] ;  /* 0x003f980001147983 */ /* 0x001ea20000300800 */
[----:B-1----:R-:W2:Y:S02]  /*30ce0*/  LDL.LU R21, [R1+0x3f94] ;  /* 0x003f940001157983 */ /* 0x002ea40000300800 */
[----:B------:R-:W2:Y:S02]  /*30cf0*/  LDL.LU R22, [R1+0x3f90] ;  /* 0x003f900001167983 */ /* 0x000ea40000300800 */
[----:B------:R-:W2:Y:S01]  /*30d00*/  LDL.LU R23, [R1+0x3f8c] ;  /* 0x003f8c0001177983 */ /* 0x000ea20000300800 */
[----:B------:R-:W2:Y:S01]  /*30d10*/  LDL.LU R24, [R1+0x3f88] ;  /* 0x003f880001187983 */ /* 0x000ea20000300800 */
[----:B------:R-:W2:Y:S03]  /*30d20*/  LDL.LU R25, [R1+0x3f84] ;  /* 0x003f840001197983 */ /* 0x000ea60000300800 */
        /* <DEDUP_REMOVED lines=37> */
[----:B0-----:R-:W2:Y:S04]  /*30f80*/  LDL.LU R3, [R1+0x3f38] ;  /* 0x003f380001037983 */ /* 0x001ea80000300800 */
[----:B------:R-:W-:Y:S04]  /*30f90*/  STS.U16 [R0+0x7cc0], R5 ;  /* 0x007cc00500007388 */ /* 0x000fe80000000400 */
[----:B------:R-:W-:Y:S04]  /*30fa0*/  STS.U16 [R0+0x7c80], R4 ;  /* 0x007c800400007388 */ /* 0x000fe80000000400 */
[----:B--2---:R0:W-:Y:S04]  /*30fb0*/  STS.U16 [R0+0x5480], R3 ;  /* 0x0054800300007388 */ /* 0x0041e80000000400 */
[----:B0-----:R-:W2:Y:S01]  /*30fc0*/  LDL.LU R3, [R1+0x3f34] ;  /* 0x003f340001037983 */ /* 0x001ea20000300800 */
[----:B------:R-:W2:Y:S02]  /*30fd0*/  LDL R5, [R1+0x1760] ;  /* 0x0017600001057983 */ /* 0x000ea40000100800 */
[----:B------:R-:W2:Y:S01]  /*30fe0*/  LDL R4, [R1+0x175c] ;  /* 0x00175c0001047983 */ /* 0x000ea20000100800 */
[----:B------:R0:W-:Y:S04]  /*30ff0*/  STS.U16 [R0+0x54c0], R30 ;  /* 0x0054c01e00007388 */ /* 0x0001e80000000400 */
[----:B------:R-:W-:Y:S04]  /*31000*/  STS.U16 [R0+0x5800], R61 ;  /* 0x0058003d00007388 */ /* 0x000fe80000000400 */
[----:B------:R-:W-:Y:S04]  /*31010*/  STS.U16 [R0+0x5840], R60 ;  /* 0x0058403c00007388 */ /* 0x000fe80000000400 */
[----:B------:R-:W-:Y:S04]  /*31020*/  STS.U16 [R0+0x5880], R59 ;  /* 0x0058803b00007388 */ /* 0x000fe80000000400 */
[----:B------:R-:W-:Y:S01]  /*31030*/  STS.U16 [R0+0x58c0], R58 ;  /* 0x0058c03a00007388 */ /* 0x000fe20000000400 */
[----:B--2---:R-:W-:-:S02]  /*31040*/  @!P0 LOP3.LUT R5, R5, R4, RZ, 0x3c, !PT ;  /* 0x0000000405058212 */ /* 0x004fc400078e3cff */
[----:B------:R-:W-:Y:S02]  /*31050*/  PRMT R3, RZ, 0x7610, R3 ;  /* 0x00007610ff037816 */ /* 0x000fe40000000003 */
[----:B------:R-:W-:-:S04]  /*31060*/  @!P0 LOP3.LUT R4, R5, R4, RZ, 0x3c, !PT ;  /* 0x0000000405048212 */ /* 0x000fc800078e3cff */
[----:B------:R-:W-:-:S05]  /*31070*/  @!P0 LOP3.LUT R5, R5, R4, RZ, 0x3c, !PT ;  /* 0x0000000405058212 */ /* 0x000fca00078e3cff */
[----:B------:R-:W2:Y:S01]  /*31080*/  @!P0 LDG.E.U16 R3, [R4.64] ;  /* 0x0000000404038981 */ /* 0x000ea2000c1e1500 */
        /* <DEDUP_REMOVED lines=21> */
[----:B----4-:R-:W-:Y:S04]  /*311e0*/  STS.U16 [R0+0x7000], R19 ;  /* 0x0070001300007388 */ /* 0x010fe80000000400 */
[----:B------:R-:W-:Y:S04]  /*311f0*/  STS.U16 [R0+0x7040], R18 ;  /* 0x0070401200007388 */ /* 0x000fe80000000400 */
[----:B------:R-:W-:Y:S04]  /*31200*/  STS.U16 [R0+0x7080], R17 ;  /* 0x0070801100007388 */ /* 0x000fe80000000400 */
[----:B---3--:R-:W-:Y:S04]  /*31210*/  STS.U16 [R0+0x70c0], R16 ;  /* 0x0070c01000007388 */ /* 0x008fe80000000400 */
        /* <DEDUP_REMOVED lines=9> */
[----:B------:R0:W-:Y:S01]  /*312b0*/  STS.U16 [R0+0x7c00], R6 ;  /* 0x007c000600007388 */ /* 0x0001e20000000400 */
        /* <DEDUP_REMOVED lines=15> */
[----:B0-----:R-:W3:Y:S04]  /*313b0*/  LDL.LU R0, [R1+0x20ec] ;  /* 0x0020ec0001007983 */ /* 0x001ee80000300800 */
[----:B------:R0:W-:Y:S04]  /*313c0*/  STS.U16 [R30+0xd80], R49 ;  /* 0x000d80311e007388 */ /* 0x0001e80000000400 */
[----:B0-----:R-:W4:Y:S04]  /*313d0*/  LDL.LU R30, [R1+0x3f30] ;  /* 0x003f3000011e7983 */ /* 0x001f280000300800 */
[----:B--2---:R0:W-:Y:S04]  /*313e0*/  STL [R1+0x8e8], R3 ;  /* 0x0008e80301007387 */ /* 0x0041e80000100800 */
[----:B0-----:R-:W2:Y:S01]  /*313f0*/  LDL.LU R3, [R1+0x3f2c] ;  /* 0x003f2c0001037983 */ /* 0x001ea20000300800 */
        /* <DEDUP_REMOVED lines=11> */
[----:B------:R-:W-:-:S02]  /*314b0*/  PRMT R3, RZ, 0x7610, R3 ;  /* 0x00007610ff037816 */ /* 0x000fc40000000003 */
[----:B----4-:R-:W-:-:S04]  /*314c0*/  @!P2 LOP3.LUT R5, R5, R4, RZ, 0x3c, !PT ;  /* 0x000000040505a212 */ /* 0x010fc800078e3cff */
[----:B------:R-:W-:-:S04]  /*314d0*/  @!P2 LOP3.LUT R4, R5, R4, RZ, 0x3c, !PT ;  /* 0x000000040504a212 */ /* 0x000fc800078e3cff */
[----:B------:R-:W-:-:S05]  /*314e0*/  @!P2 LOP3.LUT R5, R5, R4, RZ, 0x3c, !PT ;  /* 0x000000040505a212 */ /* 0x000fca00078e3cff */
[----:B------:R-:W4:Y:S04]  /*314f0*/  @!P2 LDG.E.U16 R3, [R4.64] ;  /* 0x000000040403a981 */ /* 0x000f28000c1e1500 */
[----:B----4-:R0:W-:Y:S04]  /*31500*/  STL [R1+0x8e0], R3 ;  /* 0x0008e00301007387 */ /* 0x0101e80000100800 */
[----:B0-----:R-:W4:Y:S01]  /*31510*/  LDL.LU R3, [R1+0x3f24] ;  /* 0x003f240001037983 */ /* 0x001f220000300800 */
        /* <DEDUP_REMOVED lines=11> */
[----:B----4-:R-:W-:-:S02]  /*315d0*/  PRMT R3, RZ, 0x7610, R3 ;  /* 0x00007610ff037816 */ /* 0x010fc40000000003 */
[----:B---3--:R-:W-:-:S04]  /*315e0*/  @!P0 LOP3.LUT R5, R5, R4, RZ, 0x3c, !PT ;  /* 0x0000000405058212 */ /* 0x008fc800078e3cff */
        /* <DEDUP_REMOVED lines=1994> */
[----:B------:R-:W2:Y:S02]  /*39290*/  LDL R4, [R1+0xd6c] ;  /* 0x000d6c0001047983 */ /* 0x000ea40000100800 */
[----:B------:R-:W2:Y:S01]  /*392a0*/  LDL R5, [R1+0xd70] ;  /* 0x000d700001057983 */ /* 0x000ea20000100800 */
[----:B---3--:R-:W-:-:S02]  /*392b0*/  PRMT R3, RZ, 0x7610, R3 ;  /* 0x00007610ff037816 */ /* 0x008fc40000000003 */
[----:B--2---:R-:W-:-:S04]  /*392c0*/  @!P2 LOP3.LUT R5, R5, R4, RZ, 0x3c, !PT ;  /* 0x000000040505a212 */ /* 0x004fc800078e3cff */
[----:B------:R-:W-:-:S04]  /*392d0*/  @!P2 LOP3.LUT R4, R5, R4, RZ, 0x3c, !PT ;  /* 0x000000040504a212 */ /* 0x000fc800078e3cff */
[----:B------:R-:W-:-:S05]  /*392e0*/  @!P2 LOP3.LUT R5, R5, R4, RZ, 0x3c, !PT ;  /* 0x000000040505a212 */ /* 0x000fca00078e3cff */
[----:B------:R-:W2:Y:S04]  /*392f0*/  @!P2 LDG.E.U16 R3, [R4.64] ;  /* 0x000000040403a981 */ /* 0x000ea8000c1e1500 */
[----:B--2---:R0:W-:Y:S04]  /*39300*/  STL [R1+0x144], R3 ;  /* 0x0001440301007387 */ /* 0x0041e80000100800 */
[----:B0-----:R-:W2:Y:S01]  /*39310*/  LDL.LU R3, [R1+0x3ba4] ;  /* 0x003ba40001037983 */ /* 0x001ea20000300800 */
[----:B------:R-:W3:Y:S02]  /*39320*/  LDL R4, [R1+0xd64] ;  /* 0x000d640001047983 */ /* 0x000ee40000100800 */
[----:B------:R-:W3:Y:S02]  /*39330*/  LDL R5, [R1+0xd68] ;  /* 0x000d680001057983 */ /* 0x000ee40000100800 */
[----:B---3--:R-:W-:-:S02]  /*39340*/  @!P3 LOP3.LUT R5, R5, R4, RZ, 0x3c, !PT ;  /* 0x000000040505b212 */ /* 0x008fc400078e3cff */
[----:B--2---:R-:W-:Y:S02]  /*39350*/  PRMT R3, RZ, 0x7610, R3 ;  /* 0x00007610ff037816 */ /* 0x004fe40000000003 */
        /* <DEDUP_REMOVED lines=389> */
[----:B------:R0:W3:Y:S04]  /*3abb0*/  @!P2 LDG.E.U16 R29, [R4.64] ;  /* 0x00000004041da981 */ /* 0x0000e8000c1e1500 */
[----:B0-----:R-:W3:Y:S04]  /*3abc0*/  LDL R4, [R1+0xba4] ;  /* 0x000ba40001047983 */ /* 0x001ee80000100800 */
[----:B------:R-:W3:Y:S01]  /*3abd0*/  LDL R5, [R1+0xba8] ;  /* 0x000ba80001057983 */ /* 0x000ee20000100800 */
[----:B--2---:R-:W-:Y:S02]  /*3abe0*/  PRMT R3, RZ, 0x7610, R3 ;  /* 0x00007610ff037816 */ /* 0x004fe40000000003 */
[----:B---3--:R-:W-:-:S04]  /*3abf0*/  @!P3 LOP3.LUT R5, R5, R4, RZ, 0x3c, !PT ;  /* 0x000000040505b212 */ /* 0x008fc800078e3cff */
[----:B------:R-:W-:-:S04]  /*3ac00*/  @!P3 LOP3.LUT R4, R5, R4, RZ, 0x3c, !PT ;  /* 0x000000040504b212 */ /* 0x000fc800078e3cff */
[----:B------:R-:W-:-:S05]  /*3ac10*/  @!P3 LOP3.LUT R5, R5, R4, RZ, 0x3c, !PT ;  /* 0x000000040505b212 */ /* 0x000fca00078e3cff */
[----:B------:R-:W2:Y:S04]  /*3ac20*/  @!P3 LDG.E.U16 R3, [R4.64] ;  /* 0x000000040403b981 */ /* 0x000ea8000c1e1500 */
[----:B------:R0:W-:Y:S04]  /*3ac30*/  STL [R1+0x94], R29 ;  /* 0x0000941d01007387 */ /* 0x0001e80000100800 */
[----:B0-----:R-:W3:Y:S04]  /*3ac40*/  LDL R29, [R1+0xb60] ;  /* 0x000b6000011d7983 */ /* 0x001ee80000100800 */
[----:B--2---:R0:W-:Y:S04]  /*3ac50*/  STL [R1+0x90], R3 ;  /* 0x0000900301007387 */ /* 0x0041e80000100800 */
[----:B0-----:R-:W2:Y:S01]  /*3ac60*/  LDL.LU R3, [R1+0x3af4] ;  /* 0x003af40001037983 */ /* 0x001ea20000300800 */
[----:B------:R-:W2:Y:S02]  /*3ac70*/  LDL R4, [R1+0xb7c] ;  /* 0x000b7c0001047983 */ /* 0x000ea40000100800 */
[----:B------:R-:W2:Y:S02]  /*3ac80*/  LDL R5, [R1+0xb80] ;  /* 0x000b800001057983 */ /* 0x000ea40000100800 */
[----:B--2---:R-:W-:-:S02]  /*3ac90*/  @!P0 LOP3.LUT R5, R5, R4, RZ, 0x3c, !PT ;  /* 0x0000000405058212 */ /* 0x004fc400078e3cff */
[----:B------:R-:W-:Y:S02]  /*3aca0*/  PRMT R3, RZ, 0x7610, R3 ;  /* 0x00007610ff037816 */ /* 0x000fe40000000003 */
[----:B------:R-:W-:-:S04]  /*3acb0*/  @!P0 LOP3.LUT R4, R5, R4, RZ, 0x3c, !PT ;  /* 0x0000000405048212 */ /* 0x000fc800078e3cff */
[----:B------:R-:W-:-:S05]  /*3acc0*/  @!P0 LOP3.LUT R5, R5, R4, RZ, 0x3c, !PT ;  /* 0x0000000405058212 */ /* 0x000fca00078e3cff */
[----:B------:R-:W2:Y:S04]  /*3acd0*/  @!P0 LDG.E.U16 R3, [R4.64] ;  /* 0x0000000404038981 */ /* 0x000ea8000c1e1500 */
        /* <DEDUP_REMOVED lines=29> */
[----:B------:R-:W4:Y:S02]  /*3aeb0*/  LDL R5, [R1+0xb5c] ;  /* 0x000b5c0001057983 */ /* 0x000f240000100800 */
[----:B---3--:R-:W-:-:S02]  /*3aec0*/  @!P0 IMAD.MOV.U32 R4, RZ, RZ, R29 ;  /* 0x000000ffff048224 */ /* 0x008fc400078e001d */
[----:B------:R-:W3:Y:S01]  /*3aed0*/  LDL R29, [R1+0xb38] ;  /* 0x000b3800011d7983 */ /* 0x000ee20000100800 */
[----:B--2---:R-:W-:-:S06]  /*3aee0*/  PRMT R3, RZ, 0x7610, R3 ;  /* 0x00007610ff037816 */ /* 0x004fcc0000000003 */
[----:B----4-:R-:W2:Y:S04]  /*3aef0*/  @!P0 LDG.E.U16 R3, [R4.64] ;  /* 0x0000000404038981 */ /* 0x010ea8000c1e1500 */
[----:B--2---:R0:W-:Y:S04]  /*3af00*/  STL [R1+0x7c], R3 ;  /* 0x00007c0301007387 */ /* 0x0041e80000100800 */
[----:B0-----:R-:W2:Y:S01]  /*3af10*/  LDL.LU R3, [R1+0x3ae0] ;  /* 0x003ae00001037983 */ /* 0x001ea20000300800 */
[----:B------:R-:W4:Y:S02]  /*3af20*/  LDL R4, [R1+0xb54] ;  /* 0x000b540001047983 */ /* 0x000f240000100800 */
[----:B------:R-:W4:Y:S02]  /*3af30*/  LDL R5, [R1+0xb58] ;  /* 0x000b580001057983 */ /* 0x000f240000100800 */
[----:B----4-:R-:W-:-:S02]  /*3af40*/  @!P1 LOP3.LUT R5, R5, R4, RZ, 0x3c, !PT ;  /* 0x0000000405059212 */ /* 0x010fc400078e3cff */
[----:B--2---:R-:W-:Y:S02]  /*3af50*/  PRMT R3, RZ, 0x7610, R3 ;  /* 0x00007610ff037816 */ /* 0x004fe40000000003 */
        /* <DEDUP_REMOVED lines=11> */
[----:B------:R0:W4:Y:S04]  /*3b010*/  @!P2 LDG.E.U16 R31, [R4.64] ;  /* 0x00000004041fa981 */ /* 0x000128000c1e1500 */
[----:B0-----:R-:W2:Y:S04]  /*3b020*/  LDL R4, [R1+0xb44] ;  /* 0x000b440001047983 */ /* 0x001ea80000100800 */
[----:B------:R-:W2:Y:S01]  /*3b030*/  LDL R5, [R1+0xb48] ;  /* 0x000b480001057983 */ /* 0x000ea20000100800 */
[----:B------:R-:W-:Y:S02]  /*3b040*/  PRMT R30, RZ, 0x7610, R30 ;  /* 0x00007610ff1e7816 */ /* 0x000fe4000000001e */
[----:B--2---:R-:W-:-:S04]  /*3b050*/  @!P3 LOP3.LUT R5, R5, R4, RZ, 0x3c, !PT ;  /* 0x000000040505b212 */ /* 0x004fc800078e3cff */
[----:B------:R-:W-:-:S04]  /*3b060*/  @!P3 LOP3.LUT R4, R5, R4, RZ, 0x3c, !PT ;  /* 0x000000040504b212 */ /* 0x000fc800078e3cff */
[----:B------:R-:W-:Y:S01]  /*3b070*/  @!P3 LOP3.LUT R5, R5, R4, RZ, 0x3c, !PT ;  /* 0x000000040505b212 */ /* 0x000fe200078e3cff */
[----:B----4-:R0:W-:Y:S04]  /*3b080*/  STL [R1+0x74], R31 ;  /* 0x0000741f01007387 */ /* 0x0101e80000100800 */
[----:B------:R1:W2:Y:S01]  /*3b090*/  @!P3 LDG.E.U16 R30, [R4.64] ;  /* 0x00000004041eb981 */ /* 0x0002a2000c1e1500 */
[----:B------:R-:W-:-:S03]  /*3b0a0*/  PRMT R3, RZ, 0x7610, R3 ;  /* 0x00007610ff037816 */ /* 0x000fc60000000003 */
[----:B0-----:R-:W4:Y:S04]  /*3b0b0*/  LDL R31, [R1+0xb28] ;  /* 0x000b2800011f7983 */ /* 0x001f280000100800 */
[----:B-1----:R-:W2:Y:S04]  /*3b0c0*/  LDL R4, [R1+0xb3c] ;  /* 0x000b3c0001047983 */ /* 0x002ea80000100800 */
[----:B------:R-:W2:Y:S02]  /*3b0d0*/  LDL R5, [R1+0xb40] ;  /* 0x000b400001057983 */ /* 0x000ea40000100800 */
[----:B--2---:R-:W-:-:S04]  /*3b0e0*/  @!P0 LOP3.LUT R5, R5, R4, RZ, 0x3c, !PT ;  /* 0x0000000405058212 */ /* 0x004fc800078e3cff */
[----:B------:R-:W-:-:S04]  /*3b0f0*/  @!P0 LOP3.LUT R4, R5, R4, RZ, 0x3c, !PT ;  /* 0x0000000405048212 */ /* 0x000fc800078e3cff */
[----:B------:R-:W-:-:S05]  /*3b100*/  @!P0 LOP3.LUT R5, R5, R4, RZ, 0x3c, !PT ;  /* 0x0000000405058212 */ /* 0x000fca00078e3cff */
[----:B------:R-:W2:Y:S04]  /*3b110*/  @!P0 LDG.E.U16 R3, [R4.64] ;  /* 0x0000000404038981 */ /* 0x000ea8000c1e1500 */
[----:B------:R0:W-:Y:S04]  /*3b120*/  STL [R1+0x70], R30 ;  /* 0x0000701e01007387 */ /* 0x0001e80000100800 */
[----:B0-----:R-:W3:Y:S04]  /*3b130*/  LDL R30, [R1+0xb00] ;  /* 0x000b0000011e7983 */ /* 0x001ee80000100800 */
        /* <DEDUP_REMOVED lines=16> */
[----:B0-----:R-:W2:Y:S01]  /*3b240*/  LDL R5, [R1+0xb24] ;  /* 0x000b240001057983 */ /* 0x001ea20000100800 */
[----:B------:R-:W-:Y:S01]  /*3b250*/  PRMT R27, RZ, 0x7610, R27 ;  /* 0x00007610ff1b7816 */ /* 0x000fe2000000001b */
[----:B------:R-:W-:Y:S02]  /*3b260*/  @!P3 IMAD.MOV.U32 R4, RZ, RZ, R31 ;  /* 0x000000ffff04b224 */ /* 0x000fe400078e001f */
[----:B----4-:R0:W-:Y:S01]  /*3b270*/  STL [R1+0x64], R28 ;  /* 0x0000641c01007387 */ /* 0x0101e20000100800 */
[----:B------:R-:W-:Y:S01]  /*3b280*/  PRMT R26, RZ, 0x7610, R26 ;  /* 0x00007610ff1a7816 */ /* 0x000fe2000000001a */
[----:B------:R-:W4:Y:S02]  /*3b290*/  LDL R31, [R1+0xae4] ;  /* 0x000ae400011f7983 */ /* 0x000f240000100800 */
[----:B--2---:R1:W2:Y:S04]  /*3b2a0*/  @!P3 LDG.E.U16 R27, [R4.64] ;  /* 0x00000004041bb981 */ /* 0x0042a8000c1e1500 */
[----:B0-----:R-:W3:Y:S04]  /*3b2b0*/  LDL R28, [R1+0xaf0] ;  /* 0x000af000011c7983 */ /* 0x001ee80000100800 */
[----:B-1----:R-:W3:Y:S01]  /*3b2c0*/  LDL R5, [R1+0xafc] ;  /* 0x000afc0001057983 */ /* 0x002ee20000100800 */
[----:B------:R-:W-:-:S03]  /*3b2d0*/  @!P0 IMAD.MOV.U32 R4, RZ, RZ, R30 ;  /* 0x000000ffff048224 */ /* 0x000fc600078e001e */
[----:B--2---:R0:W-:Y:S01]  /*3b2e0*/  STL [R1+0x60], R27 ;  /* 0x0000601b01007387 */ /* 0x0041e20000100800 */
[----:B------:R-:W-:Y:S01]  /*3b2f0*/  PRMT R9, RZ, 0x7610, R9 ;  /* 0x00007610ff097816 */ /* 0x000fe20000000009 */
[----:B------:R-:W2:Y:S02]  /*3b300*/  LDL R30, [R1+0xadc] ;  /* 0x000adc00011e7983 */ /* 0x000ea40000100800 */
[----:B---3--:R1:W3:Y:S04]  /*3b310*/  @!P0 LDG.E.U16 R26, [R4.64] ;  /* 0x00000004041a8981 */ /* 0x0082e8000c1e1500 */
[----:B0-----:R-:W2:Y:S04]  /*3b320*/  LDL R27, [R1+0xae8] ;  /* 0x000ae800011b7983 */ /* 0x001ea80000100800 */
[----:B-1----:R-:W2:Y:S01]  /*3b330*/  LDL R5, [R1+0xaf4] ;  /* 0x000af40001057983 */ /* 0x002ea20000100800 */
[----:B------:R-:W-:-:S03]  /*3b340*/  @!P1 IMAD.MOV.U32 R4, RZ, RZ, R29 ;  /* 0x000000ffff049224 */ /* 0x000fc600078e001d */
[----:B---3--:R0:W-:Y:S01]  /*3b350*/  STL [R1+0x5c], R26 ;  /* 0x00005c1a01007387 */ /* 0x0081e20000100800 */
[----:B------:R-:W-:Y:S01]  /*3b360*/  PRMT R11, RZ, 0x7610, R11 ;  /* 0x00007610ff0b7816 */ /* 0x000fe2000000000b */
[----:B------:R-:W3:Y:S02]  /*3b370*/  LDL R29, [R1+0xad4] ;  /* 0x000ad400011d7983 */ /* 0x000ee40000100800 */
[----:B--2---:R1:W2:Y:S04]  /*3b380*/  @!P1 LDG.E.U16 R9, [R4.64] ;  /* 0x0000000404099981 */ /* 0x0042a8000c1e1500 */
[----:B0-----:R-:W2:Y:S04]  /*3b390*/  LDL R26, [R1+0xae0] ;  /* 0x000ae000011a7983 */ /* 0x001ea80000100800 */
[----:B-1----:R-:W2:Y:S01]  /*3b3a0*/  LDL R5, [R1+0xaec] ;  /* 0x000aec0001057983 */ /* 0x002ea20000100800 */
[----:B------:R-:W-:-:S05]  /*3b3b0*/  @!P2 IMAD.MOV.U32 R4, RZ, RZ, R28 ;  /* 0x000000ffff04a224 */ /* 0x000fca00078e001c */
[----:B--2---:R0:W2:Y:S04]  /*3b3c0*/  @!P2 LDG.E.U16 R11, [R4.64] ;  /* 0x00000004040ba981 */ /* 0x0040a8000c1e1500 */
[----:B------:R1:W-:Y:S01]  /*3b3d0*/  STL [R1+0x58], R9 ;  /* 0x0000580901007387 */ /* 0x0003e20000100800 */
[----:B------:R-:W3:Y:S01]  /*3b3e0*/  LDL R28, [R1+0xacc] ;  /* 0x000acc00011c7983 */ /* 0x000ee20000100800 */
[----:B------:R-:W-:Y:S02]  /*3b3f0*/  PRMT R16, RZ, 0x7610, R16 ;  /* 0x00007610ff107816 */ /* 0x000fe40000000010 */
[----:B-1----:R-:W3:Y:S01]  /*3b400*/  LDL R9, [R1+0xad8] ;  /* 0x000ad80001097983 */ /* 0x002ee20000100800 */
[----:B0-----:R-:W-:Y:S02]  /*3b410*/  @!P3 IMAD.MOV.U32 R4, RZ, RZ, R27 ;  /* 0x000000ffff04b224 */ /* 0x001fe400078e001b */
[----:B----4-:R-:W-:-:S05]  /*3b420*/  @!P3 IMAD.MOV.U32 R5, RZ, RZ, R31 ;  /* 0x000000ffff05b224 */ /* 0x010fca00078e001f */
[----:B------:R0:W4:Y:S01]  /*3b430*/  @!P3 LDG.E.U16 R16, [R4.64] ;  /* 0x000000040410b981 */ /* 0x000122000c1e1500 */
[----:B------:R-:W-:Y:S01]  /*3b440*/  PRMT R6, RZ, 0x7610, R6 ;  /* 0x00007610ff067816 */ /* 0x000fe20000000006 */
[----:B0-----:R-:W-:Y:S02]  /*3b450*/  @!P0 IMAD.MOV.U32 R4, RZ, RZ, R26 ;  /* 0x000000ffff048224 */ /* 0x001fe400078e001a */
[----:B------:R-:W-:-:S05]  /*3b460*/  @!P0 IMAD.MOV.U32 R5, RZ, RZ, R30 ;  /* 0x000000ffff058224 */ /* 0x000fca00078e001e */
[----:B------:R3:W4:Y:S04]  /*3b470*/  @!P0 LDG.E.U16 R6, [R4.64] ;  /* 0x0000000404068981 */ /* 0x000728000c1e1500 */
[----:B--2---:R0:W-:Y:S01]  /*3b480*/  STL [R1+0x54], R11 ;  /* 0x0000540b01007387 */ /* 0x0041e20000100800 */
[----:B------:R-:W-:Y:S01]  /*3b490*/  PRMT R8, RZ, 0x7610, R8 ;  /* 0x00007610ff087816 */ /* 0x000fe20000000008 */
[----:B---3--:R-:W-:Y:S01]  /*3b4a0*/  @!P1 IMAD.MOV.U32 R5, RZ, RZ, R29 ;  /* 0x000000ffff059224 */ /* 0x008fe200078e001d */
[----:B------:R-:W-:Y:S01]  /*3b4b0*/  PRMT R10, RZ, 0x7610, R10 ;  /* 0x00007610ff0a7816 */ /* 0x000fe2000000000a */
[----:B------:R-:W2:Y:S04]  /*3b4c0*/  LDL R27, [R1+0xac4] ;  /* 0x000ac400011b7983 */ /* 0x000ea80000100800 */
[----:B0-----:R-:W3:Y:S01]  /*3b4d0*/  LDL R11, [R1+0xad0] ;  /* 0x000ad000010b7983 */ /* 0x001ee20000100800 */
[----:B------:R-:W-:-:S05]  /*3b4e0*/  @!P1 IMAD.MOV.U32 R4, RZ, RZ, R9 ;  /* 0x000000ffff049224 */ /* 0x000fca00078e0009 */
[----:B------:R0:W2:Y:S04]  /*3b4f0*/  @!P1 LDG.E.U16 R8, [R4.64] ;  /* 0x0000000404089981 */ /* 0x0000a8000c1e1500 */
[----:B----4-:R1:W-:Y:S01]  /*3b500*/  STL [R1+0x50], R16 ;  /* 0x0000501001007387 */ /* 0x0103e20000100800 */
[----:B------:R-:W4:Y:S02]  /*3b510*/  LDL R26, [R1+0xabc] ;  /* 0x000abc00011a7983 */ /* 0x000f240000100800 */
[----:B0-----:R-:W-:Y:S01]  /*3b520*/  @!P2 IMAD.MOV.U32 R5, RZ, RZ, R28 ;  /* 0x000000ffff05a224 */ /* 0x001fe200078e001c */
[----:B-1----:R-:W4:Y:S04]  /*3b530*/  LDL R16, [R1+0xac8] ;  /* 0x000ac80001107983 */ /* 0x002f280000100800 */
[----:B------:R0:W-:Y:S01]  /*3b540*/  STL [R1+0x4c], R6 ;  /* 0x00004c0601007387 */ /* 0x0001e20000100800 */
[----:B------:R-:W4:Y:S03]  /*3b550*/  LDL R9, [R1+0xab4] ;  /* 0x000ab40001097983 */ /* 0x000f260000100800 */
[----:B0-----:R-:W4:Y:S01]  /*3b560*/  LDL R6, [R1+0xac0] ;  /* 0x000ac00001067983 */ /* 0x001f220000100800 */
[----:B---3--:R-:W-:-:S05]  /*3b570*/  @!P2 IMAD.MOV.U32 R4, RZ, RZ, R11 ;  /* 0x000000ffff04a224 */ /* 0x008fca00078e000b */
[----:B------:R4:W3:Y:S04]  /*3b580*/  @!P2 LDG.E.U16 R10, [R4.64] ;  /* 0x00000004040aa981 */ /* 0x0008e8000c1e1500 */
[----:B--2---:R0:W-:Y:S01]  /*3b590*/  STL [R1+0x48], R8 ;  /* 0x0000480801007387 */ /* 0x0041e20000100800 */
[----:B------:R-:W2:Y:S01]  /*3b5a0*/  LDL R11, [R1+0xaac] ;  /* 0x000aac00010b7983 */ /* 0x000ea20000100800 */
[----:B------:R-:W-:Y:S02]  /*3b5b0*/  PRMT R12, RZ, 0x7610, R12 ;  /* 0x00007610ff0c7816 */ /* 0x000fe4000000000c */
[----:B0-----:R-:W2:Y:S01]  /*3b5c0*/  LDL R8, [R1+0xab8] ;  /* 0x000ab80001087983 */ /* 0x001ea20000100800 */
[----:B----4-:R-:W-:Y:S02]  /*3b5d0*/  @!P3 IMAD.MOV.U32 R4, RZ, RZ, R16 ;  /* 0x000000ffff04b224 */ /* 0x010fe400078e0010 */
[----:B------:R-:W-:-:S05]  /*3b5e0*/  @!P3 IMAD.MOV.U32 R5, RZ, RZ, R27 ;  /* 0x000000ffff05b224 */ /* 0x000fca00078e001b */
[----:B------:R0:W4:Y:S01]  /*3b5f0*/  @!P3 LDG.E.U16 R12, [R4.64] ;  /* 0x00000004040cb981 */ /* 0x000122000c1e1500 */
[----:B------:R-:W-:Y:S01]  /*3b600*/  PRMT R7, RZ, 0x7610, R7 ;  /* 0x00007610ff077816 */ /* 0x000fe20000000007 */
[----:B0-----:R-:W-:Y:S02]  /*3b610*/  @!P0 IMAD.MOV.U32 R5, RZ, RZ, R26 ;  /* 0x000000ffff058224 */ /* 0x001fe400078e001a */
[----:B------:R-:W-:-:S05]  /*3b620*/  @!P0 IMAD.MOV.U32 R4, RZ, RZ, R6 ;  /* 0x000000ffff048224 */ /* 0x000fca00078e0006 */
[----:B------:R0:W4:Y:S04]  /*3b630*/  @!P0 LDG.E.U16 R7, [R4.64] ;  /* 0x0000000404078981 */ /* 0x000128000c1e1500 */
[----:B---3--:R1:W-:Y:S01]  /*3b640*/  STL [R1+0x44], R10 ;  /* 0x0000440a01007387 */ /* 0x0083e20000100800 */
[----:B------:R-:W-:Y:S01]  /*3b650*/  PRMT R25, RZ, 0x7610, R25 ;  /* 0x00007610ff197816 */ /* 0x000fe20000000019 */
[----:B0-----:R-:W-:Y:S01]  /*3b660*/  @!P1 IMAD.MOV.U32 R5, RZ, RZ, R9 ;  /* 0x000000ffff059224 */ /* 0x001fe200078e0009 */
[----:B------:R-:W-:Y:S01]  /*3b670*/  PRMT R3, RZ, 0x7610, R3 ;  /* 0x00007610ff037816 */ /* 0x000fe20000000003 */
[----:B------:R-:W3:Y:S04]  /*3b680*/  LDL R16, [R1+0xaa4] ;  /* 0x000aa40001107983 */ /* 0x000ee80000100800 */
[----:B-1----:R-:W3:Y:S01]  /*3b690*/  LDL R10, [R1+0xab0] ;  /* 0x000ab000010a7983 */ /* 0x002ee20000100800 */
[----:B--2---:R-:W-:-:S05]  /*3b6a0*/  @!P1 IMAD.MOV.U32 R4, RZ, RZ, R8 ;  /* 0x000000ffff049224 */ /* 0x004fca00078e0008 */
[----:B------:R0:W2:Y:S04]  /*3b6b0*/  @!P1 LDG.E.U16 R25, [R4.64] ;  /* 0x0000000404199981 */ /* 0x0000a8000c1e1500 */
[----:B----4-:R1:W-:Y:S01]  /*3b6c0*/  STL [R1+0x40], R12 ;  /* 0x0000400c01007387 */ /* 0x0103e20000100800 */
[----:B------:R-:W4:Y:S02]  /*3b6d0*/  LDL R6, [R1+0xa80] ;  /* 0x000a800001067983 */ /* 0x000f240000100800 */
[----:B0-----:R-:W-:Y:S01]  /*3b6e0*/  @!P2 IMAD.MOV.U32 R5, RZ, RZ, R11 ;  /* 0x000000ffff05a224 */ /* 0x001fe200078e000b */
[----:B-1----:R-:W2:Y:S04]  /*3b6f0*/  LDL R12, [R1+0xaa8] ;  /* 0x000aa800010c7983 */ /* 0x002ea80000100800 */
[----:B------:R0:W-:Y:S01]  /*3b700*/  STL [R1+0x3c], R7 ;  /* 0x00003c0701007387 */ /* 0x0001e20000100800 */
[----:B------:R-:W4:Y:S02]  /*3b710*/  LDL R9, [R1+0xa74] ;  /* 0x000a740001097983 */ /* 0x000f240000100800 */
[----:B------:R-:W4:Y:S02]  /*3b720*/  LDL R8, [R1+0xa78] ;  /* 0x000a780001087983 */ /* 0x000f240000100800 */
[----:B------:R-:W4:Y:S01]  /*3b730*/  LDL R11, [R1+0xa6c] ;  /* 0x000a6c00010b7983 */ /* 0x000f220000100800 */
[----:B0-----:R-:W4:Y:S01]  /*3b740*/  LDL R7, [R1+0xa7c] ;  /* 0x000a7c0001077983 */ /* 0x001f220000100800 */
[----:B---3--:R-:W-:-:S03]  /*3b750*/  @!P2 IMAD.MOV.U32 R4, RZ, RZ, R10 ;  /* 0x000000ffff04a224 */ /* 0x008fc600078e000a */
[----:B------:R-:W3:Y:S04]  /*3b760*/  LDL R10, [R1+0xa70] ;  /* 0x000a7000010a7983 */ /* 0x000ee80000100800 */
[----:B------:R0:W3:Y:S02]  /*3b770*/  @!P2 LDG.E.U16 R3, [R4.64] ;  /* 0x000000040403a981 */ /* 0x0000e4000c1e1500 */
[----:B0-----:R-:W-:Y:S02]  /*3b780*/  @!P3 IMAD.MOV.U32 R5, RZ, RZ, R16 ;  /* 0x000000ffff05b224 */ /* 0x001fe400078e0010 */
[----:B--2---:R-:W-:Y:S01]  /*3b790*/  @!P3 IMAD.MOV.U32 R4, RZ, RZ, R12 ;  /* 0x000000ffff04b224 */ /* 0x004fe200078e000c */
[----:B------:R-:W-:-:S06]  /*3b7a0*/  PRMT R24, RZ, 0x7610, R24 ;  /* 0x00007610ff187816 */ /* 0x000fcc0000000018 */
[----:B------:R4:W2:Y:S02]  /*3b7b0*/  @!P3 LDG.E.U16 R24, [R4.64] ;  /* 0x000000040418b981 */ /* 0x0008a4000c1e1500 */
[----:B----4-:R-:W-:Y:S02]  /*3b7c0*/  @!P0 IMAD.MOV.U32 R4, RZ, RZ, R6 ;  /* 0x000000ffff048224 */ /* 0x010fe400078e0006 */
[----:B------:R-:W-:Y:S01]  /*3b7d0*/  @!P0 IMAD.MOV.U32 R5, RZ, RZ, R7 ;  /* 0x000000ffff058224 */ /* 0x000fe200078e0007 */
[----:B---3--:R0:W-:Y:S01]  /*3b7e0*/  STL [R1+0x3a5c], R3 ;  /* 0x003a5c0301007387 */ /* 0x0081e20000100800 */
[----:B------:R-:W3:Y:S02]  /*3b7f0*/  LDL R16, [R1+0xa64] ;  /* 0x000a640001107983 */ /* 0x000ee40000100800 */
[----:B------:R-:W4:Y:S02]  /*3b800*/  LDL R12, [R1+0xa68] ;  /* 0x000a6800010c7983 */ /* 0x000f240000100800 */
[----:B------:R-:W2:Y:S01]  /*3b810*/  LDL R7, [R1+0xa5c] ;  /* 0x000a5c0001077983 */ /* 0x000ea20000100800 */
[----:B------:R-:W2:Y:S01]  /*3b820*/  LDL R6, [R1+0xa60] ;  /* 0x000a600001067983 */ /* 0x000ea20000100800 */
[----:B------:R-:W-:-:S02]  /*3b830*/  PRMT R23, RZ, 0x7610, R23 ;  /* 0x00007610ff177816 */ /* 0x000fc40000000017 */
[----:B------:R-:W-:-:S04]  /*3b840*/  PRMT R22, RZ, 0x7610, R22 ;  /* 0x00007610ff167816 */ /* 0x000fc80000000016 */
[----:B------:R1:W2:Y:S01]  /*3b850*/  @!P0 LDG.E.U16 R23, [R4.64] ;  /* 0x0000000404178981 */ /* 0x0002a2000c1e1500 */
[----:B------:R-:W-:Y:S01]  /*3b860*/  PRMT R21, RZ, 0x7610, R21 ;  /* 0x00007610ff157816 */ /* 0x000fe20000000015 */
[----:B-1----:R-:W-:Y:S02]  /*3b870*/  @!P1 IMAD.MOV.U32 R4, RZ, RZ, R8 ;  /* 0x000000ffff049224 */ /* 0x002fe400078e0008 */
[----:B------:R-:W-:Y:S01]  /*3b880*/  @!P1 IMAD.MOV.U32 R5, RZ, RZ, R9 ;  /* 0x000000ffff059224 */ /* 0x000fe200078e0009 */
[----:B------:R-:W2:Y:S04]  /*3b890*/  LDL R8, [R1+0xa58] ;  /* 0x000a580001087983 */ /* 0x000ea80000100800 */
[----:B------:R-:W2:Y:S04]  /*3b8a0*/  LDL R9, [R1+0xa54] ;  /* 0x000a540001097983 */ /* 0x000ea80000100800 */
[----:B------:R1:W2:Y:S02]  /*3b8b0*/  @!P1 LDG.E.U16 R22, [R4.64] ;  /* 0x0000000404169981 */ /* 0x0002a4000c1e1500 */
[----:B-1----:R-:W-:-:S02]  /*3b8c0*/  @!P2 IMAD.MOV.U32 R4, RZ, RZ, R10 ;  /* 0x000000ffff04a224 */ /* 0x002fc400078e000a */
[----:B------:R-:W-:Y:S01]  /*3b8d0*/  @!P2 IMAD.MOV.U32 R5, RZ, RZ, R11 ;  /* 0x000000ffff05a224 */ /* 0x000fe200078e000b */
[----:B------:R-:W2:Y:S04]  /*3b8e0*/  LDL R10, [R1+0xa50] ;  /* 0x000a5000010a7983 */ /* 0x000ea80000100800 */
[----:B------:R-:W2:Y:S04]  /*3b8f0*/  LDL R11, [R1+0xa4c] ;  /* 0x000a4c00010b7983 */ /* 0x000ea80000100800 */
[----:B------:R3:W2:Y:S01]  /*3b900*/  @!P2 LDG.E.U16 R21, [R4.64] ;  /* 0x000000040415a981 */ /* 0x0006a2000c1e1500 */
[----:B------:R-:W-:Y:S01]  /*3b910*/  PRMT R20, RZ, 0x7610, R20 ;  /* 0x00007610ff147816 */ /* 0x000fe20000000014 */
[----:B---3--:R-:W-:-:S02]  /*3b920*/  @!P3 IMAD.MOV.U32 R5, RZ, RZ, R16 ;  /* 0x000000ffff05b224 */ /* 0x008fc400078e0010 */
[----:B----4-:R-:W-:Y:S01]  /*3b930*/  @!P3 IMAD.MOV.U32 R4, RZ, RZ, R12 ;  /* 0x000000ffff04b224 */ /* 0x010fe200078e000c */
[----:B------:R-:W3:Y:S04]  /*3b940*/  LDL R16, [R1+0xa44] ;  /* 0x000a440001107983 */ /* 0x000ee80000100800 */
[----:B------:R-:W4:Y:S04]  /*3b950*/  LDL R12, [R1+0xa48] ;  /* 0x000a4800010c7983 */ /* 0x000f280000100800 */
[----:B------:R2:W4:Y:S01]  /*3b960*/  @!P3 LDG.E.U16 R20, [R4.64] ;  /* 0x000000040414b981 */ /* 0x000522000c1e1500 */
[----:B------:R-:W-:Y:S02]  /*3b970*/  STL [R1+0x38], R25 ;  /* 0x0000381901007387 */ /* 0x000fe40000100800 */
[----:B--2---:R-:W-:-:S02]  /*3b980*/  @!P0 IMAD.MOV.U32 R4, RZ, RZ, R6 ;  /* 0x000000ffff048224 */ /* 0x004fc400078e0006 */
[----:B------:R-:W-:Y:S01]  /*3b990*/  @!P0 IMAD.MOV.U32 R5, RZ, RZ, R7 ;  /* 0x000000ffff058224 */ /* 0x000fe200078e0007 */
[----:B------:R-:W2:Y:S04]  /*3b9a0*/  LDL R6, [R1+0xa40] ;  /* 0x000a400001067983 */ /* 0x000ea80000100800 */
[----:B------:R-:W2:Y:S01]  /*3b9b0*/  LDL R7, [R1+0xa3c] ;  /* 0x000a3c0001077983 */ /* 0x000ea20000100800 */
[----:B------:R-:W-:Y:S02]  /*3b9c0*/  PRMT R19, RZ, 0x7610, R19 ;  /* 0x00007610ff137816 */ /* 0x000fe40000000013 */
[----:B------:R-:W-:-:S04]  /*3b9d0*/  PRMT R18, RZ, 0x7610, R18 ;  /* 0x00007610ff127816 */ /* 0x000fc80000000012 */
[----:B------:R1:W2:Y:S01]  /*3b9e0*/  @!P0 LDG.E.U16 R19, [R4.64] ;  /* 0x0000000404138981 */ /* 0x0002a2000c1e1500 */
[----:B------:R-:W-:Y:S01]  /*3b9f0*/  PRMT R17, RZ, 0x7610, R17 ;  /* 0x00007610ff117816 */ /* 0x000fe20000000011 */
[----:B-1----:R-:W-:Y:S02]  /*3ba00*/  @!P1 IMAD.MOV.U32 R4, RZ, RZ, R8 ;  /* 0x000000ffff049224 */ /* 0x002fe400078e0008 */
[----:B------:R-:W-:Y:S01]  /*3ba10*/  @!P1 IMAD.MOV.U32 R5, RZ, RZ, R9 ;  /* 0x000000ffff059224 */ /* 0x000fe200078e0009 */
[----:B0-----:R-:W-:Y:S02]  /*3ba20*/  PRMT R3, RZ, 0x7610, R3 ;  /* 0x00007610ff037816 */ /* 0x001fe40000000003 */
[----:B------:R-:W-:Y:S01]  /*3ba30*/  PRMT R14, RZ, 0x7610, R14 ;  /* 0x00007610ff0e7816 */ /* 0x000fe2000000000e */
[----:B------:R-:W2:Y:S04]  /*3ba40*/  LDL R9, [R1+0xa34] ;  /* 0x000a340001097983 */ /* 0x000ea80000100800 */
[----:B------:R0:W2:Y:S04]  /*3ba50*/  @!P1 LDG.E.U16 R18, [R4.64] ;  /* 0x0000000404129981 */ /* 0x0000a8000c1e1500 */
[----:B------:R-:W2:Y:S01]  /*3ba60*/  LDL R8, [R1+0xa38] ;  /* 0x000a380001087983 */ /* 0x000ea20000100800 */
[----:B0-----:R-:W-:-:S02]  /*3ba70*/  @!P2 IMAD.MOV.U32 R4, RZ, RZ, R10 ;  /* 0x000000ffff04a224 */ /* 0x001fc400078e000a */
[----:B------:R-:W-:-:S05]  /*3ba80*/  @!P2 IMAD.MOV.U32 R5, RZ, RZ, R11 ;  /* 0x000000ffff05a224 */ /* 0x000fca00078e000b */
[----:B------:R3:W2:Y:S02]  /*3ba90*/  @!P2 LDG.E.U16 R17, [R4.64] ;  /* 0x000000040411a981 */ /* 0x0006a4000c1e1500 */
[----:B---3--:R-:W-:Y:S02]  /*3baa0*/  @!P3 IMAD.MOV.U32 R5, RZ, RZ, R16 ;  /* 0x000000ffff05b224 */ /* 0x008fe400078e0010 */
[----:B----4-:R-:W-:-:S05]  /*3bab0*/  @!P3 IMAD.MOV.U32 R4, RZ, RZ, R12 ;  /* 0x000000ffff04b224 */ /* 0x010fca00078e000c */
[----:B------:R2:W3:Y:S02]  /*3bac0*/  @!P3 LDG.E.U16 R3, [R4.64] ;  /* 0x000000040403b981 */ /* 0x0004e4000c1e1500 */
[----:B--2---:R-:W-:Y:S02]  /*3bad0*/  @!P0 IMAD.MOV.U32 R4, RZ, RZ, R6 ;  /* 0x000000ffff048224 */ /* 0x004fe400078e0006 */
[----:B------:R-:W-:-:S05]  /*3bae0*/  @!P0 IMAD.MOV.U32 R5, RZ, RZ, R7 ;  /* 0x000000ffff058224 */ /* 0x000fca00078e0007 */
[----:B------:R0:W2:Y:S04]  /*3baf0*/  @!P0 LDG.E.U16 R14, [R4.64] ;  /* 0x00000004040e8981 */ /* 0x0000a8000c1e1500 */
[----:B------:R-:W-:Y:S01]  /*3bb00*/  STL [R1+0x30], R24 ;  /* 0x0000301801007387 */ /* 0x000fe20000100800 */
[----:B------:R-:W4:Y:S02]  /*3bb10*/  LDL R11, [R1+0xa2c] ;  /* 0x000a2c00010b7983 */ /* 0x000f240000100800 */
[----:B------:R-:W4:Y:S02]  /*3bb20*/  LDL R10, [R1+0xa30] ;  /* 0x000a3000010a7983 */ /* 0x000f240000100800 */
[----:B------:R-:W-:Y:S01]  /*3bb30*/  STL [R1+0x2c], R23 ;  /* 0x00002c1701007387 */ /* 0x000fe20000100800 */
[----:B------:R-:W4:Y:S01]  /*3bb40*/  LDL R12, [R1+0xa28] ;  /* 0x000a2800010c7983 */ /* 0x000f220000100800 */
[----:B------:R-:W-:Y:S01]  /*3bb50*/  PRMT R13, RZ, 0x7610, R13 ;  /* 0x00007610ff0d7816 */ /* 0x000fe2000000000d */
[----:B0-----:R-:W-:-:S02]  /*3bb60*/  @!P1 IMAD.MOV.U32 R5, RZ, RZ, R9 ;  /* 0x000000ffff059224 */ /* 0x001fc400078e0009 */
[----:B------:R-:W-:-:S05]  /*3bb70*/  @!P1 IMAD.MOV.U32 R4, RZ, RZ, R8 ;  /* 0x000000ffff049224 */ /* 0x000fca00078e0008 */
[----:B------:R4:W4:Y:S04]  /*3bb80*/  @!P1 LDG.E.U16 R13, [R4.64] ;  /* 0x00000004040d9981 */ /* 0x000928000c1e1500 */
[----:B---3--:R0:W-:Y:S01]  /*3bb90*/  STL [R1+0x3a60], R3 ;  /* 0x003a600301007387 */ /* 0x0081e20000100800 */
[----:B------:R-:W-:Y:S02]  /*3bba0*/  STL [R1+0x28], R22 ;  /* 0x0000281601007387 */ /* 0x000fe40000100800 */
[----:B------:R-:W3:Y:S02]  /*3bbb0*/  LDL R7, [R1+0x9fc] ;  /* 0x0009fc0001077983 */ /* 0x000ee40000100800 */
[----:B------:R-:W3:Y:S01]  /*3bbc0*/  LDL R6, [R1+0xa00] ;  /* 0x000a000001067983 */ /* 0x000ee20000100800 */
[----:B0-----:R-:W3:Y:S01]  /*3bbd0*/  LDL R3, [R1+0xa24] ;  /* 0x000a240001037983 */ /* 0x001ee20000100800 */
[----:B------:R-:W-:Y:S03]  /*3bbe0*/  STL [R1+0x24], R21 ;  /* 0x0000241501007387 */ /* 0x000fe60000100800 */
[----:B--2---:R0:W-:Y:S01]  /*3bbf0*/  STL [R1+0xc], R14 ;  /* 0x00000c0e01007387 */ /* 0x0041e20000100800 */
[----:B------:R-:W2:Y:S03]  /*3bc00*/  LDL R9, [R1+0x9f8] ;  /* 0x0009f80001097983 */ /* 0x000ea60000100800 */
[----:B0-----:R-:W2:Y:S01]  /*3bc10*/  LDL R14, [R1+0x9f4] ;  /* 0x0009f400010e7983 */ /* 0x001ea20000100800 */
[----:B------:R-:W-:Y:S01]  /*3bc20*/  PRMT R15, RZ, 0x7610, R15 ;  /* 0x00007610ff0f7816 */ /* 0x000fe2000000000f */
[----:B----4-:R-:W-:-:S02]  /*3bc30*/  @!P2 IMAD.MOV.U32 R4, RZ, RZ, R10 ;  /* 0x000000ffff04a224 */ /* 0x010fc400078e000a */
[----:B------:R-:W-:Y:S01]  /*3bc40*/  @!P2 IMAD.MOV.U32 R5, RZ, RZ, R11 ;  /* 0x000000ffff05a224 */ /* 0x000fe200078e000b */
[----:B------:R-:W-:-:S04]  /*3bc50*/  PRMT R2, RZ, 0x7610, R2 ;  /* 0x00007610ff027816 */ /* 0x000fc80000000002 */
[----:B------:R0:W4:Y:S01]  /*3bc60*/  @!P2 LDG.E.U16 R15, [R4.64] ;  /* 0x00000004040fa981 */ /* 0x000122000c1e1500 */
[----:B------:R-:W-:Y:S01]  /*3bc70*/  PRMT R60, RZ, 0x7610, R60 ;  /* 0x00007610ff3c7816 */ /* 0x000fe2000000003c */
[----:B0-----:R-:W-:Y:S02]  /*3bc80*/  @!P3 IMAD.MOV.U32 R4, RZ, RZ, R12 ;  /* 0x000000ffff04b224 */ /* 0x001fe400078e000c */
[----:B------:R-:W-:Y:S01]  /*3bc90*/  STL [R1+0x20], R20 ;  /* 0x0000201401007387 */ /* 0x000fe20000100800 */
[----:B------:R-:W-:Y:S01]  /*3bca0*/  PRMT R58, RZ, 0x7610, R58 ;  /* 0x00007610ff3a7816 */ /* 0x000fe2000000003a */
[----:B------:R-:W4:Y:S02]  /*3bcb0*/  LDL R8, [R1+0x9f0] ;  /* 0x0009f00001087983 */ /* 0x000f240000100800 */
[----:B------:R0:W-:Y:S01]  /*3bcc0*/  STL [R1+0x8], R13 ;  /* 0x0000080d01007387 */ /* 0x0001e20000100800 */
[----:B------:R-:W-:Y:S01]  /*3bcd0*/  STL [R1+0x1c], R19 ;  /* 0x00001c1301007387 */ /* 0x000fe20000100800 */
[----:B------:R-:W4:Y:S02]  /*3bce0*/  LDL R11, [R1+0x9e4] ;  /* 0x0009e400010b7983 */ /* 0x000f240000100800 */
[----:B------:R-:W4:Y:S01]  /*3bcf0*/  LDL R10, [R1+0x9e8] ;  /* 0x0009e800010a7983 */ /* 0x000f220000100800 */
[----:B0-----:R-:W4:Y:S01]  /*3bd00*/  LDL R13, [R1+0x9ec] ;  /* 0x0009ec00010d7983 */ /* 0x001f220000100800 */
[----:B---3--:R-:W-:-:S05]  /*3bd10*/  @!P3 IMAD.MOV.U32 R5, RZ, RZ, R3 ;  /* 0x000000ffff05b224 */ /* 0x008fca00078e0003 */
[----:B------:R0:W3:Y:S02]  /*3bd20*/  @!P3 LDG.E.U16 R2, [R4.64] ;  /* 0x000000040402b981 */ /* 0x0000e4000c1e1500 */
[----:B0-----:R-:W-:Y:S02]  /*3bd30*/  @!P0 IMAD.MOV.U32 R4, RZ, RZ, R6 ;  /* 0x000000ffff048224 */ /* 0x001fe400078e0006 */
[----:B------:R-:W-:-:S05]  /*3bd40*/  @!P0 IMAD.MOV.U32 R5, RZ, RZ, R7 ;  /* 0x000000ffff058224 */ /* 0x000fca00078e0007 */
[----:B------:R2:W3:Y:S02]  /*3bd50*/  @!P0 LDG.E.U16 R60, [R4.64] ;  /* 0x00000004043c8981 */ /* 0x0004e4000c1e1500 */
[----:B--2---:R-:W-:Y:S02]  /*3bd60*/  @!P1 IMAD.MOV.U32 R4, RZ, RZ, R9 ;  /* 0x000000ffff049224 */ /* 0x004fe400078e0009 */
[----:B------:R-:W-:-:S05]  /*3bd70*/  @!P1 IMAD.MOV.U32 R5, RZ, RZ, R14 ;  /* 0x000000ffff059224 */ /* 0x000fca00078e000e */
[----:B------:R4:W2:Y:S04]  /*3bd80*/  @!P1 LDG.E.U16 R58, [R4.64] ;  /* 0x00000004043a9981 */ /* 0x0008a8000c1e1500 */
[----:B------:R-:W-:Y:S01]  /*3bd90*/  STL [R1+0x18], R18 ;  /* 0x0000181201007387 */ /* 0x000fe20000100800 */
[----:B------:R-:W2:Y:S02]  /*3bda0*/  LDL R12, [R1+0x9dc] ;  /* 0x0009dc00010c7983 */ /* 0x000ea40000100800 */
[----:B------:R-:W2:Y:S01]  /*3bdb0*/  LDL R3, [R1+0x9e0] ;  /* 0x0009e00001037983 */ /* 0x000ea20000100800 */
[----:B------:R-:W-:Y:S01]  /*3bdc0*/  PRMT R56, RZ, 0x7610, R56 ;  /* 0x00007610ff387816 */ /* 0x000fe20000000038 */
        /* <DEDUP_REMOVED lines=8> */
[----:B------:R-:W-:Y:S02]  /*3be50*/  STL [R1+0x14], R17 ;  /* 0x0000141101007387 */ /* 0x000fe40000100800 */
[----:B------:R-:W3:Y:S02]  /*3be60*/  LDL R7, [R1+0x9d4] ;  /* 0x0009d40001077983 */ /* 0x000ee40000100800 */
[----:B------:R-:W3:Y:S01]  /*3be70*/  LDL R6, [R1+0x9d8] ;  /* 0x0009d80001067983 */ /* 0x000ee20000100800 */
[----:B------:R-:W-:Y:S01]  /*3be80*/  STL [R1+0x3a8c], R60 ;  /* 0x003a8c3c01007387 */ /* 0x000fe20000100800 */
[----:B------:R-:W3:Y:S02]  /*3be90*/  LDL R14, [R1+0x9cc] ;  /* 0x0009cc00010e7983 */ /* 0x000ee40000100800 */
[----:B------:R-:W3:Y:S01]  /*3bea0*/  LDL R9, [R1+0x9d0] ;  /* 0x0009d00001097983 */ /* 0x000ee20000100800 */
[----:B--2---:R-:W-:Y:S01]  /*3beb0*/  STL [R1+0x3a90], R58 ;  /* 0x003a903a01007387 */ /* 0x004fe20000100800 */
[----:B------:R-:W2:Y:S02]  /*3bec0*/  LDL R8, [R1+0x9c4] ;  /* 0x0009c40001087983 */ /* 0x000ea40000100800 */
[----:B-1----:R-:W2:Y:S01]  /*3bed0*/  LDL R2, [R1+0x9c8] ;  /* 0x0009c80001027983 */ /* 0x002ea20000100800 */
[----:B------:R-:W-:Y:S01]  /*3bee0*/  PRMT R52, RZ, 0x7610, R52 ;  /* 0x00007610ff347816 */ /* 0x000fe20000000034 */
[----:B0-----:R-:W-:-:S02]  /*3bef0*/  @!P0 IMAD.MOV.U32 R4, RZ, RZ, R3 ;  /* 0x000000ffff048224 */ /* 0x001fc400078e0003 */
[----:B------:R-:W-:Y:S01]  /*3bf00*/  @!P0 IMAD.MOV.U32 R5, RZ, RZ, R12 ;  /* 0x000000ffff058224 */ /* 0x000fe200078e000c */
[----:B------:R-:W-:Y:S02]  /*3bf10*/  PRMT R50, RZ, 0x7610, R50 ;  /* 0x00007610ff327816 */ /* 0x000fe40000000032 */
[----:B------:R-:W-:Y:S02]  /*3bf20*/  PRMT R48, RZ, 0x7610, R48 ;  /* 0x00007610ff307816 */ /* 0x000fe40000000030 */
[----:B------:R-:W-:Y:S01]  /*3bf30*/  PRMT R46, RZ, 0x7610, R46 ;  /* 0x00007610ff2e7816 */ /* 0x000fe2000000002e */
[----:B------:R-:W2:Y:S04]  /*3bf40*/  LDL R13, [R1+0x980] ;  /* 0x00098000010d7983 */ /* 0x000ea80000100800 */
[----:B------:R3:W2:Y:S04]  /*3bf50*/  @!P0 LDG.E.U16 R52, [R4.64] ;  /* 0x0000000404348981 */ /* 0x0006a8000c1e1500 */
[----:B----4-:R-:W-:Y:S01]  /*3bf60*/  STL [R1+0x3a94], R56 ;  /* 0x003a943801007387 */ /* 0x010fe20000100800 */
[----:B------:R0:W-:Y:S02]  /*3bf70*/  STL [R1+0x4], R15 ;  /* 0x0000040f01007387 */ /* 0x0001e40000100800 */
[----:B------:R-:W4:Y:S02]  /*3bf80*/  LDL R11, [R1+0x974] ;  /* 0x00097400010b7983 */ /* 0x000f240000100800 */
[----:B------:R-:W4:Y:S01]  /*3bf90*/  LDL R10, [R1+0x978] ;  /* 0x00097800010a7983 */ /* 0x000f220000100800 */
[----:B0-----:R-:W4:Y:S04]  /*3bfa0*/  LDL R15, [R1+0x97c] ;  /* 0x00097c00010f7983 */ /* 0x001f280000100800 */
[----:B------:R-:W-:Y:S01]  /*3bfb0*/  STL [R1+0x3a88], R54 ;  /* 0x003a883601007387 */ /* 0x000fe20000100800 */
[----:B------:R-:W4:Y:S02]  /*3bfc0*/  LDL R12, [R1+0x96c] ;  /* 0x00096c00010c7983 */ /* 0x000f240000100800 */
[----:B------:R-:W4:Y:S02]  /*3bfd0*/  LDL R3, [R1+0x970] ;  /* 0x0009700001037983 */ /* 0x000f240000100800 */
[----:B---3--:R-:W-:-:S02]  /*3bfe0*/  @!P1 IMAD.MOV.U32 R5, RZ, RZ, R7 ;  /* 0x000000ffff059224 */ /* 0x008fc400078e0007 */
[----:B------:R-:W-:-:S05]  /*3bff0*/  @!P1 IMAD.MOV.U32 R4, RZ, RZ, R6 ;  /* 0x000000ffff049224 */ /* 0x000fca00078e0006 */
        /* <DEDUP_REMOVED lines=11> */
[----:B0-----:R-:W-:Y:S01]  /*3c0b0*/  @!P0 IMAD.MOV.U32 R4, RZ, RZ, R13 ;  /* 0x000000ffff048224 */ /* 0x001fe200078e000d */
[----:B------:R-:W-:Y:S01]  /*3c0c0*/  PRMT R34, RZ, 0x7610, R34 ;  /* 0x00007610ff227816 */ /* 0x000fe20000000022 */
[----:B----4-:R-:W-:-:S05]  /*3c0d0*/  @!P0 IMAD.MOV.U32 R5, RZ, RZ, R15 ;  /* 0x000000ffff058224 */ /* 0x010fca00078e000f */
[----:B------:R0:W4:Y:S02]  /*3c0e0*/  @!P0 LDG.E.U16 R36, [R4.64] ;  /* 0x0000000404248981 */ /* 0x000124000c1e1500 */
[----:B0-----:R-:W-:Y:S02]  /*3c0f0*/  @!P1 IMAD.MOV.U32 R4, RZ, RZ, R10 ;  /* 0x000000ffff049224 */ /* 0x001fe400078e000a */
[----:B------:R-:W-:-:S05]  /*3c100*/  @!P1 IMAD.MOV.U32 R5, RZ, RZ, R11 ;  /* 0x000000ffff059224 */ /* 0x000fca00078e000b */
[----:B------:R0:W4:Y:S01]  /*3c110*/  @!P1 LDG.E.U16 R34, [R4.64] ;  /* 0x0000000404229981 */ /* 0x000122000c1e1500 */
[----:B------:R-:W-:Y:S01]  /*3c120*/  PRMT R32, RZ, 0x7610, R32 ;  /* 0x00007610ff207816 */ /* 0x000fe20000000020 */
[----:B0-----:R-:W-:Y:S02]  /*3c130*/  @!P2 IMAD.MOV.U32 R4, RZ, RZ, R3 ;  /* 0x000000ffff04a224 */ /* 0x001fe400078e0003 */
[----:B------:R-:W-:-:S05]  /*3c140*/  @!P2 IMAD.MOV.U32 R5, RZ, RZ, R12 ;  /* 0x000000ffff05a224 */ /* 0x000fca00078e000c */
[----:B------:R0:W4:Y:S04]  /*3c150*/  @!P2 LDG.E.U16 R32, [R4.64] ;  /* 0x000000040420a981 */ /* 0x000128000c1e1500 */
[----:B---3--:R-:W-:Y:S01]  /*3c160*/  STL [R1+0x3a6c], R50 ;  /* 0x003a6c3201007387 */ /* 0x008fe20000100800 */
[----:B------:R-:W3:Y:S02]  /*3c170*/  LDL R14, [R1+0x1fb4] ;  /* 0x001fb400010e7983 */ /* 0x000ee40000100800 */
[----:B------:R-:W3:Y:S01]  /*3c180*/  LDL R9, [R1+0x1fc0] ;  /* 0x001fc00001097983 */ /* 0x000ee20000100800 */
[----:B------:R-:W-:Y:S01]  /*3c190*/  STL [R1+0x3a70], R48 ;  /* 0x003a703001007387 */ /* 0x000fe20000100800 */
[----:B------:R-:W3:Y:S02]  /*3c1a0*/  LDL R8, [R1+0x1fbc] ;  /* 0x001fbc0001087983 */ /* 0x000ee40000100800 */
[----:B------:R-:W3:Y:S01]  /*3c1b0*/  LDL R2, [R1+0x1fc8] ;  /* 0x001fc80001027983 */ /* 0x000ee20000100800 */
[----:B--2---:R-:W-:Y:S01]  /*3c1c0*/  STL [R1+0x3a74], R46 ;  /* 0x003a742e01007387 */ /* 0x004fe20000100800 */
[----:B------:R-:W2:Y:S02]  /*3c1d0*/  LDL R17, [R1+0x1fc4] ;  /* 0x001fc40001117983 */ /* 0x000ea40000100800 */
[----:B------:R-:W2:Y:S01]  /*3c1e0*/  LDL R16, [R1+0x1fd0] ;  /* 0x001fd00001107983 */ /* 0x000ea20000100800 */
[----:B0-----:R-:W-:-:S02]  /*3c1f0*/  PRMT R4, RZ, 0x7610, R4 ;  /* 0x00007610ff047816 */ /* 0x001fc40000000004 */
[----:B------:R-:W-:-:S04]  /*3c200*/  PRMT R5, RZ, 0x7610, R5 ;  /* 0x00007610ff057816 */ /* 0x000fc80000000005 */
[----:B------:R3:W2:Y:S04]  /*3c210*/  @!P3 LDG.E.U16 R4, [R6.64] ;  /* 0x000000040604b981 */ /* 0x0006a8000c1e1500 */
[----:B----4-:R-:W-:Y:S01]  /*3c220*/  STL [R1+0x3a98], R36 ;  /* 0x003a982401007387 */ /* 0x010fe20000100800 */
[----:B------:R-:W4:Y:S02]  /*3c230*/  LDL R11, [R1+0x1fcc] ;  /* 0x001fcc00010b7983 */ /* 0x000f240000100800 */
[----:B------:R-:W4:Y:S01]  /*3c240*/  LDL R10, [R1+0x1fd8] ;  /* 0x001fd800010a7983 */ /* 0x000f220000100800 */
[----:B------:R-:W-:Y:S01]  /*3c250*/  STL [R1+0x3a9c], R34 ;  /* 0x003a9c2201007387 */ /* 0x000fe20000100800 */
[----:B------:R-:W4:Y:S02]  /*3c260*/  LDL R15, [R1+0x2034] ;  /* 0x00203400010f7983 */ /* 0x000f240000100800 */
[----:B------:R-:W4:Y:S01]  /*3c270*/  LDL R3, [R1+0x2040] ;  /* 0x0020400001037983 */ /* 0x000f220000100800 */
[----:B------:R-:W-:Y:S01]  /*3c280*/  STL [R1+0x3aa0], R32 ;  /* 0x003aa02001007387 */ /* 0x000fe20000100800 */
[----:B------:R-:W4:Y:S02]  /*3c290*/  LDL R13, [R1+0x203c] ;  /* 0x00203c00010d7983 */ /* 0x000f240000100800 */
[----:B------:R-:W4:Y:S02]  /*3c2a0*/  LDL R12, [R1+0x2048] ;  /* 0x00204800010c7983 */ /* 0x000f240000100800 */
[----:B---3--:R-:W-:-:S02]  /*3c2b0*/  @!P0 IMAD.MOV.U32 R7, RZ, RZ, R14 ;  /* 0x000000ffff078224 */ /* 0x008fc400078e000e */
[----:B------:R-:W-:-:S05]  /*3c2c0*/  @!P0 IMAD.MOV.U32 R6, RZ, RZ, R9 ;  /* 0x000000ffff068224 */ /* 0x000fca00078e0009 */
[----:B------:R0:W3:Y:S02]  /*3c2d0*/  @!P0 LDG.E.U16 R5, [R6.64] ;  /* 0x0000000406058981 */ /* 0x0000e4000c1e1500 */
[----:B0-----:R-:W-:Y:S01]  /*3c2e0*/  PRMT R6, RZ, 0x7610, R6 ;  /* 0x00007610ff067816 */ /* 0x001fe20000000006 */
[----:B------:R-:W-:Y:S02]  /*3c2f0*/  @!P1 IMAD.MOV.U32 R9, RZ, RZ, R8 ;  /* 0x000000ffff099224 */ /* 0x000fe400078e0008 */
[----:B------:R-:W-:-:S05]  /*3c300*/  @!P1 IMAD.MOV.U32 R8, RZ, RZ, R2 ;  /* 0x000000ffff089224 */ /* 0x000fca00078e0002 */
[----:B------:R2:W3:Y:S01]  /*3c310*/  @!P1 LDG.E.U16 R6, [R8.64] ;  /* 0x0000000408069981 */ /* 0x0004e2000c1e1500 */
[----:B------:R-:W-:Y:S01]  /*3c320*/  PRMT R7, RZ, 0x7610, R7 ;  /* 0x00007610ff077816 */ /* 0x000fe20000000007 */
[----:B--2---:R-:W-:Y:S02]  /*3c330*/  @!P2 IMAD.MOV.U32 R8, RZ, RZ, R16 ;  /* 0x000000ffff08a224 */ /* 0x004fe400078e0010 */
[----:B------:R-:W-:-:S05]  /*3c340*/  @!P2 IMAD.MOV.U32 R9, RZ, RZ, R17 ;  /* 0x000000ffff09a224 */ /* 0x000fca00078e0011 */
[----:B------:R0:W2:Y:S04]  /*3c350*/  @!P2 LDG.E.U16 R7, [R8.64] ;  /* 0x000000040807a981 */ /* 0x0000a8000c1e1500 */
[----:B------:R1:W-:Y:S01]  /*3c360*/  STL [R1+0x3aa4], R4 ;  /* 0x003aa40401007387 */ /* 0x0003e20000100800 */
[----:B------:R-:W2:Y:S03]  /*3c370*/  LDL R14, [R1+0x2044] ;  /* 0x00204400010e7983 */ /* 0x000ea60000100800 */
[----:B-1----:R-:W2:Y:S01]  /*3c380*/  LDL R4, [R1+0x2050] ;  /* 0x0020500001047983 */ /* 0x002ea20000100800 */
[----:B0-----:R-:W-:-:S06]  /*3c390*/  PRMT R8, RZ, 0x7610, R8 ;  /* 0x00007610ff087816 */ /* 0x001fcc0000000008 */
[----:B----4-:R0:W4:Y:S01]  /*3c3a0*/  @!P3 LDG.E.U16 R8, [R10.64] ;  /* 0x000000040a08b981 */ /* 0x010122000c1e1500 */
[----:B------:R-:W-:Y:S01]  /*3c3b0*/  PRMT R9, RZ, 0x7610, R9 ;  /* 0x00007610ff097816 */ /* 0x000fe20000000009 */
[----:B0-----:R-:W-:Y:S02]  /*3c3c0*/  @!P0 IMAD.MOV.U32 R11, RZ, RZ, R15 ;  /* 0x000000ffff0b8224 */ /* 0x001fe400078e000f */
[----:B------:R-:W-:-:S05]  /*3c3d0*/  @!P0 IMAD.MOV.U32 R10, RZ, RZ, R3 ;  /* 0x000000ffff0a8224 */ /* 0x000fca00078e0003 */
[----:B------:R0:W4:Y:S02]  /*3c3e0*/  @!P0 LDG.E.U16 R9, [R10.64] ;  /* 0x000000040a098981 */ /* 0x000124000c1e1500 */
[----:B0-----:R-:W-:-:S06]  /*3c3f0*/  PRMT R10, RZ, 0x7610, R10 ;  /* 0x00007610ff0a7816 */ /* 0x001fcc000000000a */
[----:B------:R0:W4:Y:S04]  /*3c400*/  @!P1 LDG.E.U16 R10, [R12.64] ;  /* 0x000000040c0a9981 */ /* 0x000128000c1e1500 */
[----:B---3--:R1:W-:Y:S01]  /*3c410*/  STL [R1+0x3aa8], R5 ;  /* 0x003aa80501007387 */ /* 0x0083e20000100800 */
[----:B------:R-:W3:Y:S03]  /*3c420*/  LDL R2, [R1+0x2058] ;  /* 0x0020580001027983 */ /* 0x000ee60000100800 */
[----:B-1----:R-:W3:Y:S04]  /*3c430*/  LDL R5, [R1+0x204c] ;  /* 0x00204c0001057983 */ /* 0x002ee80000100800 */
[----:B------:R-:W-:Y:S01]  /*3c440*/  STL [R1+0x3aac], R6 ;  /* 0x003aac0601007387 */ /* 0x000fe20000100800 */
[----:B------:R-:W3:Y:S02]  /*3c450*/  LDL R20, [R1+0x20b4] ;  /* 0x0020b40001147983 */ /* 0x000ee40000100800 */
[----:B------:R-:W3:Y:S01]  /*3c460*/  LDL R19, [R1+0x20c0] ;  /* 0x0020c00001137983 */ /* 0x000ee20000100800 */
[----:B--2---:R-:W-:Y:S01]  /*3c470*/  STL [R1+0x3ab0], R7 ;  /* 0x003ab00701007387 */ /* 0x004fe20000100800 */
[----:B------:R-:W2:Y:S02]  /*3c480*/  LDL R17, [R1+0x20bc] ;  /* 0x0020bc0001117983 */ /* 0x000ea40000100800 */
[----:B------:R-:W2:Y:S01]  /*3c490*/  LDL R16, [R1+0x20c8] ;  /* 0x0020c80001107983 */ /* 0x000ea20000100800 */
[----:B------:R-:W-:Y:S01]  /*3c4a0*/  PRMT R11, RZ, 0x7610, R11 ;  /* 0x00007610ff0b7816 */ /* 0x000fe2000000000b */
[----:B0-----:R-:W-:-:S02]  /*3c4b0*/  @!P2 IMAD.MOV.U32 R13, RZ, RZ, R14 ;  /* 0x000000ffff0da224 */ /* 0x001fc400078e000e */
[----:B------:R-:W-:-:S05]  /*3c4c0*/  @!P2 IMAD.MOV.U32 R12, RZ, RZ, R4 ;  /* 0x000000ffff0ca224 */ /* 0x000fca00078e0004 */
[----:B------:R0:W2:Y:S02]  /*3c4d0*/  @!P2 LDG.E.U16 R11, [R12.64] ;  /* 0x000000040c0ba981 */ /* 0x0000a4000c1e1500 */
[----:B0-----:R-:W-:Y:S02]  /*3c4e0*/  PRMT R12, RZ, 0x7610, R12 ;  /* 0x00007610ff0c7816 */ /* 0x001fe4000000000c */
[----:B------:R-:W-:Y:S01]  /*3c4f0*/  PRMT R13, RZ, 0x7610, R13 ;  /* 0x00007610ff0d7816 */ /* 0x000fe2000000000d */
[----:B----4-:R0:W-:Y:S01]  /*3c500*/  STL [R1+0x3ab4], R8 ;  /* 0x003ab40801007387 */ /* 0x0101e20000100800 */
[----:B------:R-:W4:Y:S02]  /*3c510*/  LDL R18, [R1+0x20c4] ;  /* 0x0020c40001127983 */ /* 0x000f240000100800 */
[----:B------:R-:W4:Y:S01]  /*3c520*/  LDL R3, [R1+0x20d0] ;  /* 0x0020d00001037983 */ /* 0x000f220000100800 */
[----:B------:R-:W-:Y:S04]  /*3c530*/  STL [R1+0x3ab8], R9 ;  /* 0x003ab80901007387 */ /* 0x000fe80000100800 */
[----:B0-----:R-:W4:Y:S01]  /*3c540*/  LDL R8, [R1+0x20cc] ;  /* 0x0020cc0001087983 */ /* 0x001f220000100800 */
[----:B------:R-:W4:Y:S03]  /*3c550*/  LDL R6, [R1+0x20d8] ;  /* 0x0020d80001067983 */ /* 0x000f260000100800 */
[----:B------:R0:W-:Y:S01]  /*3c560*/  STL [R1+0x3abc], R10 ;  /* 0x003abc0a01007387 */ /* 0x0001e20000100800 */
[----:B------:R-:W4:Y:S02]  /*3c570*/  LDL R7, [R1+0x9bc] ;  /* 0x0009bc0001077983 */ /* 0x000f240000100800 */
[----:B------:R-:W4:Y:S02]  /*3c580*/  LDL R4, [R1+0x9c0] ;  /* 0x0009c00001047983 */ /* 0x000f240000100800 */
[----:B---3--:R-:W-:-:S02]  /*3c590*/  @!P3 IMAD.MOV.U32 R14, RZ, RZ, R2 ;  /* 0x000000ffff0eb224 */ /* 0x008fc400078e0002 */
[----:B------:R-:W-:-:S05]  /*3c5a0*/  @!P3 IMAD.MOV.U32 R15, RZ, RZ, R5 ;  /* 0x000000ffff0fb224 */ /* 0x000fca00078e0005 */
[----:B------:R1:W3:Y:S02]  /*3c5b0*/  @!P3 LDG.E.U16 R12, [R14.64] ;  /* 0x000000040e0cb981 */ /* 0x0002e4000c1e1500 */
[----:B-1----:R-:W-:Y:S02]  /*3c5c0*/  @!P0 IMAD.MOV.U32 R14, RZ, RZ, R19 ;  /* 0x000000ffff0e8224 */ /* 0x002fe400078e0013 */
[----:B------:R-:W-:-:S05]  /*3c5d0*/  @!P0 IMAD.MOV.U32 R15, RZ, RZ, R20 ;  /* 0x000000ffff0f8224 */ /* 0x000fca00078e0014 */
[----:B------:R1:W3:Y:S02]  /*3c5e0*/  @!P0 LDG.E.U16 R13, [R14.64] ;  /* 0x000000040e0d8981 */ /* 0x0002e4000c1e1500 */
[----:B-1----:R-:W-:-:S06]  /*3c5f0*/  PRMT R14, RZ, 0x7610, R14 ;  /* 0x00007610ff0e7816 */ /* 0x002fcc000000000e */
[----:B--2---:R4:W2:Y:S04]  /*3c600*/  @!P1 LDG.E.U16 R14, [R16.64] ;  /* 0x00000004100e9981 */ /* 0x0048a8000c1e1500 */
[----:B------:R-:W-:Y:S01]  /*3c610*/  STL [R1+0x3ac0], R11 ;  /* 0x003ac00b01007387 */ /* 0x000fe20000100800 */
[----:B------:R-:W2:Y:S02]  /*3c620*/  LDL R5, [R1+0x9b4] ;  /* 0x0009b40001057983 */ /* 0x000ea40000100800 */
[----:B------:R-:W2:Y:S01]  /*3c630*/  LDL R2, [R1+0x9b8] ;  /* 0x0009b80001027983 */ /* 0x000ea20000100800 */
[----:B------:R-:W-:Y:S01]  /*3c640*/  PRMT R15, RZ, 0x7610, R15 ;  /* 0x00007610ff0f7816 */ /* 0x000fe2000000000f */
[----:B----4-:R-:W-:Y:S02]  /*3c650*/  @!P2 IMAD.MOV.U32 R17, RZ, RZ, R18 ;  /* 0x000000ffff11a224 */ /* 0x010fe400078e0012 */
[----:B------:R-:W-:-:S05]  /*3c660*/  @!P2 IMAD.MOV.U32 R16, RZ, RZ, R3 ;  /* 0x000000ffff10a224 */ /* 0x000fca00078e0003 */
[----:B------:R1:W2:Y:S01]  /*3c670*/  @!P2 LDG.E.U16 R15, [R16.64] ;  /* 0x00000004100fa981 */ /* 0x0002a2000c1e1500 */
[----:B------:R-:W-:Y:S02]  /*3c680*/  @!P3 IMAD.MOV.U32 R19, RZ, RZ, R8 ;  /* 0x000000ffff13b224 */ /* 0x000fe400078e0008 */
[----:B------:R-:W-:Y:S01]  /*3c690*/  @!P3 IMAD.MOV.U32 R18, RZ, RZ, R6 ;  /* 0x000000ffff12b224 */ /* 0x000fe200078e0006 */
[----:B-1----:R-:W-:Y:S02]  /*3c6a0*/  PRMT R16, RZ, 0x7610, R16 ;  /* 0x00007610ff107816 */ /* 0x002fe40000000010 */
[----:B------:R-:W-:-:S04]  /*3c6b0*/  PRMT R44, RZ, 0x7610, R44 ;  /* 0x00007610ff2c7816 */ /* 0x000fc8000000002c */
[----:B------:R1:W2:Y:S02]  /*3c6c0*/  @!P3 LDG.E.U16 R16, [R18.64] ;  /* 0x000000041210b981 */ /* 0x0002a4000c1e1500 */
[----:B-1----:R-:W-:Y:S02]  /*3c6d0*/  @!P0 IMAD.MOV.U32 R18, RZ, RZ, R4 ;  /* 0x000000ffff128224 */ /* 0x002fe400078e0004 */
[----:B------:R-:W-:-:S05]  /*3c6e0*/  @!P0 IMAD.MOV.U32 R19, RZ, RZ, R7 ;  /* 0x000000ffff138224 */ /* 0x000fca00078e0007 */
[----:B------:R1:W2:Y:S04]  /*3c6f0*/  @!P0 LDG.E.U16 R44, [R18.64] ;  /* 0x00000004122c8981 */ /* 0x0002a8000c1e1500 */
[----:B---3--:R3:W-:Y:S01]  /*3c700*/  STL [R1+0x3ac4], R12 ;  /* 0x003ac40c01007387 */ /* 0x0087e20000100800 */
[----:B0-----:R-:W4:Y:S03]  /*3c710*/  LDL R10, [R1+0x9b0] ;  /* 0x0009b000010a7983 */ /* 0x001f260000100800 */
[----:B---3--:R-:W3:Y:S04]  /*3c720*/  LDL R12, [R1+0x9ac] ;  /* 0x0009ac00010c7983 */ /* 0x008ee80000100800 */
[----:B------:R-:W-:Y:S04]  /*3c730*/  STL [R1+0x3ac8], R13 ;  /* 0x003ac80d01007387 */ /* 0x000fe80000100800 */
[----:B--2---:R0:W-:Y:S01]  /*3c740*/  STL [R1+0x3acc], R14 ;  /* 0x003acc0e01007387 */ /* 0x0041e20000100800 */
[----:B------:R-:W2:Y:S02]  /*3c750*/  LDL R11, [R1+0x9a4] ;  /* 0x0009a400010b7983 */ /* 0x000ea40000100800 */
[----:B------:R-:W2:Y:S01]  /*3c760*/  LDL R3, [R1+0x9a8] ;  /* 0x0009a80001037983 */ /* 0x000ea20000100800 */
[----:B------:R-:W-:Y:S01]  /*3c770*/  PRMT R42, RZ, 0x7610, R42 ;  /* 0x00007610ff2a7816 */ /* 0x000fe2000000002a */
[----:B-1----:R-:W-:-:S02]  /*3c780*/  @!P1 IMAD.MOV.U32 R18, RZ, RZ, R2 ;  /* 0x000000ffff129224 */ /* 0x002fc400078e0002 */
[----:B------:R-:W-:Y:S01]  /*3c790*/  @!P1 IMAD.MOV.U32 R19, RZ, RZ, R5 ;  /* 0x000000ffff139224 */ /* 0x000fe200078e0005 */
[----:B------:R-:W-:-:S04]  /*3c7a0*/  PRMT R40, RZ, 0x7610, R40 ;  /* 0x00007610ff287816 */ /* 0x000fc80000000028 */
[----:B------:R4:W2:Y:S01]  /*3c7b0*/  @!P1 LDG.E.U16 R42, [R18.64] ;  /* 0x00000004122a9981 */ /* 0x0008a2000c1e1500 */
[----:B------:R-:W-:-:S03]  /*3c7c0*/  PRMT R38, RZ, 0x7610, R38 ;  /* 0x00007610ff267816 */ /* 0x000fc60000000026 */
[----:B------:R1:W-:Y:S01]  /*3c7d0*/  STL [R1+0x3ad0], R15 ;  /* 0x003ad00f01007387 */ /* 0x0003e20000100800 */
[----:B------:R-:W2:Y:S02]  /*3c7e0*/  LDL R8, [R1+0x95c] ;  /* 0x00095c0001087983 */ /* 0x000ea40000100800 */
[----:B------:R-:W2:Y:S02]  /*3c7f0*/  LDL R6, [R1+0x960] ;  /* 0x0009600001067983 */ /* 0x000ea40000100800 */
[----:B0-----:R-:W2:Y:S01]  /*3c800*/  LDL R14, [R1+0x958] ;  /* 0x00095800010e7983 */ /* 0x001ea20000100800 */
[----:B------:R-:W2:Y:S04]  /*3c810*/  LDL R7, [R1+0x94c] ;  /* 0x00094c0001077983 */ /* 0x000ea80000100800 */
[----:B------:R-:W2:Y:S04]  /*3c820*/  LDL R4, [R1+0x950] ;  /* 0x0009500001047983 */ /* 0x000ea80000100800 */
[----:B-1----:R-:W2:Y:S04]  /*3c830*/  LDL R15, [R1+0x954] ;  /* 0x00095400010f7983 */ /* 0x002ea80000100800 */
[----:B------:R-:W-:Y:S01]  /*3c840*/  STL [R1+0x3a78], R44 ;  /* 0x003a782c01007387 */ /* 0x000fe20000100800 */
[----:B------:R-:W2:Y:S02]  /*3c850*/  LDL R5, [R1+0x944] ;  /* 0x0009440001057983 */ /* 0x000ea40000100800 */
[----:B------:R-:W2:Y:S02]  /*3c860*/  LDL R2, [R1+0x948] ;  /* 0x0009480001027983 */ /* 0x000ea40000100800 */
[----:B------:R-:W2:Y:S02]  /*3c870*/  LDL R9, [R1+0x940] ;  /* 0x0009400001097983 */ /* 0x000ea40000100800 */
[----:B----4-:R-:W-:-:S02]  /*3c880*/  @!P2 IMAD.MOV.U32 R18, RZ, RZ, R10 ;  /* 0x000000ffff12a224 */ /* 0x010fc400078e000a */
[----:B---3--:R-:W-:-:S05]  /*3c890*/  @!P2 IMAD.MOV.U32 R19, RZ, RZ, R12 ;  /* 0x000000ffff13a224 */ /* 0x008fca00078e000c */
[----:B------:R2:W3:Y:S02]  /*3c8a0*/  @!P2 LDG.E.U16 R40, [R18.64] ;  /* 0x000000041228a981 */ /* 0x0004e4000c1e1500 */
[----:B--2---:R-:W-:Y:S02]  /*3c8b0*/  @!P3 IMAD.MOV.U32 R19, RZ, RZ, R11 ;  /* 0x000000ffff13b224 */ /* 0x004fe400078e000b */
[----:B------:R-:W-:-:S05]  /*3c8c0*/  @!P3 IMAD.MOV.U32 R18, RZ, RZ, R3 ;  /* 0x000000ffff12b224 */ /* 0x000fca00078e0003 */
[----:B------:R0:W2:Y:S04]  /*3c8d0*/  @!P3 LDG.E.U16 R38, [R18.64] ;  /* 0x000000041226b981 */ /* 0x0000a8000c1e1500 */
[----:B------:R-:W-:Y:S01]  /*3c8e0*/  STL [R1+0x3a7c], R42 ;  /* 0x003a7c2a01007387 */ /* 0x000fe20000100800 */
[----:B------:R-:W4:Y:S02]  /*3c8f0*/  LDL R13, [R1+0x93c] ;  /* 0x00093c00010d7983 */ /* 0x000f240000100800 */
[----:B------:R-:W4:Y:S02]  /*3c900*/  LDL R10, [R1+0x938] ;  /* 0x00093800010a7983 */ /* 0x000f240000100800 */
[----:B------:R-:W4:Y:S01]  /*3c910*/  LDL R12, [R1+0x934] ;  /* 0x00093400010c7983 */ /* 0x000f220000100800 */
[----:B------:R-:W-:Y:S01]  /*3c920*/  PRMT R17, RZ, 0x7610, R17 ;  /* 0x00007610ff117816 */ /* 0x000fe20000000011 */
[----:B0-----:R-:W-:-:S02]  /*3c930*/  @!P0 IMAD.MOV.U32 R19, RZ, RZ, R8 ;  /* 0x000000ffff138224 */ /* 0x001fc400078e0008 */
[----:B------:R-:W-:Y:S02]  /*3c940*/  @!P0 IMAD.MOV.U32 R18, RZ, RZ, R6 ;  /* 0x000000ffff128224 */ /* 0x000fe400078e0006 */
[----:B------:R-:W-:-:S03]  /*3c950*/  @!P1 IMAD.MOV.U32 R20, RZ, RZ, R14 ;  /* 0x000000ffff149224 */ /* 0x000fc600078e000e */
[----:B------:R0:W4:Y:S01]  /*3c960*/  @!P0 LDG.E.U16 R17, [R18.64] ;  /* 0x0000000412118981 */ /* 0x000122000c1e1500 */
[----:B------:R-:W-:Y:S01]  /*3c970*/  @!P1 IMAD.MOV.U32 R21, RZ, RZ, R15 ;  /* 0x000000ffff159224 */ /* 0x000fe200078e000f */
[----:B0-----:R-:W-:-:S06]  /*3c980*/  PRMT R18, RZ, 0x7610, R18 ;  /* 0x00007610ff127816 */ /* 0x001fcc0000000012 */
[----:B------:R0:W4:Y:S02]  /*3c990*/  @!P1 LDG.E.U16 R18, [R20.64] ;  /* 0x0000000414129981 */ /* 0x000124000c1e1500 */
[----:B0-----:R-:W-:Y:S02]  /*3c9a0*/  @!P2 IMAD.MOV.U32 R20, RZ, RZ, R4 ;  /* 0x000000ffff14a224 */ /* 0x001fe400078e0004 */
[----:B------:R-:W-:Y:S02]  /*3c9b0*/  @!P2 IMAD.MOV.U32 R21, RZ, RZ, R7 ;  /* 0x000000ffff15a224 */ /* 0x000fe400078e0007 */
[----:B------:R-:W-:Y:S02]  /*3c9c0*/  @!P3 IMAD.MOV.U32 R23, RZ, RZ, R5 ;  /* 0x000000ffff17b224 */ /* 0x000fe400078e0005 */
[----:B------:R-:W-:Y:S01]  /*3c9d0*/  @!P3 IMAD.MOV.U32 R22, RZ, RZ, R2 ;  /* 0x000000ffff16b224 */ /* 0x000fe200078e0002 */
[----:B---3--:R-:W-:Y:S01]  /*3c9e0*/  STL [R1+0x3a80], R40 ;  /* 0x003a802801007387 */ /* 0x008fe20000100800 */
[----:B------:R-:W3:Y:S02]  /*3c9f0*/  LDL R11, [R1+0x1fd4] ;  /* 0x001fd400010b7983 */ /* 0x000ee40000100800 */
[----:B------:R-:W3:Y:S01]  /*3ca00*/  LDL R3, [R1+0x1fe0] ;  /* 0x001fe00001037983 */ /* 0x000ee20000100800 */
[----:B--2---:R-:W-:Y:S01]  /*3ca10*/  STL [R1+0x3a84], R38 ;  /* 0x003a842601007387 */ /* 0x004fe20000100800 */
[----:B------:R-:W2:Y:S02]  /*3ca20*/  LDL R8, [R1+0x1fdc] ;  /* 0x001fdc0001087983 */ /* 0x000ea40000100800 */
[----:B------:R-:W2:Y:S02]  /*3ca30*/  LDL R6, [R1+0x1fe8] ;  /* 0x001fe80001067983 */ /* 0x000ea40000100800 */
[----:B------:R-:W2:Y:S01]  /*3ca40*/  LDL R7, [R1+0x1fe4] ;  /* 0x001fe40001077983 */ /* 0x000ea20000100800 */
[----:B------:R-:W2:Y:S04]  /*3ca50*/  LDL R4, [R1+0x1ff0] ;  /* 0x001ff00001047983 */ /* 0x000ea80000100800 */
[----:B------:R-:W2:Y:S04]  /*3ca60*/  LDL R5, [R1+0x1fec] ;  /* 0x001fec0001057983 */ /* 0x000ea80000100800 */
[----:B------:R-:W2:Y:S01]  /*3ca70*/  LDL R2, [R1+0x1ff8] ;  /* 0x001ff80001027983 */ /* 0x000ea20000100800 */
[----:B------:R-:W-:Y:S01]  /*3ca80*/  PRMT R19, RZ, 0x7610, R19 ;  /* 0x00007610ff137816 */ /* 0x000fe20000000013 */
[----:B----4-:R-:W-:-:S02]  /*3ca90*/  @!P1 IMAD.MOV.U32 R24, RZ, RZ, R10 ;  /* 0x000000ffff189224 */ /* 0x010fc400078e000a */
[----:B------:R-:W-:Y:S01]  /*3caa0*/  @!P1 IMAD.MOV.U32 R25, RZ, RZ, R12 ;  /* 0x000000ffff199224 */ /* 0x000fe200078e000c */
[----:B------:R-:W4:Y:S04]  /*3cab0*/  LDL R10, [R1+0x2054] ;  /* 0x00205400010a7983 */ /* 0x000f280000100800 */
[----:B------:R0:W4:Y:S04]  /*3cac0*/  @!P2 LDG.E.U16 R19, [R20.64] ;  /* 0x000000041413a981 */ /* 0x000128000c1e1500 */
[----:B------:R-:W4:Y:S01]  /*3cad0*/  LDL R12, [R1+0x2068] ;  /* 0x00206800010c7983 */ /* 0x000f220000100800 */
[----:B------:R-:W-:-:S02]  /*3cae0*/  PRMT R33, RZ, 0x7610, R33 ;  /* 0x00007610ff217816 */ /* 0x000fc40000000021 */
[----:B------:R-:W-:Y:S02]  /*3caf0*/  PRMT R35, RZ, 0x7610, R35 ;  /* 0x00007610ff237816 */ /* 0x000fe40000000023 */
[----:B------:R-:W-:Y:S01]  /*3cb00*/  PRMT R37, RZ, 0x7610, R37 ;  /* 0x00007610ff257816 */ /* 0x000fe20000000025 */
[----:B------:R-:W4:Y:S01]  /*3cb10*/  LDL R14, [R1+0x1ffc] ;  /* 0x001ffc00010e7983 */ /* 0x000f220000100800 */
[----:B0-----:R-:W-:Y:S02]  /*3cb20*/  PRMT R20, RZ, 0x7610, R20 ;  /* 0x00007610ff147816 */ /* 0x001fe40000000014 */
[----:B------:R-:W-:-:S04]  /*3cb30*/  PRMT R21, RZ, 0x7610, R21 ;  /* 0x00007610ff157816 */ /* 0x000fc80000000015 */
[----:B------:R0:W4:Y:S02]  /*3cb40*/  @!P3 LDG.E.U16 R20, [R22.64] ;  /* 0x000000041614b981 */ /* 0x000124000c1e1500 */
[----:B0-----:R-:W-:Y:S02]  /*3cb50*/  @!P0 IMAD.MOV.U32 R22, RZ, RZ, R9 ;  /* 0x000000ffff168224 */ /* 0x001fe400078e0009 */
[----:B------:R-:W-:Y:S01]  /*3cb60*/  @!P0 IMAD.MOV.U32 R23, RZ, RZ, R13 ;  /* 0x000000ffff178224 */ /* 0x000fe200078e000d */
[----:B------:R-:W4:Y:S04]  /*3cb70*/  LDL R9, [R1+0x2060] ;  /* 0x0020600001097983 */ /* 0x000f280000100800 */
[----:B------:R-:W4:Y:S04]  /*3cb80*/  LDL R13, [R1+0x205c] ;  /* 0x00205c00010d7983 */ /* 0x000f280000100800 */
[----:B------:R0:W4:Y:S02]  /*3cb90*/  @!P0 LDG.E.U16 R21, [R22.64] ;  /* 0x0000000416158981 */ /* 0x000124000c1e1500 */
[----:B0-----:R-:W-:-:S02]  /*3cba0*/  PRMT R22, RZ, 0x7610, R22 ;  /* 0x00007610ff167816 */ /* 0x001fc40000000016 */
[----:B------:R-:W-:-:S04]  /*3cbb0*/  PRMT R23, RZ, 0x7610, R23 ;  /* 0x00007610ff177816 */ /* 0x000fc80000000017 */
[----:B------:R3:W4:Y:S02]  /*3cbc0*/  @!P1 LDG.E.U16 R22, [R24.64] ;  /* 0x0000000418169981 */ /* 0x000724000c1e1500 */
[----:B---3--:R-:W-:Y:S02]  /*3cbd0*/  @!P0 IMAD.MOV.U32 R25, RZ, RZ, R11 ;  /* 0x000000ffff198224 */ /* 0x008fe400078e000b */
[----:B------:R-:W-:Y:S01]  /*3cbe0*/  @!P0 IMAD.MOV.U32 R24, RZ, RZ, R3 ;  /* 0x000000ffff188224 */ /* 0x000fe200078e0003 */
[----:B------:R-:W3:Y:S04]  /*3cbf0*/  LDL R11, [R1+0x206c] ;  /* 0x00206c00010b7983 */ /* 0x000ee80000100800 */
[----:B------:R-:W3:Y:S04]  /*3cc00*/  LDL R3, [R1+0x2070] ;  /* 0x0020700001037983 */ /* 0x000ee80000100800 */
[----:B------:R0:W3:Y:S02]  /*3cc10*/  @!P0 LDG.E.U16 R23, [R24.64] ;  /* 0x0000000418178981 */ /* 0x0000e4000c1e1500 */
[----:B0-----:R-:W-:Y:S01]  /*3cc20*/  PRMT R24, RZ, 0x7610, R24 ;  /* 0x00007610ff187816 */ /* 0x001fe20000000018 */
[----:B--2---:R-:W-:-:S02]  /*3cc30*/  @!P1 IMAD.MOV.U32 R27, RZ, RZ, R8 ;  /* 0x000000ffff1b9224 */ /* 0x004fc400078e0008 */
[----:B------:R-:W2:Y:S01]  /*3cc40*/  LDL R8, [R1+0x2064] ;  /* 0x0020640001087983 */ /* 0x000ea20000100800 */
[----:B------:R-:W-:Y:S02]  /*3cc50*/  @!P1 IMAD.MOV.U32 R26, RZ, RZ, R6 ;  /* 0x000000ffff1a9224 */ /* 0x000fe400078e0006 */
[----:B------:R-:W2:Y:S03]  /*3cc60*/  LDL R6, [R1+0x2078] ;  /* 0x0020780001067983 */ /* 0x000ea60000100800 */
[----:B------:R0:W2:Y:S01]  /*3cc70*/  @!P1 LDG.E.U16 R24, [R26.64] ;  /* 0x000000041a189981 */ /* 0x0000a2000c1e1500 */
[----:B------:R-:W-:Y:S02]  /*3cc80*/  @!P3 IMAD.MOV.U32 R29, RZ, RZ, R5 ;  /* 0x000000ffff1db224 */ /* 0x000fe400078e0005 */
[----:B------:R-:W2:Y:S02]  /*3cc90*/  LDL R5, [R1+0x20dc] ;  /* 0x0020dc0001057983 */ /* 0x000ea40000100800 */
[----:B0-----:R-:W-:-:S02]  /*3cca0*/  @!P2 IMAD.MOV.U32 R26, RZ, RZ, R4 ;  /* 0x000000ffff1aa224 */ /* 0x001fc400078e0004 */
[----:B------:R-:W-:Y:S01]  /*3ccb0*/  @!P2 IMAD.MOV.U32 R27, RZ, RZ, R7 ;  /* 0x000000ffff1ba224 */ /* 0x000fe200078e0007 */
[----:B------:R-:W2:Y:S04]  /*3ccc0*/  LDL R4, [R1+0x20e0] ;  /* 0x0020e00001047983 */ /* 0x000ea80000100800 */
[----:B------:R-:W2:Y:S01]  /*3ccd0*/  LDL R7, [R1+0x20d4] ;  /* 0x0020d40001077983 */ /* 0x000ea20000100800 */
[----:B------:R-:W-:Y:S02]  /*3cce0*/  @!P3 IMAD.MOV.U32 R28, RZ, RZ, R2 ;  /* 0x000000ffff1cb224 */ /* 0x000fe400078e0002 */
[----:B------:R-:W2:Y:S01]  /*3ccf0*/  LDL R2, [R1+0x20e8] ;  /* 0x0020e80001027983 */ /* 0x000ea20000100800 */
[----:B------:R-:W-:-:S06]  /*3cd00*/  PRMT R25, RZ, 0x7610, R25 ;  /* 0x00007610ff197816 */ /* 0x000fcc0000000019 */
[----:B------:R0:W2:Y:S02]  /*3cd10*/  @!P2 LDG.E.U16 R25, [R26.64] ;  /* 0x000000041a19a981 */ /* 0x0000a4000c1e1500 */
[----:B0-----:R-:W-:Y:S02]  /*3cd20*/  PRMT R26, RZ, 0x7610, R26 ;  /* 0x00007610ff1a7816 */ /* 0x001fe4000000001a */
[----:B------:R-:W-:-:S04]  /*3cd30*/  PRMT R27, RZ, 0x7610, R27 ;  /* 0x00007610ff1b7816 */ /* 0x000fc8000000001b */
[----:B------:R0:W2:Y:S01]  /*3cd40*/  @!P3 LDG.E.U16 R26, [R28.64] ;  /* 0x000000041c1ab981 */ /* 0x0000a2000c1e1500 */
[----:B----4-:R-:W-:Y:S02]  /*3cd50*/  @!P1 IMAD.MOV.U32 R30, RZ, RZ, R12 ;  /* 0x000000ffff1e9224 */ /* 0x010fe400078e000c */
[----:B------:R-:W-:Y:S01]  /*3cd60*/  @!P1 IMAD.MOV.U32 R31, RZ, RZ, R13 ;  /* 0x000000ffff1f9224 */ /* 0x000fe200078e000d */
[----:B------:R-:W-:Y:S01]  /*3cd70*/  PRMT R39, RZ, 0x7610, R39 ;  /* 0x00007610ff277816 */ /* 0x000fe20000000027 */
[----:B------:R-:W4:Y:S04]  /*3cd80*/  LDL R13, [R1+0x2008] ;  /* 0x00200800010d7983 */ /* 0x000f280000100800 */
[----:B------:R-:W4:Y:S01]  /*3cd90*/  LDL R12, [R1+0x2004] ;  /* 0x00200400010c7983 */ /* 0x000f220000100800 */
[----:B0-----:R-:W-:-:S02]  /*3cda0*/  @!P0 IMAD.MOV.U32 R28, RZ, RZ, R9 ;  /* 0x000000ffff1c8224 */ /* 0x001fc400078e0009 */
        /* <DEDUP_REMOVED lines=8> */
[----:B------:R-:W3:Y:S01]  /*3ce30*/  LDL R3, [R1+0x930] ;  /* 0x0009300001037983 */ /* 0x000ee20000100800 */
[----:B--2---:R-:W-:-:S03]  /*3ce40*/  @!P2 IMAD.MOV.U32 R31, RZ, RZ, R8 ;  /* 0x000000ffff1fa224 */ /* 0x004fc600078e0008 */
[----:B------:R-:W2:Y:S04]  /*3ce50*/  LDL R8, [R1+0x20f8] ;  /* 0x0020f80001087983 */ /* 0x000ea80000100800 */
[----:B------:R0:W3:Y:S02]  /*3ce60*/  @!P2 LDG.E.U16 R29, [R30.64] ;  /* 0x000000041e1da981 */ /* 0x0000e4000c1e1500 */
[----:B0-----:R-:W-:Y:S02]  /*3ce70*/  @!P3 IMAD.MOV.U32 R30, RZ, RZ, R6 ;  /* 0x000000ffff1eb224 */ /* 0x001fe400078e0006 */
[----:B------:R-:W-:Y:S01]  /*3ce80*/  @!P3 IMAD.MOV.U32 R31, RZ, RZ, R11 ;  /* 0x000000ffff1fb224 */ /* 0x000fe200078e000b */
[----:B------:R-:W3:Y:S04]  /*3ce90*/  LDL R6, [R1+0x92c] ;  /* 0x00092c0001067983 */ /* 0x000ee80000100800 */
[----:B------:R-:W3:Y:S04]  /*3cea0*/  LDL R11, [R1+0x2010] ;  /* 0x00201000010b7983 */ /* 0x000ee80000100800 */
[----:B------:R0:W3:Y:S02]  /*3ceb0*/  @!P3 LDG.E.U16 R33, [R30.64] ;  /* 0x000000041e21b981 */ /* 0x0000e4000c1e1500 */
[----:B0-----:R-:W-:-:S02]  /*3cec0*/  @!P0 IMAD.MOV.U32 R30, RZ, RZ, R4 ;  /* 0x000000ffff1e8224 */ /* 0x001fc400078e0004 */
[----:B------:R-:W-:Y:S01]  /*3ced0*/  @!P0 IMAD.MOV.U32 R31, RZ, RZ, R7 ;  /* 0x000000ffff1f8224 */ /* 0x000fe200078e0007 */
[----:B------:R-:W3:Y:S04]  /*3cee0*/  LDL R4, [R1+0x1f98] ;  /* 0x001f980001047983 */ /* 0x000ee80000100800 */
[----:B------:R-:W3:Y:S04]  /*3cef0*/  LDL R7, [R1+0x928] ;  /* 0x0009280001077983 */ /* 0x000ee80000100800 */
[----:B------:R0:W3:Y:S02]  /*3cf00*/  @!P0 LDG.E.U16 R35, [R30.64] ;  /* 0x000000041e238981 */ /* 0x0000e4000c1e1500 */
[----:B0-----:R-:W-:-:S02]  /*3cf10*/  @!P1 IMAD.MOV.U32 R31, RZ, RZ, R5 ;  /* 0x000000ffff1f9224 */ /* 0x001fc400078e0005 */
[----:B------:R-:W3:Y:S01]  /*3cf20*/  LDL R5, [R1+0x1ff4] ;  /* 0x001ff40001057983 */ /* 0x000ee20000100800 */
[----:B------:R-:W-:Y:S02]  /*3cf30*/  @!P1 IMAD.MOV.U32 R30, RZ, RZ, R2 ;  /* 0x000000ffff1e9224 */ /* 0x000fe400078e0002 */
[----:B------:R-:W3:Y:S03]  /*3cf40*/  LDL R2, [R1+0x2000] ;  /* 0x0020000001027983 */ /* 0x000ee60000100800 */
[----:B------:R4:W3:Y:S01]  /*3cf50*/  @!P1 LDG.E.U16 R37, [R30.64] ;  /* 0x000000041e259981 */ /* 0x0008e2000c1e1500 */
[----:B------:R-:W-:Y:S01]  /*3cf60*/  PRMT R41, RZ, 0x7610, R41 ;  /* 0x00007610ff297816 */ /* 0x000fe20000000029 */
[----:B----4-:R-:W-:Y:S02]  /*3cf70*/  @!P2 IMAD.MOV.U32 R30, RZ, RZ, R9 ;  /* 0x000000ffff1ea224 */ /* 0x010fe400078e0009 */
[----:B------:R-:W-:Y:S01]  /*3cf80*/  @!P2 IMAD.MOV.U32 R31, RZ, RZ, R10 ;  /* 0x000000ffff1fa224 */ /* 0x000fe200078e000a */
[----:B------:R-:W4:Y:S04]  /*3cf90*/  LDL R9, [R1+0x2018] ;  /* 0x0020180001097983 */ /* 0x000f280000100800 */
[----:B------:R-:W4:Y:S04]  /*3cfa0*/  LDL R10, [R1+0x200c] ;  /* 0x00200c00010a7983 */ /* 0x000f280000100800 */
[----:B------:R0:W4:Y:S01]  /*3cfb0*/  @!P2 LDG.E.U16 R39, [R30.64] ;  /* 0x000000041e27a981 */ /* 0x000122000c1e1500 */
[----:B------:R-:W-:Y:S01]  /*3cfc0*/  PRMT R43, RZ, 0x7610, R43 ;  /* 0x00007610ff2b7816 */ /* 0x000fe2000000002b */
[----:B------:R1:W-:Y:S02]  /*3cfd0*/  STL [R1+0x2320], R0 ;  /* 0x0023200001007387 */ /* 0x0003e40000100800 */
[----:B0-----:R-:W-:Y:S01]  /*3cfe0*/  @!P3 IMAD.MOV.U32 R31, RZ, RZ, R0 ;  /* 0x000000ffff1fb224 */ /* 0x001fe200078e0000 */
[----:B------:R-:W-:Y:S01]  /*3cff0*/  PRMT R45, RZ, 0x7610, R45 ;  /* 0x00007610ff2d7816 */ /* 0x000fe2000000002d */
[----:B-1----:R-:W4:Y:S01]  /*3d000*/  LDL R0, [R1+0x2098] ;  /* 0x0020980001007983 */ /* 0x002f220000100800 */
[----:B--2---:R-:W-:-:S03]  /*3d010*/  @!P3 IMAD.MOV.U32 R30, RZ, RZ, R8 ;  /* 0x000000ffff1eb224 */ /* 0x004fc600078e0008 */
[----:B------:R-:W2:Y:S04]  /*3d020*/  LDL R8, [R1+0x2074] ;  /* 0x0020740001087983 */ /* 0x000ea80000100800 */
[----:B------:R3:W2:Y:S02]  /*3d030*/  @!P3 LDG.E.U16 R41, [R30.64] ;  /* 0x000000041e29b981 */ /* 0x0006a4000c1e1500 */
[----:B---3--:R-:W-:Y:S02]  /*3d040*/  @!P2 IMAD.MOV.U32 R30, RZ, RZ, R3 ;  /* 0x000000ffff1ea224 */ /* 0x008fe400078e0003 */
        /* <DEDUP_REMOVED lines=12> */
[----:B------:R-:W3:Y:S01]  /*3d110*/  LDL R2, [R1+0x208c] ;  /* 0x00208c0001027983 */ /* 0x000ee20000100800 */
[----:B------:R-:W-:Y:S02]  /*3d120*/  PRMT R47, RZ, 0x7610, R47 ;  /* 0x00007610ff2f7816 */ /* 0x000fe4000000002f */
[----:B------:R-:W-:-:S04]  /*3d130*/  PRMT R49, RZ, 0x7610, R49 ;  /* 0x00007610ff317816 */ /* 0x000fc80000000031 */
[----:B------:R0:W3:Y:S01]  /*3d140*/  @!P0 LDG.E.U16 R47, [R30.64] ;  /* 0x000000041e2f8981 */ /* 0x0000e2000c1e1500 */
[----:B------:R-:W-:Y:S01]  /*3d150*/  PRMT R51, RZ, 0x7610, R51 ;  /* 0x00007610ff337816 */ /* 0x000fe20000000033 */
[----:B0-----:R-:W-:Y:S02]  /*3d160*/  @!P1 IMAD.MOV.U32 R30, RZ, RZ, R13 ;  /* 0x000000ffff1e9224 */ /* 0x001fe400078e000d */
[----:B------:R-:W-:-:S05]  /*3d170*/  @!P1 IMAD.MOV.U32 R31, RZ, RZ, R14 ;  /* 0x000000ffff1f9224 */ /* 0x000fca00078e000e */
[----:B------:R0:W3:Y:S01]  /*3d180*/  @!P1 LDG.E.U16 R49, [R30.64] ;  /* 0x000000041e319981 */ /* 0x0000e2000c1e1500 */
[----:B------:R-:W-:Y:S01]  /*3d190*/  PRMT R53, RZ, 0x7610, R53 ;  /* 0x00007610ff357816 */ /* 0x000fe20000000035 */
[----:B0-----:R-:W-:Y:S02]  /*3d1a0*/  @!P2 IMAD.MOV.U32 R30, RZ, RZ, R11 ;  /* 0x000000ffff1ea224 */ /* 0x001fe400078e000b */
[----:B------:R-:W-:-:S05]  /*3d1b0*/  @!P2 IMAD.MOV.U32 R31, RZ, RZ, R12 ;  /* 0x000000ffff1fa224 */ /* 0x000fca00078e000c */
[----:B------:R4:W3:Y:S01]  /*3d1c0*/  @!P2 LDG.E.U16 R51, [R30.64] ;  /* 0x000000041e33a981 */ /* 0x0008e2000c1e1500 */
[----:B------:R-:W-:Y:S01]  /*3d1d0*/  PRMT R55, RZ, 0x7610, R55 ;  /* 0x00007610ff377816 */ /* 0x000fe20000000037 */
[----:B----4-:R-:W-:Y:S02]  /*3d1e0*/  @!P3 IMAD.MOV.U32 R30, RZ, RZ, R9 ;  /* 0x000000ffff1eb224 */ /* 0x010fe400078e0009 */
[----:B------:R-:W-:-:S05]  /*3d1f0*/  @!P3 IMAD.MOV.U32 R31, RZ, RZ, R10 ;  /* 0x000000ffff1fb224 */ /* 0x000fca00078e000a */
[----:B------:R2:W2:Y:S01]  /*3d200*/  @!P3 LDG.E.U16 R53, [R30.64] ;  /* 0x000000041e35b981 */ /* 0x0004a2000c1e1500 */
[----:B------:R-:W-:Y:S02]  /*3d210*/  PRMT R57, RZ, 0x7610, R57 ;  /* 0x00007610ff397816 */ /* 0x000fe40000000039 */
[----:B------:R-:W-:Y:S02]  /*3d220*/  PRMT R59, RZ, 0x7610, R59 ;  /* 0x00007610ff3b7816 */ /* 0x000fe4000000003b */
[----:B------:R-:W-:Y:S01]  /*3d230*/  PRMT R61, RZ, 0x7610, R61 ;  /* 0x00007610ff3d7816 */ /* 0x000fe2000000003d */
[----:B--2---:R-:W-:Y:S02]  /*3d240*/  @!P0 IMAD.MOV.U32 R31, RZ, RZ, R8 ;  /* 0x000000ffff1f8224 */ /* 0x004fe400078e0008 */
[----:B---3--:R-:W-:-:S05]  /*3d250*/  @!P0 IMAD.MOV.U32 R30, RZ, RZ, R3 ;  /* 0x000000ffff1e8224 */ /* 0x008fca00078e0003 */
[----:B------:R0:W2:Y:S02]  /*3d260*/  @!P0 LDG.E.U16 R55, [R30.64] ;  /* 0x000000041e378981 */ /* 0x0000a4000c1e1500 */
[----:B0-----:R-:W-:Y:S02]  /*3d270*/  @!P1 IMAD.MOV.U32 R30, RZ, RZ, R6 ;  /* 0x000000ffff1e9224 */ /* 0x001fe400078e0006 */
[----:B------:R-:W-:-:S05]  /*3d280*/  @!P1 IMAD.MOV.U32 R31, RZ, RZ, R7 ;  /* 0x000000ffff1f9224 */ /* 0x000fca00078e0007 */
[----:B------:R0:W3:Y:S04]  /*3d290*/  @!P1 LDG.E.U16 R57, [R30.64] ;  /* 0x000000041e399981 */ /* 0x0000e8000c1e1500 */
[----:B------:R-:W1:Y:S01]  /*3d2a0*/  S2R R3, SR_TID.X ;  /* 0x0000000000037919 */ /* 0x000e620000002100 */
[----:B0-----:R-:W-:Y:S02]  /*3d2b0*/  @!P2 IMAD.MOV.U32 R30, RZ, RZ, R4 ;  /* 0x000000ffff1ea224 */ /* 0x001fe400078e0004 */
[----:B------:R-:W-:-:S05]  /*3d2c0*/  @!P2 IMAD.MOV.U32 R31, RZ, RZ, R5 ;  /* 0x000000ffff1fa224 */ /* 0x000fca00078e0005 */
[----:B------:R0:W2:Y:S02]  /*3d2d0*/  @!P2 LDG.E.U16 R59, [R30.64] ;  /* 0x000000041e3ba981 */ /* 0x0000a4000c1e1500 */
[----:B0-----:R-:W-:Y:S02]  /*3d2e0*/  @!P3 IMAD.MOV.U32 R30, RZ, RZ, R0 ;  /* 0x000000ffff1eb224 */ /* 0x001fe400078e0000 */
[----:B------:R-:W2:Y:S01]  /*3d2f0*/  LDL.LU R0, [R1+0x864] ;  /* 0x0008640001007983 */ /* 0x000ea20000300800 */
        /* <DEDUP_REMOVED lines=20> */
[----:B------:R-:W2:Y:S01]  /*3d440*/  LDL.LU R48, [R1+0x354] ;  /* 0x0003540001307983 */ /* 0x000ea20000300800 */
[----:B-1----:R-:W-:Y:S01]  /*3d450*/  LOP3.LUT R3, R3, 0x1f, RZ, 0xc0, !PT ;  /* 0x0000001f03037812 */ /* 0x002fe200078ec0ff */
[----:B------:R-:W2:Y:S02]  /*3d460*/  LDL.LU R50, [R1+0x350] ;  /* 0x0003500001327983 */ /* 0x000ea40000300800 */
[----:B------:R-:W-:Y:S01]  /*3d470*/  @!P3 IMAD.MOV.U32 R31, RZ, RZ, R2 ;  /* 0x000000ffff1fb224 */ /* 0x000fe200078e0002 */
[----:B------:R-:W2:Y:S01]  /*3d480*/  LDL.LU R52, [R1+0x32c] ;  /* 0x00032c0001347983 */ /* 0x000ea20000300800 */
[----:B------:R-:W2:Y:S02]  /*3d490*/  LDL.LU R56, [R1+0x328] ;  /* 0x0003280001387983 */ /* 0x000ea40000300800 */
[----:B------:R-:W2:Y:S02]  /*3d4a0*/  LDL.LU R58, [R1+0x324] ;  /* 0x00032400013a7983 */ /* 0x000ea40000300800 */
[----:B------:R-:W2:Y:S02]  /*3d4b0*/  LDL.LU R60, [R1+0x320] ;  /* 0x00032000013c7983 */ /* 0x000ea40000300800 */
[----:B------:R-:W-:Y:S01]  /*3d4c0*/  IMAD.SHL.U32 R54, R3, 0x2, RZ ;  /* 0x0000000203367824 */ /* 0x000fe200078e00ff */
[----:B------:R-:W2:Y:S01]  /*3d4d0*/  LDL.LU R2, [R1+0x2fc] ;  /* 0x0002fc0001027983 */ /* 0x000ea20000300800 */
[----:B------:R-:W2:Y:S03]  /*3d4e0*/  LDL.LU R3, [R1+0x2f8] ;  /* 0x0002f80001037983 */ /* 0x000ea60000300800 */
[----:B------:R0:W2:Y:S04]  /*3d4f0*/  @!P3 LDG.E.U16 R61, [R30.64] ;  /* 0x000000041e3db981 */ /* 0x0000a8000c1e1500 */
[----:B0-----:R-:W2:Y:S01]  /*3d500*/  LDL.LU R31, [R1+0x868] ;  /* 0x00086800011f7983 */ /* 0x001ea20000300800 */
[----:B------:R-:W-:Y:S01]  /*3d510*/  LOP3.LUT R54, R54, 0x10, RZ, 0x3c, !PT ;  /* 0x0000001036367812 */ /* 0x000fe200078e3cff */
[----:B------:R-:W3:Y:S04]  /*3d520*/  LDL.LU R30, [R1+0x2f4] ;  /* 0x0002f400011e7983 */ /* 0x000ee80000300800 */
[----:B--2---:R0:W-:Y:S01]  /*3d530*/  STS.U16 [R54+0x1100], R31 ;  /* 0x0011001f36007388 */ /* 0x0041e20000000400 */
[----:B------:R1:W-:Y:S02]  /*3d540*/  STS.U16 [R54+0x1140], R0 ;  /* 0x0011400036007388 */ /* 0x0003e40000000400 */
[----:B------:R2:W-:Y:S02]  /*3d550*/  STS.U16 [R54+0x1180], R38 ;  /* 0x0011802636007388 */ /* 0x0005e40000000400 */
[----:B------:R3:W-:Y:S01]  /*3d560*/  STS.U16 [R54+0x11c0], R40 ;  /* 0x0011c02836007388 */ /* 0x0007e20000000400 */
[----:B------:R2:W-:Y:S01]  /*3d570*/  STS.U16 [R54+0x1540], R42 ;  /* 0x0015402a36007388 */ /* 0x0005e20000000400 */
[----:B------:R2:W-:Y:S03]  /*3d580*/  STS.U16 [R54+0x1500], R44 ;  /* 0x0015002c36007388 */ /* 0x0005e60000000400 */
[----:B0-----:R-:W4:Y:S01]  /*3d590*/  LDL.LU R31, [R1+0x2f0] ;  /* 0x0002f000011f7983 */ /* 0x001f220000300800 */
[----:B-1----:R-:W4:Y:S02]  /*3d5a0*/  LDL.LU R0, [R1+0x2cc] ;  /* 0x0002cc0001007983 */ /* 0x002f240000300800 */
[----:B--2---:R-:W2:Y:S01]  /*3d5b0*/  LDL.LU R38, [R1+0x2c8] ;  /* 0x0002c80001267983 */ /* 0x004ea20000300800 */
[----:B---3--:R-:W3:Y:S04]  /*3d5c0*/  LDL.LU R40, [R1+0x2c4] ;  /* 0x0002c40001287983 */ /* 0x008ee80000300800 */
[----:B------:R-:W3:Y:S04]  /*3d5d0*/  LDL.LU R42, [R1+0x2c0] ;  /* 0x0002c000012a7983 */ /* 0x000ee80000300800 */
[----:B------:R0:W-:Y:S01]  /*3d5e0*/  STS.U16 [R54+0x15c0], R15 ;  /* 0x0015c00f36007388 */ /* 0x0001e20000000400 */
[----:B------:R-:W3:Y:S02]  /*3d5f0*/  LDL.LU R44, [R1+0x29c] ;  /* 0x00029c00012c7983 */ /* 0x000ee40000300800 */
[----:B------:R1:W-:Y:S02]  /*3d600*/  STS.U16 [R54+0x1580], R14 ;  /* 0x0015800e36007388 */ /* 0x0003e40000000400 */
[----:B------:R1:W-:Y:S01]  /*3d610*/  STS.U16 [R54+0x1900], R13 ;  /* 0x0019000d36007388 */ /* 0x0003e20000000400 */
[----:B------:R1:W-:Y:S01]  /*3d620*/  STS.U16 [R54+0x1940], R12 ;  /* 0x0019400c36007388 */ /* 0x0003e20000000400 */
[----:B------:R1:W-:Y:S02]  /*3d630*/  STS.U16 [R54+0x1980], R11 ;  /* 0x0019800b36007388 */ /* 0x0003e40000000400 */
[----:B------:R1:W-:Y:S01]  /*3d640*/  STS.U16 [R54+0x19c0], R10 ;  /* 0x0019c00a36007388 */ /* 0x0003e20000000400 */
[----:B0-----:R-:W3:Y:S01]  /*3d650*/  LDL.LU R15, [R1+0x298] ;  /* 0x00029800010f7983 */ /* 0x001ee20000300800 */
[----:B-1----:R-:W3:Y:S03]  /*3d660*/  LDL.LU R14, [R1+0x294] ;  /* 0x00029400010e7983 */ /* 0x002ee60000300800 */
[----:B------:R-:W3:Y:S04]  /*3d670*/  LDL.LU R13, [R1+0x290] ;  /* 0x00029000010d7983 */ /* 0x000ee80000300800 */
[----:B------:R-:W3:Y:S01]  /*3d680*/  LDL.LU R12, [R1+0x26c] ;  /* 0x00026c00010c7983 */ /* 0x000ee20000300800 */
[----:B------:R-:W3:Y:S02]  /*3d690*/  LDL.LU R11, [R1+0x268] ;  /* 0x00026800010b7983 */ /* 0x000ee40000300800 */
[----:B------:R0:W-:Y:S02]  /*3d6a0*/  STS.U16 [R54+0x1d40], R9 ;  /* 0x001d400936007388 */ /* 0x0001e40000000400 */
[----:B------:R-:W3:Y:S01]  /*3d6b0*/  LDL.LU R10, [R1+0x264] ;  /* 0x00026400010a7983 */ /* 0x000ee20000300800 */
[----:B------:R1:W-:Y:S01]  /*3d6c0*/  STS.U16 [R54+0x1d00], R8 ;  /* 0x001d000836007388 */ /* 0x0003e20000000400 */
[----:B------:R1:W-:Y:S02]  /*3d6d0*/  STS.U16 [R54+0x1dc0], R7 ;  /* 0x001dc00736007388 */ /* 0x0003e40000000400 */
[----:B------:R1:W-:Y:S02]  /*3d6e0*/  STS.U16 [R54+0x1d80], R6 ;  /* 0x001d800636007388 */ /* 0x0003e40000000400 */
[----:B------:R1:W-:Y:S01]  /*3d6f0*/  STS.U16 [R54+0x2100], R5 ;  /* 0x0021000536007388 */ /* 0x0003e20000000400 */
[----:B------:R1:W-:Y:S04]  /*3d700*/  STS.U16 [R54+0x2140], R4 ;  /* 0x0021400436007388 */ /* 0x0003e80000000400 */
        /* <DEDUP_REMOVED lines=21> */
[----:B------:R1:W-:Y:S01]  /*3d860*/  STS.U16 [R54+0x29c0], R60 ;  /* 0x0029c03c36007388 */ /* 0x0003e20000000400 */
[----:B0-----:R-:W3:Y:S01]  /*3d870*/  LDL.LU R52, [R1+0x1d0] ;  /* 0x0001d00001347983 */ /* 0x001ee20000300800 */
[----:B-1----:R-:W3:Y:S02]  /*3d880*/  LDL.LU R56, [R1+0x1ac] ;  /* 0x0001ac0001387983 */ /* 0x002ee40000300800 */
[----:B------:R-:W3:Y:S01]  /*3d890*/  LDL.LU R58, [R1+0x1a8] ;  /* 0x0001a800013a7983 */ /* 0x000ee20000300800 */
[----:B------:R-:W3:Y:S01]  /*3d8a0*/  LDL.LU R60, [R1+0x1a4] ;  /* 0x0001a400013c7983 */ /* 0x000ee20000300800 */
[----:B------:R0:W-:Y:S02]  /*3d8b0*/  STS.U16 [R54+0x2d40], R2 ;  /* 0x002d400236007388 */ /* 0x0001e40000000400 */
[----:B------:R1:W-:Y:S02]  /*3d8c0*/  STS.U16 [R54+0x2d00], R3 ;  /* 0x002d000336007388 */ /* 0x0003e40000000400 */
[----:B------:R-:W-:Y:S01]  /*3d8d0*/  STS.U16 [R54+0x2dc0], R30 ;  /* 0x002dc01e36007388 */ /* 0x000fe20000000400 */
[----:B0-----:R-:W3:Y:S01]  /*3d8e0*/  LDL.LU R2, [R1+0x1a0] ;  /* 0x0001a00001027983 */ /* 0x001ee20000300800 */
[----:B-1----:R-:W3:Y:S03]  /*3d8f0*/  LDL.LU R3, [R1+0x17c] ;  /* 0x00017c0001037983 */ /* 0x002ee60000300800 */
[----:B----4-:R-:W-:Y:S01]  /*3d900*/  STS.U16 [R54+0x2d80], R31 ;  /* 0x002d801f36007388 */ /* 0x010fe20000000400 */
[----:B------:R-:W-:Y:S03]  /*3d910*/  STS.U16 [R54+0x3100], R0 ;  /* 0x0031000036007388 */ /* 0x000fe60000000400 */
[----:B--2---:R-:W-:Y:S01]  /*3d920*/  STS.U16 [R54+0x3140], R38 ;  /* 0x0031402636007388 */ /* 0x004fe20000000400 */
[----:B---3--:R-:W-:Y:S03]  /*3d930*/  STS.U16 [R54+0x3180], R40 ;  /* 0x0031802836007388 */ /* 0x008fe60000000400 */
[----:B------:R-:W-:Y:S01]  /*3d940*/  STS.U16 [R54+0x31c0], R42 ;  /* 0x0031c02a36007388 */ /* 0x000fe20000000400 */
[----:B------:R-:W-:Y:S03]  /*3d950*/  STS.U16 [R54+0x3540], R44 ;  /* 0x0035402c36007388 */ /* 0x000fe60000000400 */
[----:B------:R0:W-:Y:S01]  /*3d960*/  STS.U16 [R54+0x3500], R15 ;  /* 0x0035000f36007388 */ /* 0x0001e20000000400 */
[----:B------:R1:W-:Y:S02]  /*3d970*/  STS.U16 [R54+0x35c0], R14 ;  /* 0x0035c00e36007388 */ /* 0x0003e40000000400 */
[----:B------:R2:W-:Y:S01]  /*3d980*/  STS.U16 [R54+0x3580], R13 ;  /* 0x0035800d36007388 */ /* 0x0005e20000000400 */
[----:B------:R4:W-:Y:S01]  /*3d990*/  STS.U16 [R54+0x3900], R12 ;  /* 0x0039000c36007388 */ /* 0x0009e20000000400 */
[----:B------:R4:W-:Y:S02]  /*3d9a0*/  STS.U16 [R54+0x3940], R11 ;  /* 0x0039400b36007388 */ /* 0x0009e40000000400 */
[----:B------:R4:W-:Y:S01]  /*3d9b0*/  STS.U16 [R54+0x3980], R10 ;  /* 0x0039800a36007388 */ /* 0x0009e20000000400 */
[----:B0-----:R-:W3:Y:S01]  /*3d9c0*/  LDL.LU R15, [R1+0x178] ;  /* 0x00017800010f7983 */ /* 0x001ee20000300800 */
[----:B-1----:R-:W3:Y:S02]  /*3d9d0*/  LDL.LU R14, [R1+0x174] ;  /* 0x00017400010e7983 */ /* 0x002ee40000300800 */
[----:B--2---:R-:W2:Y:S01]  /*3d9e0*/  LDL.LU R13, [R1+0x170] ;  /* 0x00017000010d7983 */ /* 0x004ea20000300800 */
[----:B----4-:R-:W4:Y:S04]  /*3d9f0*/  LDL.LU R12, [R1+0x14c] ;  /* 0x00014c00010c7983 */ /* 0x010f280000300800 */
[----:B------:R0:W-:Y:S01]  /*3da00*/  STS.U16 [R54+0x39c0], R9 ;  /* 0x0039c00936007388 */ /* 0x0001e20000000400 */
[----:B------:R1:W-:Y:S02]  /*3da10*/  STS.U16 [R54+0x3d40], R8 ;  /* 0x003d400836007388 */ /* 0x0003e40000000400 */
[----:B------:R1:W-:Y:S02]  /*3da20*/  STS.U16 [R54+0x3d00], R7 ;  /* 0x003d000736007388 */ /* 0x0003e40000000400 */
[----:B------:R-:W4:Y:S01]  /*3da30*/  LDL.LU R11, [R1+0x148] ;  /* 0x00014800010b7983 */ /* 0x000f220000300800 */
[----:B------:R-:W4:Y:S04]  /*3da40*/  LDL.LU R10, [R1+0x144] ;  /* 0x00014400010a7983 */ /* 0x000f280000300800 */
[----:B------:R1:W-:Y:S01]  /*3da50*/  STS.U16 [R54+0x3dc0], R6 ;  /* 0x003dc00636007388 */ /* 0x0003e20000000400 */
[----:B------:R1:W-:Y:S02]  /*3da60*/  STS.U16 [R54+0x3d80], R5 ;  /* 0x003d800536007388 */ /* 0x0003e40000000400 */
[----:B------:R1:W-:Y:S01]  /*3da70*/  STS.U16 [R54+0x4100], R4 ;  /* 0x0041000436007388 */ /* 0x0003e20000000400 */
[----:B0-----:R-:W4:Y:S01]  /*3da80*/  LDL.LU R9, [R1+0x140] ;  /* 0x0001400001097983 */ /* 0x001f220000300800 */
[----:B-1----:R-:W4:Y:S02]  /*3da90*/  LDL.LU R8, [R1+0x11c] ;  /* 0x00011c0001087983 */ /* 0x002f240000300800 */
[----:B------:R-:W4:Y:S01]  /*3daa0*/  LDL.LU R7, [R1+0x118] ;  /* 0x0001180001077983 */ /* 0x000f220000300800 */
[----:B------:R-:W4:Y:S04]  /*3dab0*/  LDL.LU R6, [R1+0x114] ;  /* 0x0001140001067983 */ /* 0x000f280000300800 */
[----:B------:R0:W-:Y:S01]  /*3dac0*/  STS.U16 [R54+0x4140], R32 ;  /* 0x0041402036007388 */ /* 0x0001e20000000400 */
[----:B------:R1:W-:Y:S02]  /*3dad0*/  STS.U16 [R54+0x4180], R34 ;  /* 0x0041802236007388 */ /* 0x0003e40000000400 */
[----:B------:R1:W-:Y:S02]  /*3dae0*/  STS.U16 [R54+0x41c0], R36 ;  /* 0x0041c02436007388 */ /* 0x0003e40000000400 */
[----:B------:R-:W4:Y:S01]  /*3daf0*/  LDL.LU R5, [R1+0x110] ;  /* 0x0001100001057983 */ /* 0x000f220000300800 */
[----:B------:R-:W4:Y:S04]  /*3db00*/  LDL.LU R4, [R1+0xec] ;  /* 0x0000ec0001047983 */ /* 0x000f280000300800 */
[----:B------:R-:W-:Y:S01]  /*3db10*/  STS.U16 [R54+0x4540], R46 ;  /* 0x0045402e36007388 */ /* 0x000fe20000000400 */
[----:B------:R-:W-:Y:S02]  /*3db20*/  STS.U16 [R54+0x4500], R48 ;  /* 0x0045003036007388 */ /* 0x000fe40000000400 */
[----:B------:R-:W-:Y:S01]  /*3db30*/  STS.U16 [R54+0x45c0], R50 ;  /* 0x0045c03236007388 */ /* 0x000fe20000000400 */
[----:B0-----:R-:W4:Y:S01]  /*3db40*/  LDL.LU R32, [R1+0xe8] ;  /* 0x0000e80001207983 */ /* 0x001f220000300800 */
[----:B-1----:R-:W4:Y:S02]  /*3db50*/  LDL.LU R34, [R1+0xe4] ;  /* 0x0000e40001227983 */ /* 0x002f240000300800 */
[----:B------:R-:W4:Y:S01]  /*3db60*/  LDL.LU R36, [R1+0xe0] ;  /* 0x0000e00001247983 */ /* 0x000f220000300800 */
[----:B------:R-:W-:Y:S01]  /*3db70*/  STS.U16 [R54+0x4580], R52 ;  /* 0x0045803436007388 */ /* 0x000fe20000000400 */
[----:B------:R0:W-:Y:S02]  /*3db80*/  STS.U16 [R54+0x4900], R56 ;  /* 0x0049003836007388 */ /* 0x0001e40000000400 */
[----:B------:R1:W-:Y:S01]  /*3db90*/  STS.U16 [R54+0x4940], R58 ;  /* 0x0049403a36007388 */ /* 0x0003e20000000400 */
[----:B------:R1:W-:Y:S04]  /*3dba0*/  STS.U16 [R54+0x4980], R60 ;  /* 0x0049803c36007388 */ /* 0x0003e80000000400 */
[----:B0-----:R-:W4:Y:S01]  /*3dbb0*/  LDL.LU R56, [R1+0xbc] ;  /* 0x0000bc0001387983 */ /* 0x001f220000300800 */
[----:B-1----:R-:W4:Y:S02]  /*3dbc0*/  LDL.LU R58, [R1+0xb8] ;  /* 0x0000b800013a7983 */ /* 0x002f240000300800 */
        /* <DEDUP_REMOVED lines=10> */
[----:B------:R-:W4:Y:S04]  /*3dc70*/  LDL.LU R50, [R1+0x2c] ;  /* 0x00002c0001327983 */ /* 0x000f280000300800 */
[----:B------:R0:W-:Y:S01]  /*3dc80*/  STS.U16 [R54+0x49c0], R2 ;  /* 0x0049c00236007388 */ /* 0x0001e20000000400 */
[----:B------:R-:W4:Y:S02]  /*3dc90*/  LDL.LU R52, [R1+0x28] ;  /* 0x0000280001347983 */ /* 0x000f240000300800 */
[----:B------:R1:W-:Y:S01]  /*3dca0*/  STS.U16 [R54+0x4d40], R3 ;  /* 0x004d400336007388 */ /* 0x0003e20000000400 */
[----:B0-----:R-:W4:Y:S01]  /*3dcb0*/  LDL.LU R2, [R1+0x24] ;  /* 0x0000240001027983 */ /* 0x001f220000300800 */
[----:B-1----:R-:W4:Y:S03]  /*3dcc0*/  LDL.LU R3, [R1+0x20] ;  /* 0x0000200001037983 */ /* 0x002f260000300800 */
[----:B---3--:R0:W-:Y:S01]  /*3dcd0*/  STS.U16 [R54+0x4d00], R15 ;  /* 0x004d000f36007388 */ /* 0x0081e20000000400 */
[----:B------:R1:W-:Y:S02]  /*3dce0*/  STS.U16 [R54+0x4dc0], R14 ;  /* 0x004dc00e36007388 */ /* 0x0003e40000000400 */
[----:B--2---:R2:W-:Y:S01]  /*3dcf0*/  STS.U16 [R54+0x4d80], R13 ;  /* 0x004d800d36007388 */ /* 0x0045e20000000400 */
[----:B----4-:R3:W-:Y:S04]  /*3dd00*/  STS.U16 [R54+0x5100], R12 ;  /* 0x0051000c36007388 */ /* 0x0107e80000000400 */
[----:B0-----:R-:W4:Y:S01]  /*3dd10*/  LDL.LU R15, [R1+0x3ad0] ;  /* 0x003ad000010f7983 */ /* 0x001f220000300800 */
[----:B-1----:R-:W4:Y:S02]  /*3dd20*/  LDL.LU R14, [R1+0x3acc] ;  /* 0x003acc00010e7983 */ /* 0x002f240000300800 */
[----:B--2---:R-:W2:Y:S01]  /*3dd30*/  LDL.LU R13, [R1+0x3ac8] ;  /* 0x003ac800010d7983 */ /* 0x004ea20000300800 */
[----:B------:R0:W-:Y:S04]  /*3dd40*/  STS.U16 [R54+0x5140], R11 ;  /* 0x0051400b36007388 */ /* 0x0001e80000000400 */
[----:B---3--:R-:W3:Y:S01]  /*3dd50*/  LDL.LU R12, [R1+0x3ac4] ;  /* 0x003ac400010c7983 */ /* 0x008ee20000300800 */
[----:B------:R1:W-:Y:S02]  /*3dd60*/  STS.U16 [R54+0x5180], R10 ;  /* 0x0051800a36007388 */ /* 0x0003e40000000400 */
[----:B------:R1:W-:Y:S02]  /*3dd70*/  STS.U16 [R54+0x51c0], R9 ;  /* 0x0051c00936007388 */ /* 0x0003e40000000400 */
[----:B------:R1:W-:Y:S01]  /*3dd80*/  STS.U16 [R54+0x5540], R8 ;  /* 0x0055400836007388 */ /* 0x0003e20000000400 */
[----:B------:R1:W-:Y:S01]  /*3dd90*/  STS.U16 [R54+0x5500], R7 ;  /* 0x0055000736007388 */ /* 0x0003e20000000400 */
[----:B------:R1:W-:Y:S03]  /*3dda0*/  STS.U16 [R54+0x55c0], R6 ;  /* 0x0055c00636007388 */ /* 0x0003e60000000400 */
[----:B0-----:R-:W2:Y:S04]  /*3ddb0*/  LDL.LU R11, [R1+0x3ac0] ;  /* 0x003ac000010b7983 */ /* 0x001ea80000300800 */
[----:B-1----:R-:W2:Y:S01]  /*3ddc0*/  LDL.LU R10, [R1+0x3abc] ;  /* 0x003abc00010a7983 */ /* 0x002ea20000300800 */
[----:B------:R-:W2:Y:S03]  /*3ddd0*/  LDL.LU R9, [R1+0x3ab8] ;  /* 0x003ab80001097983 */ /* 0x000ea60000300800 */
[----:B------:R-:W2:Y:S01]  /*3dde0*/  LDL.LU R8, [R1+0x3ab4] ;  /* 0x003ab40001087983 */ /* 0x000ea20000300800 */
[----:B------:R-:W2:Y:S02]  /*3ddf0*/  LDL.LU R7, [R1+0x3ab0] ;  /* 0x003ab00001077983 */ /* 0x000ea40000300800 */
[----:B------:R-:W2:Y:S01]  /*3de00*/  LDL.LU R6, [R1+0x3aac] ;  /* 0x003aac0001067983 */ /* 0x000ea20000300800 */
[----:B------:R0:W-:Y:S01]  /*3de10*/  STS.U16 [R54+0x5580], R5 ;  /* 0x0055800536007388 */ /* 0x0001e20000000400 */
[----:B------:R1:W-:Y:S02]  /*3de20*/  STS.U16 [R54+0x5900], R4 ;  /* 0x0059000436007388 */ /* 0x0003e40000000400 */
[----:B------:R1:W-:Y:S02]  /*3de30*/  STS.U16 [R54+0x5940], R32 ;  /* 0x0059402036007388 */ /* 0x0003e40000000400 */
[----:B------:R1:W-:Y:S01]  /*3de40*/  STS.U16 [R54+0x5980], R34 ;  /* 0x0059802236007388 */ /* 0x0003e20000000400 */
[----:B------:R1:W-:Y:S04]  /*3de50*/  STS.U16 [R54+0x59c0], R36 ;  /* 0x0059c02436007388 */ /* 0x0003e80000000400 */
[----:B0-----:R-:W2:Y:S01]  /*3de60*/  LDL.LU R5, [R1+0x3aa8] ;  /* 0x003aa80001057983 */ /* 0x001ea20000300800 */
[----:B-1----:R-:W2:Y:S03]  /*3de70*/  LDL.LU R4, [R1+0x3aa4] ;  /* 0x003aa40001047983 */ /* 0x002ea60000300800 */
[----:B------:R-:W2:Y:S01]  /*3de80*/  LDL.LU R32, [R1+0x3aa0] ;  /* 0x003aa00001207983 */ /* 0x000ea20000300800 */
[----:B------:R-:W2:Y:S03]  /*3de90*/  LDL.LU R34, [R1+0x3a9c] ;  /* 0x003a9c0001227983 */ /* 0x000ea60000300800 */
[----:B------:R-:W2:Y:S04]  /*3dea0*/  LDL.LU R36, [R1+0x3a98] ;  /* 0x003a980001247983 */ /* 0x000ea80000300800 */
[----:B------:R0:W-:Y:S01]  /*3deb0*/  STS.U16 [R54+0x5d40], R56 ;  /* 0x005d403836007388 */ /* 0x0001e20000000400 */
[----:B------:R1:W-:Y:S02]  /*3dec0*/  STS.U16 [R54+0x5d00], R58 ;  /* 0x005d003a36007388 */ /* 0x0003e40000000400 */
[----:B------:R1:W-:Y:S01]  /*3ded0*/  STS.U16 [R54+0x5dc0], R60 ;  /* 0x005dc03c36007388 */ /* 0x0003e20000000400 */
[----:B0-----:R-:W2:Y:S01]  /*3dee0*/  LDL.LU R56, [R1+0x3a94] ;  /* 0x003a940001387983 */ /* 0x001ea20000300800 */
[----:B-1----:R-:W2:Y:S02]  /*3def0*/  LDL.LU R58, [R1+0x3a90] ;  /* 0x003a9000013a7983 */ /* 0x002ea40000300800 */
[----:B------:R-:W2:Y:S02]  /*3df00*/  LDL.LU R60, [R1+0x3a8c] ;  /* 0x003a8c00013c7983 */ /* 0x000ea40000300800 */
[----:B------:R-:W-:Y:S01]  /*3df10*/  STS.U16 [R54+0x5d80], R30 ;  /* 0x005d801e36007388 */ /* 0x000fe20000000400 */
[----:B------:R0:W-:Y:S01]  /*3df20*/  STS.U16 [R54+0x6100], R31 ;  /* 0x0061001f36007388 */ /* 0x0001e20000000400 */
[----:B------:R1:W-:Y:S02]  /*3df30*/  STS.U16 [R54+0x6140], R0 ;  /* 0x0061400036007388 */ /* 0x0003e40000000400 */
[----:B------:R1:W-:Y:S02]  /*3df40*/  STS.U16 [R54+0x6180], R38 ;  /* 0x0061802636007388 */ /* 0x0003e40000000400 */
[----:B------:R1:W-:Y:S01]  /*3df50*/  STS.U16 [R54+0x61c0], R40 ;  /* 0x0061c02836007388 */ /* 0x0003e20000000400 */
[----:B------:R1:W-:Y:S01]  /*3df60*/  STS.U16 [R54+0x6540], R42 ;  /* 0x0065402a36007388 */ /* 0x0003e20000000400 */
[----:B------:R1:W-:Y:S03]  /*3df70*/  STS.U16 [R54+0x6500], R44 ;  /* 0x0065002c36007388 */ /* 0x0003e60000000400 */
[----:B0-----:R-:W3:Y:S01]  /*3df80*/  LDL.LU R31, [R1+0x8e0] ;  /* 0x0008e000011f7983 */ /* 0x001ee20000300800 */
[----:B-1----:R-:W3:Y:S03]  /*3df90*/  LDL.LU R0, [R1+0x8dc] ;  /* 0x0008dc0001007983 */ /* 0x002ee60000300800 */
[----:B------:R-:W3:Y:S01]  /*3dfa0*/  LDL.LU R38, [R1+0x8c8] ;  /* 0x0008c80001267983 */ /* 0x000ee20000300800 */
[----:B------:R-:W3:Y:S03]  /*3dfb0*/  LDL.LU R40, [R1+0x8c4] ;  /* 0x0008c40001287983 */ /* 0x000ee60000300800 */
        /* <DEDUP_REMOVED lines=13> */
[----:B------:R-:W3:Y:S01]  /*3e090*/  LDL.LU R3, [R1+0x884] ;  /* 0x0008840001037983 */ /* 0x000ee20000300800 */
[----:B------:R-:W0:Y:S04]  /*3e0a0*/  S2R R30, SR_TID.X ;  /* 0x00000000001e7919 */ /* 0x000e280000002100 */
[----:B--2---:R1:W-:Y:S01]  /*3e0b0*/  STS.U16 [R54+0x6d40], R60 ;  /* 0x006d403c36007388 */ /* 0x0043e20000000400 */
[----:B------:R2:W-:Y:S02]  /*3e0c0*/  STS.U16 [R54+0x6d00], R58 ;  /* 0x006d003a36007388 */ /* 0x0005e40000000400 */
[----:B------:R0:W-:Y:S01]  /*3e0d0*/  STS.U16 [R54+0x6dc0], R56 ;  /* 0x006dc03836007388 */ /* 0x0001e20000000400 */
[----:B-1----:R-:W3:Y:S01]  /*3e0e0*/  LDL.LU R60, [R1+0x8e4] ;  /* 0x0008e400013c7983 */ /* 0x002ee20000300800 */
[----:B--2---:R-:W2:Y:S02]  /*3e0f0*/  LDL.LU R58, [R1+0x8e8] ;  /* 0x0008e800013a7983 */ /* 0x004ea40000300800 */
[----:B0-----:R-:W2:Y:S01]  /*3e100*/  LDL.LU R54, [R1+0x3a88] ;  /* 0x003a880001367983 */ /* 0x001ea20000300800 */
[----:B------:R-:W-:-:S05]  /*3e110*/  LOP3.LUT R30, R30, 0x1f, RZ, 0xc0, !PT ;  /* 0x0000001f1e1e7812 */ /* 0x000fca00078ec0ff */
[----:B------:R-:W-:Y:S02]  /*3e120*/  IMAD.SHL.U32 R56, R30, 0x2, RZ ;  /* 0x000000021e387824 */ /* 0x000fe400078e00ff */
[----:B------:R-:W0:Y:S03]  /*3e130*/  S2R R30, SR_TID.X ;  /* 0x00000000001e7919 */ /* 0x000e260000002100 */
[----:B------:R-:W-:Y:S02]  /*3e140*/  LOP3.LUT R56, R56, 0x10, RZ, 0x3c, !PT ;  /* 0x0000001038387812 */ /* 0x000fe400078e3cff */
[----:B0-----:R-:W-:-:S03]  /*3e150*/  LOP3.LUT R30, R30, 0x1f, RZ, 0xc0, !PT ;  /* 0x0000001f1e1e7812 */ /* 0x001fc600078ec0ff */
[----:B--2---:R-:W-:Y:S01]  /*3e160*/  STS.U16 [R56+0x6d80], R54 ;  /* 0x006d803638007388 */ /* 0x004fe20000000400 */
[----:B------:R-:W-:Y:S02]  /*3e170*/  STS.U16 [R56+0x7100], R36 ;  /* 0x0071002438007388 */ /* 0x000fe40000000400 */
[----:B------:R-:W-:Y:S02]  /*3e180*/  STS.U16 [R56+0x7140], R34 ;  /* 0x0071402238007388 */ /* 0x000fe40000000400 */
[----:B------:R-:W-:Y:S01]  /*3e190*/  STS.U16 [R56+0x7180], R32 ;  /* 0x0071802038007388 */ /* 0x000fe20000000400 */
[----:B------:R-:W-:Y:S01]  /*3e1a0*/  STS.U16 [R56+0x71c0], R4 ;  /* 0x0071c00438007388 */ /* 0x000fe20000000400 */
[----:B------:R-:W-:Y:S02]  /*3e1b0*/  STS.U16 [R56+0x7540], R5 ;  /* 0x0075400538007388 */ /* 0x000fe40000000400 */
[----:B------:R-:W-:Y:S02]  /*3e1c0*/  STS.U16 [R56+0x7500], R6 ;  /* 0x0075000638007388 */ /* 0x000fe40000000400 */
[----:B------:R-:W-:Y:S01]  /*3e1d0*/  STS.U16 [R56+0x75c0], R7 ;  /* 0x0075c00738007388 */ /* 0x000fe20000000400 */
[----:B------:R0:W-:Y:S01]  /*3e1e0*/  STS.U16 [R56+0x7580], R8 ;  /* 0x0075800838007388 */ /* 0x0001e20000000400 */
[----:B------:R-:W-:Y:S02]  /*3e1f0*/  STS.U16 [R56+0x7900], R9 ;  /* 0x0079000938007388 */ /* 0x000fe40000000400 */
[----:B------:R-:W-:Y:S02]  /*3e200*/  STS.U16 [R56+0x7940], R10 ;  /* 0x0079400a38007388 */ /* 0x000fe40000000400 */
[----:B------:R-:W-:Y:S01]  /*3e210*/  STS.U16 [R56+0x7980], R11 ;  /* 0x0079800b38007388 */ /* 0x000fe20000000400 */
[----:B---3--:R-:W-:Y:S01]  /*3e220*/  STS.U16 [R56+0x79c0], R12 ;  /* 0x0079c00c38007388 */ /* 0x008fe20000000400 */
[----:B------:R-:W-:Y:S02]  /*3e230*/  STS.U16 [R56+0x7d40], R13 ;  /* 0x007d400d38007388 */ /* 0x000fe40000000400 */
[----:B----4-:R-:W-:Y:S02]  /*3e240*/  STS.U16 [R56+0x7d00], R14 ;  /* 0x007d000e38007388 */ /* 0x010fe40000000400 */
[----:B------:R-:W-:Y:S01]  /*3e250*/  STS.U16 [R56+0x7dc0], R15 ;  /* 0x007dc00f38007388 */ /* 0x000fe20000000400 */
[----:B------:R1:W-:Y:S01]  /*3e260*/  STS.U16 [R56+0x7d80], R16 ;  /* 0x007d801038007388 */ /* 0x0003e20000000400 */
[----:B0-----:R-:W-:-:S03]  /*3e270*/  IMAD.SHL.U32 R8, R30, 0x2, RZ ;  /* 0x000000021e087824 */ /* 0x001fc600078e00ff */
[----:B-1----:R-:W2:Y:S01]  /*3e280*/  LDL.LU R16, [R1+0x880] ;  /* 0x0008800001107983 */ /* 0x002ea20000300800 */
        /* <DEDUP_REMOVED lines=10> */
[----:B------:R-:W-:Y:S01]  /*3e330*/  LOP3.LUT R8, R8, 0x20, RZ, 0x3c, !PT ;  /* 0x0000002008087812 */ /* 0x000fe200078e3cff */
[----:B------:R-:W4:Y:S01]  /*3e340*/  LDL.LU R4, [R1+0x7f4] ;  /* 0x0007f40001047983 */ /* 0x000f220000300800 */
[----:B------:R-:W4:Y:S02]  /*3e350*/  LDL.LU R32, [R1+0x7f0] ;  /* 0x0007f00001207983 */ /* 0x000f240000300800 */
[----:B------:R-:W4:Y:S02]  /*3e360*/  LDL.LU R34, [R1+0x5fc] ;  /* 0x0005fc0001227983 */ /* 0x000f240000300800 */
[----:B------:R-:W4:Y:S01]  /*3e370*/  LDL.LU R36, [R1+0x3ac] ;  /* 0x0003ac0001247983 */ /* 0x000f220000300800 */
[----:B------:R-:W4:Y:S04]  /*3e380*/  LDL.LU R54, [R1+0x3a8] ;  /* 0x0003a80001367983 */ /* 0x000f280000300800 */
        /* <DEDUP_REMOVED lines=29> */
[----:B--2---:R0:W-:Y:S01]  /*3e560*/  STS.U16 [R8+0xec0], R16 ;  /* 0x000ec01008007388 */ /* 0x0041e20000000400 */
[----:B---3--:R1:W-:Y:S02]  /*3e570*/  STS.U16 [R8+0xe80], R15 ;  /* 0x000e800f08007388 */ /* 0x0083e40000000400 */
[----:B----4-:R2:W-:Y:S01]  /*3e580*/  STS.U16 [R8+0x1200], R14 ;  /* 0x0012000e08007388 */ /* 0x0105e20000000400 */
[----:B------:R3:W-:Y:S04]  /*3e590*/  STS.U16 [R8+0x1240], R13 ;  /* 0x0012400d08007388 */ /* 0x0007e80000000400 */
[----:B------:R3:W-:Y:S01]  /*3e5a0*/  STS.U16 [R8+0x1280], R12 ;  /* 0x0012800c08007388 */ /* 0x0007e20000000400 */
[----:B------:R3:W-:Y:S03]  /*3e5b0*/  STS.U16 [R8+0x12c0], R11 ;  /* 0x0012c00b08007388 */ /* 0x0007e60000000400 */
[----:B0-----:R-:W4:Y:S01]  /*3e5c0*/  LDL.LU R16, [R1+0x2e8] ;  /* 0x0002e80001107983 */ /* 0x001f220000300800 */
[----:B-1----:R-:W4:Y:S03]  /*3e5d0*/  LDL.LU R15, [R1+0x2e4] ;  /* 0x0002e400010f7983 */ /* 0x002f260000300800 */
[----:B--2---:R-:W2:Y:S01]  /*3e5e0*/  LDL.LU R14, [R1+0x2e0] ;  /* 0x0002e000010e7983 */ /* 0x004ea20000300800 */
[----:B---3--:R-:W3:Y:S03]  /*3e5f0*/  LDL.LU R13, [R1+0x2bc] ;  /* 0x0002bc00010d7983 */ /* 0x008ee60000300800 */
        /* <DEDUP_REMOVED lines=51> */
[----:B0-----:R-:W3:Y:S04]  /*3e930*/  LDL.LU R3, [R1+0x190] ;  /* 0x0001900001037983 */ /* 0x001ee80000300800 */
[----:B----4-:R-:W-:Y:S01]  /*3e940*/  STS.U16 [R8+0x2e00], R16 ;  /* 0x002e001008007388 */ /* 0x010fe20000000400 */
[----:B------:R-:W-:Y:S03]  /*3e950*/  STS.U16 [R8+0x2ec0], R15 ;  /* 0x002ec00f08007388 */ /* 0x000fe60000000400 */
[----:B--2---:R-:W-:Y:S01]  /*3e960*/  STS.U16 [R8+0x2e80], R14 ;  /* 0x002e800e08007388 */ /* 0x004fe20000000400 */
[----:B---3--:R-:W-:Y:S03]  /*3e970*/  STS.U16 [R8+0x3200], R13 ;  /* 0x0032000d08007388 */ /* 0x008fe60000000400 */
[----:B------:R-:W-:Y:S01]  /*3e980*/  STS.U16 [R8+0x3240], R12 ;  /* 0x0032400c08007388 */ /* 0x000fe20000000400 */
[----:B------:R-:W-:Y:S03]  /*3e990*/  STS.U16 [R8+0x3280], R11 ;  /* 0x0032800b08007388 */ /* 0x000fe60000000400 */
[----:B------:R-:W-:Y:S01]  /*3e9a0*/  STS.U16 [R8+0x32c0], R10 ;  /* 0x0032c00a08007388 */ /* 0x000fe20000000400 */
[----:B------:R-:W-:Y:S02]  /*3e9b0*/  STS.U16 [R8+0x3640], R9 ;  /* 0x0036400908007388 */ /* 0x000fe40000000400 */
[----:B------:R-:W-:Y:S01]  /*3e9c0*/  STS.U16 [R8+0x3600], R7 ;  /* 0x0036000708007388 */ /* 0x000fe20000000400 */
        /* <DEDUP_REMOVED lines=12> */
[----:B------:R0:W-:Y:S01]  /*3ea90*/  STS.U16 [R8+0x4280], R38 ;  /* 0x0042802608007388 */ /* 0x0001e20000000400 */
[----:B------:R1:W-:Y:S02]  /*3eaa0*/  STS.U16 [R8+0x42c0], R40 ;  /* 0x0042c02808007388 */ /* 0x0003e40000000400 */
[----:B------:R2:W-:Y:S01]  /*3eab0*/  STS.U16 [R8+0x4640], R42 ;  /* 0x0046402a08007388 */ /* 0x0005e20000000400 */
[----:B0-----:R-:W3:Y:S01]  /*3eac0*/  LDL.LU R38, [R1+0x16c] ;  /* 0x00016c0001267983 */ /* 0x001ee20000300800 */
[----:B-1----:R-:W4:Y:S03]  /*3ead0*/  LDL.LU R40, [R1+0x168] ;  /* 0x0001680001287983 */ /* 0x002f260000300800 */
[----:B------:R0:W-:Y:S01]  /*3eae0*/  STS.U16 [R8+0x4600], R44 ;  /* 0x0046002c08007388 */ /* 0x0001e20000000400 */
[----:B--2---:R-:W2:Y:S02]  /*3eaf0*/  LDL.LU R42, [R1+0x164] ;  /* 0x00016400012a7983 */ /* 0x004ea40000300800 */
[----:B------:R1:W-:Y:S02]  /*3eb00*/  STS.U16 [R8+0x46c0], R46 ;  /* 0x0046c02e08007388 */ /* 0x0003e40000000400 */
[----:B------:R1:W-:Y:S01]  /*3eb10*/  STS.U16 [R8+0x4680], R48 ;  /* 0x0046803008007388 */ /* 0x0003e20000000400 */
[----:B------:R1:W-:Y:S01]  /*3eb20*/  STS.U16 [R8+0x4a00], R50 ;  /* 0x004a003208007388 */ /* 0x0003e20000000400 */
[----:B------:R1:W-:Y:S02]  /*3eb30*/  STS.U16 [R8+0x4a40], R52 ;  /* 0x004a403408007388 */ /* 0x0003e40000000400 */
[----:B------:R1:W-:Y:S01]  /*3eb40*/  STS.U16 [R8+0x4a80], R2 ;  /* 0x004a800208007388 */ /* 0x0003e20000000400 */
[----:B0-----:R-:W2:Y:S01]  /*3eb50*/  LDL.LU R44, [R1+0x160] ;  /* 0x00016000012c7983 */ /* 0x001ea20000300800 */
[----:B-1----:R-:W2:Y:S03]  /*3eb60*/  LDL.LU R46, [R1+0x13c] ;  /* 0x00013c00012e7983 */ /* 0x002ea60000300800 */
[----:B------:R-:W2:Y:S04]  /*3eb70*/  LDL.LU R48, [R1+0x138] ;  /* 0x0001380001307983 */ /* 0x000ea80000300800 */
[----:B------:R-:W2:Y:S01]  /*3eb80*/  LDL.LU R50, [R1+0x134] ;  /* 0x0001340001327983 */ /* 0x000ea20000300800 */
[----:B------:R-:W2:Y:S03]  /*3eb90*/  LDL.LU R52, [R1+0x130] ;  /* 0x0001300001347983 */ /* 0x000ea60000300800 */
[----:B------:R0:W-:Y:S01]  /*3eba0*/  STS.U16 [R8+0x4ac0], R3 ;  /* 0x004ac00308007388 */ /* 0x0001e20000000400 */
[----:B------:R-:W2:Y:S03]  /*3ebb0*/  LDL.LU R2, [R1+0x10c] ;  /* 0x00010c0001027983 */ /* 0x000ea60000300800 */
        /* <DEDUP_REMOVED lines=22> */
[----:B---3--:R0:W-:Y:S01]  /*3ed20*/  STS.U16 [R8+0x4e40], R38 ;  /* 0x004e402608007388 */ /* 0x0081e20000000400 */
[----:B----4-:R1:W-:Y:S02]  /*3ed30*/  STS.U16 [R8+0x4e00], R40 ;  /* 0x004e002808007388 */ /* 0x0103e40000000400 */
[----:B--2---:R2:W-:Y:S01]  /*3ed40*/  STS.U16 [R8+0x4ec0], R42 ;  /* 0x004ec02a08007388 */ /* 0x0045e20000000400 */
[----:B0-----:R-:W3:Y:S01]  /*3ed50*/  LDL.LU R38, [R1+0x3a84] ;  /* 0x003a840001267983 */ /* 0x001ee20000300800 */
[----:B-1----:R-:W4:Y:S03]  /*3ed60*/  LDL.LU R40, [R1+0x3a80] ;  /* 0x003a800001287983 */ /* 0x002f260000300800 */
[----:B--2---:R-:W2:Y:S04]  /*3ed70*/  LDL.LU R42, [R1+0x3a7c] ;  /* 0x003a7c00012a7983 */ /* 0x004ea80000300800 */
        /* <DEDUP_REMOVED lines=12> */
[----:B------:R0:W-:Y:S04]  /*3ee40*/  STS.U16 [R8+0x5600], R3 ;  /* 0x0056000308007388 */ /* 0x0001e80000000400 */
        /* <DEDUP_REMOVED lines=21> */
[----:B------:R-:W-:Y:S03]  /*3efa0*/  STS.U16 [R8+0x6a80], R0 ;  /* 0x006a800008007388 */ /* 0x000fe60000000400 */
[----:B--2---:R0:W-:Y:S04]  /*3efb0*/  STS.U16 [R8+0x6ac0], R3 ;  /* 0x006ac00308007388 */ /* 0x0041e80000000400 */
[----:B0-----:R-:W2:Y:S01]  /*3efc0*/  LDL.LU R3, [R1+0x3a5c] ;  /* 0x003a5c0001037983 */ /* 0x001ea20000300800 */
[----:B------:R-:W2:Y:S02]  /*3efd0*/  LDL.LU R7, [R1+0x8d8] ;  /* 0x0008d80001077983 */ /* 0x000ea40000300800 */
[----:B------:R-:W3:Y:S02]  /*3efe0*/  LDL.LU R6, [R1+0x8d4] ;  /* 0x0008d40001067983 */ /* 0x000ee40000300800 */
        /* <DEDUP_REMOVED lines=10> */
[----:B------:R-:W4:Y:S03]  /*3f090*/  LDL.LU R0, [R1+0x878] ;  /* 0x0008780001007983 */ /* 0x000f260000300800 */
        /* <DEDUP_REMOVED lines=11> */
[----:B------:R-:W-:Y:S01]  /*3f150*/  IMAD.SHL.U32 R30, R30, 0x2, RZ ;  /* 0x000000021e1e7824 */ /* 0x000fe200078e00ff */
[----:B------:R-:W-:Y:S01]  /*3f160*/  STS.U16 [R8+0x7680], R26 ;  /* 0x0076801a08007388 */ /* 0x000fe20000000400 */
[----:B------:R-:W-:Y:S02]  /*3f170*/  STS.U16 [R8+0x7a00], R27 ;  /* 0x007a001b08007388 */ /* 0x000fe40000000400 */
[----:B------:R-:W-:Y:S02]  /*3f180*/  STS.U16 [R8+0x7a40], R28 ;  /* 0x007a401c08007388 */ /* 0x000fe40000000400 */
[----:B------:R-:W-:Y:S01]  /*3f190*/  STS.U16 [R8+0x7a80], R29 ;  /* 0x007a801d08007388 */ /* 0x000fe20000000400 */
[----:B------:R-:W-:Y:S01]  /*3f1a0*/  STS.U16 [R8+0x7ac0], R33 ;  /* 0x007ac02108007388 */ /* 0x000fe20000000400 */
[----:B------:R-:W-:Y:S01]  /*3f1b0*/  LOP3.LUT R30, R30, 0x30, RZ, 0x3c, !PT ;  /* 0x000000301e1e7812 */ /* 0x000fe200078e3cff */
[----:B------:R-:W-:Y:S02]  /*3f1c0*/  STS.U16 [R8+0x7e40], R35 ;  /* 0x007e402308007388 */ /* 0x000fe40000000400 */
[----:B------:R-:W-:Y:S01]  /*3f1d0*/  STS.U16 [R8+0x7e00], R37 ;  /* 0x007e002508007388 */ /* 0x000fe20000000400 */
[----:B------:R-:W-:Y:S01]  /*3f1e0*/  STS.U16 [R8+0x7ec0], R39 ;  /* 0x007ec02708007388 */ /* 0x000fe20000000400 */
[----:B------:R-:W-:Y:S03]  /*3f1f0*/  STS.U16 [R8+0x7e80], R41 ;  /* 0x007e802908007388 */ /* 0x000fe60000000400 */
[----:B--2---:R-:W-:Y:S01]  /*3f200*/  STS.U16 [R30+0x300], R7 ;  /* 0x000300071e007388 */ /* 0x004fe20000000400 */
[----:B---3--:R-:W-:Y:S02]  /*3f210*/  STS.U16 [R30+0x340], R6 ;  /* 0x000340061e007388 */ /* 0x008fe40000000400 */
[----:B----4-:R-:W-:Y:S01]  /*3f220*/  STS.U16 [R30+0x380], R5 ;  /* 0x000380051e007388 */ /* 0x010fe20000000400 */
[----:B------:R0:W-:Y:S04]  /*3f230*/  STS.U16 [R30+0x3c0], R58 ;  /* 0x0003c03a1e007388 */ /* 0x0001e80000000400 */
[----:B------:R1:W-:Y:S01]  /*3f240*/  STS.U16 [R30+0x740], R60 ;  /* 0x0007403c1e007388 */ /* 0x0003e20000000400 */
[----:B------:R-:W-:Y:S02]  /*3f250*/  STS.U16 [R30+0x700], R4 ;  /* 0x000700041e007388 */ /* 0x000fe40000000400 */
[----:B------:R2:W-:Y:S02]  /*3f260*/  STS.U16 [R30+0x7c0], R36 ;  /* 0x0007c0241e007388 */ /* 0x0005e40000000400 */
[----:B------:R3:W-:Y:S01]  /*3f270*/  STS.U16 [R30+0x780], R54 ;  /* 0x000780361e007388 */ /* 0x0007e20000000400 */
[----:B------:R3:W-:Y:S04]  /*3f280*/  STS.U16 [R30+0xb00], R31 ;  /* 0x000b001f1e007388 */ /* 0x0007e80000000400 */
[----:B0-----:R-:W4:Y:S01]  /*3f290*/  LDL.LU R58, [R1+0x874] ;  /* 0x00087400013a7983 */ /* 0x001f220000300800 */
[----:B-1----:R-:W4:Y:S02]  /*3f2a0*/  LDL.LU R60, [R1+0x870] ;  /* 0x00087000013c7983 */ /* 0x002f240000300800 */
[----:B--2---:R-:W2:Y:S01]  /*3f2b0*/  LDL.LU R36, [R1+0x86c] ;  /* 0x00086c0001247983 */ /* 0x004ea20000300800 */
[----:B---3--:R-:W3:Y:S01]  /*3f2c0*/  LDL.LU R54, [R1+0x848] ;  /* 0x0008480001367983 */ /* 0x008ee20000300800 */
[----:B------:R-:W3:Y:S02]  /*3f2d0*/  LDL.LU R31, [R1+0x844] ;  /* 0x00084400011f7983 */ /* 0x000ee40000300800 */
[----:B------:R-:W3:Y:S02]  /*3f2e0*/  LDL.LU R46, [R1+0x840] ;  /* 0x00084000012e7983 */ /* 0x000ee40000300800 */
[----:B------:R-:W3:Y:S01]  /*3f2f0*/  LDL.LU R48, [R1+0x83c] ;  /* 0x00083c0001307983 */ /* 0x000ee20000300800 */
[----:B------:R-:W3:Y:S01]  /*3f300*/  LDL.LU R50, [R1+0x818] ;  /* 0x0008180001327983 */ /* 0x000ee20000300800 */
        /* <DEDUP_REMOVED lines=9> */
[----:B------:R-:W3:Y:S01]  /*3f3a0*/  LDL.LU R8, [R1+0x394] ;  /* 0x0003940001087983 */ /* 0x000ee20000300800 */
[----:B------:R-:W-:Y:S01]  /*3f3b0*/  STS.U16 [R30+0xb40], R32 ;  /* 0x000b40201e007388 */ /* 0x000fe20000000400 */
[----:B------:R-:W3:Y:S02]  /*3f3c0*/  LDL.LU R7, [R1+0x390] ;  /* 0x0003900001077983 */ /* 0x000ee40000300800 */
[----:B------:R-:W-:Y:S02]  /*3f3d0*/  STS.U16 [R30+0xb80], R34 ;  /* 0x000b80221e007388 */ /* 0x000fe40000000400 */
[----:B------:R-:W3:Y:S01]  /*3f3e0*/  LDL.LU R6, [R1+0x36c] ;  /* 0x00036c0001067983 */ /* 0x000ee20000300800 */
[----:B------:R0:W-:Y:S04]  /*3f3f0*/  STS.U16 [R30+0xbc0], R56 ;  /* 0x000bc0381e007388 */ /* 0x0001e80000000400 */
[----:B------:R-:W3:Y:S01]  /*3f400*/  LDL.LU R5, [R1+0x368] ;  /* 0x0003680001057983 */ /* 0x000ee20000300800 */
[----:B------:R1:W-:Y:S03]  /*3f410*/  STS.U16 [R30+0xf40], R0 ;  /* 0x000f40001e007388 */ /* 0x0003e60000000400 */
[----:B0-----:R-:W3:Y:S01]  /*3f420*/  LDL.LU R56, [R1+0x364] ;  /* 0x0003640001387983 */ /* 0x001ee20000300800 */
[----:B-1----:R-:W3:Y:S02]  /*3f430*/  LDL.LU R0, [R1+0x360] ;  /* 0x0003600001007983 */ /* 0x002ee40000300800 */
[----:B------:R-:W3:Y:S02]  /*3f440*/  LDL.LU R4, [R1+0x33c] ;  /* 0x00033c0001047983 */ /* 0x000ee40000300800 */
[----:B------:R-:W3:Y:S01]  /*3f450*/  LDL.LU R34, [R1+0x338] ;  /* 0x0003380001227983 */ /* 0x000ee20000300800 */
[----:B----4-:R0:W-:Y:S01]  /*3f460*/  STS.U16 [R30+0xf00], R58 ;  /* 0x000f003a1e007388 */ /* 0x0101e20000000400 */
[----:B------:R1:W-:Y:S02]  /*3f470*/  STS.U16 [R30+0xfc0], R60 ;  /* 0x000fc03c1e007388 */ /* 0x0003e40000000400 */
[----:B--2---:R2:W-:Y:S01]  /*3f480*/  STS.U16 [R30+0xf80], R36 ;  /* 0x000f80241e007388 */ /* 0x0045e20000000400 */
[----:B---3--:R2:W-:Y:S01]  /*3f490*/  STS.U16 [R30+0x1300], R54 ;  /* 0x001300361e007388 */ /* 0x0085e20000000400 */
[----:B------:R4:W-:Y:S03]  /*3f4a0*/  STS.U16 [R30+0x1340], R31 ;  /* 0x0013401f1e007388 */ /* 0x0009e60000000400 */
[----:B0-----:R-:W3:Y:S01]  /*3f4b0*/  LDL.LU R58, [R1+0x334] ;  /* 0x00033400013a7983 */ /* 0x001ee20000300800 */
[----:B-1----:R-:W3:Y:S02]  /*3f4c0*/  LDL.LU R60, [R1+0x330] ;  /* 0x00033000013c7983 */ /* 0x002ee40000300800 */
        /* <DEDUP_REMOVED lines=10> */
[----:B------:R-:W3:Y:S04]  /*3f570*/  LDL.LU R32, [R1+0x30c] ;  /* 0x00030c0001207983 */ /* 0x000ee80000300800 */
[----:B------:R-:W-:Y:S01]  /*3f580*/  STS.U16 [R30+0x1f40], R10 ;  /* 0x001f400a1e007388 */ /* 0x000fe20000000400 */
[----:B--2---:R-:W2:Y:S02]  /*3f590*/  LDL.LU R36, [R1+0x308] ;  /* 0x0003080001247983 */ /* 0x004ea40000300800 */
[----:B------:R-:W-:Y:S02]  /*3f5a0*/  STS.U16 [R30+0x1f00], R9 ;  /* 0x001f00091e007388 */ /* 0x000fe40000000400 */
[----:B------:R-:W2:Y:S01]  /*3f5b0*/  LDL.LU R54, [R1+0x304] ;  /* 0x0003040001367983 */ /* 0x000ea20000300800 */
[----:B------:R-:W-:Y:S04]  /*3f5c0*/  STS.U16 [R30+0x1fc0], R8 ;  /* 0x001fc0081e007388 */ /* 0x000fe80000000400 */
[----:B----4-:R-:W4:Y:S01]  /*3f5d0*/  LDL.LU R31, [R1+0x300] ;  /* 0x00030000011f7983 */ /* 0x010f220000300800 */
[----:B------:R-:W-:Y:S02]  /*3f5e0*/  STS.U16 [R30+0x1f80], R7 ;  /* 0x001f80071e007388 */ /* 0x000fe40000000400 */
[----:B------:R-:W-:Y:S02]  /*3f5f0*/  STS.U16 [R30+0x2300], R6 ;  /* 0x002300061e007388 */ /* 0x000fe40000000400 */
[----:B------:R-:W-:Y:S01]  /*3f600*/  STS.U16 [R30+0x2340], R5 ;  /* 0x002340051e007388 */ /* 0x000fe20000000400 */
[----:B------:R0:W-:Y:S01]  /*3f610*/  STS.U16 [R30+0x2380], R56 ;  /* 0x002380381e007388 */ /* 0x0001e20000000400 */
[----:B------:R1:W-:Y:S03]  /*3f620*/  STS.U16 [R30+0x23c0], R0 ;  /* 0x0023c0001e007388 */ /* 0x0003e60000000400 */
[----:B0-----:R-:W4:Y:S01]  /*3f630*/  LDL.LU R56, [R1+0x2dc] ;  /* 0x0002dc0001387983 */ /* 0x001f220000300800 */
[----:B-1----:R-:W4:Y:S02]  /*3f640*/  LDL.LU R0, [R1+0x2d8] ;  /* 0x0002d80001007983 */ /* 0x002f240000300800 */
[----:B------:R-:W-:Y:S02]  /*3f650*/  STS.U16 [R30+0x2740], R4 ;  /* 0x002740041e007388 */ /* 0x000fe40000000400 */
[----:B------:R0:W-:Y:S02]  /*3f660*/  STS.U16 [R30+0x2700], R34 ;  /* 0x002700221e007388 */ /* 0x0001e40000000400 */
[----:B0-----:R-:W4:Y:S04]  /*3f670*/  LDL.LU R34, [R1+0x2d4] ;  /* 0x0002d40001227983 */ /* 0x001f280000300800 */
[----:B---3--:R0:W-:Y:S01]  /*3f680*/  STS.U16 [R30+0x27c0], R58 ;  /* 0x0027c03a1e007388 */ /* 0x0081e20000000400 */
[----:B------:R1:W-:Y:S03]  /*3f690*/  STS.U16 [R30+0x2780], R60 ;  /* 0x0027803c1e007388 */ /* 0x0003e60000000400 */
[----:B0-----:R-:W3:Y:S01]  /*3f6a0*/  LDL.LU R58, [R1+0x2d0] ;  /* 0x0002d000013a7983 */ /* 0x001ee20000300800 */
[----:B-1----:R-:W3:Y:S02]  /*3f6b0*/  LDL.LU R60, [R1+0x2ac] ;  /* 0x0002ac00013c7983 */ /* 0x002ee40000300800 */
        /* <DEDUP_REMOVED lines=15> */
[----:B--2---:R0:W-:Y:S02]  /*3f7b0*/  STS.U16 [R30+0x2b40], R36 ;  /* 0x002b40241e007388 */ /* 0x0041e40000000400 */
[----:B------:R-:W2:Y:S01]  /*3f7c0*/  LDL.LU R6, [R1+0x210] ;  /* 0x0002100001067983 */ /* 0x000ea20000300800 */
[----:B------:R-:W-:Y:S04]  /*3f7d0*/  STS.U16 [R30+0x2b80], R54 ;  /* 0x002b80361e007388 */ /* 0x000fe80000000400 */
[----:B------:R-:W2:Y:S01]  /*3f7e0*/  LDL.LU R5, [R1+0x1ec] ;  /* 0x0001ec0001057983 */ /* 0x000ea20000300800 */
[----:B----4-:R1:W-:Y:S03]  /*3f7f0*/  STS.U16 [R30+0x2bc0], R31 ;  /* 0x002bc01f1e007388 */ /* 0x0103e60000000400 */
[----:B------:R4:W-:Y:S04]  /*3f800*/  STS.U16 [R30+0x2f40], R56 ;  /* 0x002f40381e007388 */ /* 0x0009e80000000400 */
[----:B0-----:R-:W2:Y:S04]  /*3f810*/  LDL.LU R36, [R1+0x1e8] ;  /* 0x0001e80001247983 */ /* 0x001ea80000300800 */
[----:B-1----:R-:W2:Y:S01]  /*3f820*/  LDL.LU R31, [R1+0x1e4] ;  /* 0x0001e400011f7983 */ /* 0x002ea20000300800 */
[----:B------:R-:W2:Y:S02]  /*3f830*/  LDL.LU R4, [R1+0x1e0] ;  /* 0x0001e00001047983 */ /* 0x000ea40000300800 */
[----:B------:R-:W2:Y:S01]  /*3f840*/  LDL.LU R54, [R1+0x1bc] ;  /* 0x0001bc0001367983 */ /* 0x000ea20000300800 */
[----:B------:R0:W-:Y:S01]  /*3f850*/  STS.U16 [R30+0x2f00], R0 ;  /* 0x002f00001e007388 */ /* 0x0001e20000000400 */
[----:B----4-:R-:W4:Y:S03]  /*3f860*/  LDL.LU R56, [R1+0x1b8] ;  /* 0x0001b80001387983 */ /* 0x010f260000300800 */
[----:B0-----:R-:W4:Y:S01]  /*3f870*/  LDL.LU R0, [R1+0x1b4] ;  /* 0x0001b40001007983 */ /* 0x001f220000300800 */
[----:B------:R0:W-:Y:S02]  /*3f880*/  STS.U16 [R30+0x2fc0], R34 ;  /* 0x002fc0221e007388 */ /* 0x0001e40000000400 */
[----:B------:R-:W4:Y:S01]  /*3f890*/  LDL.LU R32, [R1+0x1b0] ;  /* 0x0001b00001207983 */ /* 0x000f220000300800 */
[----:B0-----:R-:W4:Y:S04]  /*3f8a0*/  LDL.LU R34, [R1+0x18c] ;  /* 0x00018c0001227983 */ /* 0x001f280000300800 */
[----:B---3--:R0:W-:Y:S01]  /*3f8b0*/  STS.U16 [R30+0x2f80], R58 ;  /* 0x002f803a1e007388 */ /* 0x0081e20000000400 */
[----:B------:R1:W-:Y:S02]  /*3f8c0*/  STS.U16 [R30+0x3300], R60 ;  /* 0x0033003c1e007388 */ /* 0x0003e40000000400 */
        /* <DEDUP_REMOVED lines=12> */
[----:B------:R-:W-:Y:S01]  /*3f990*/  STS.U16 [R30+0x3f00], R8 ;  /* 0x003f00081e007388 */ /* 0x000fe20000000400 */
[----:B0-----:R-:W3:Y:S04]  /*3f9a0*/  LDL.LU R58, [R1+0x188] ;  /* 0x00018800013a7983 */ /* 0x001ee80000300800 */
[----:B------:R-:W-:Y:S01]  /*3f9b0*/  STS.U16 [R30+0x3fc0], R7 ;  /* 0x003fc0071e007388 */ /* 0x000fe20000000400 */
[----:B-1----:R-:W3:Y:S02]  /*3f9c0*/  LDL.LU R60, [R1+0x184] ;  /* 0x00018400013c7983 */ /* 0x002ee40000300800 */
[----:B--2---:R-:W-:Y:S01]  /*3f9d0*/  STS.U16 [R30+0x3f80], R6 ;  /* 0x003f80061e007388 */ /* 0x004fe20000000400 */
[----:B------:R-:W-:Y:S04]  /*3f9e0*/  STS.U16 [R30+0x4300], R5 ;  /* 0x004300051e007388 */ /* 0x000fe80000000400 */
[----:B------:R0:W-:Y:S04]  /*3f9f0*/  STS.U16 [R30+0x4340], R36 ;  /* 0x004340241e007388 */ /* 0x0001e80000000400 */
[----:B------:R1:W-:Y:S01]  /*3fa00*/  STS.U16 [R30+0x4380], R31 ;  /* 0x0043801f1e007388 */ /* 0x0003e20000000400 */
[----:B------:R-:W-:Y:S02]  /*3fa10*/  STS.U16 [R30+0x43c0], R4 ;  /* 0x0043c0041e007388 */ /* 0x000fe40000000400 */
[----:B------:R2:W-:Y:S01]  /*3fa20*/  STS.U16 [R30+0x4740], R54 ;  /* 0x004740361e007388 */ /* 0x0005e20000000400 */
[----:B0-----:R-:W3:Y:S04]  /*3fa30*/  LDL.LU R36, [R1+0x180] ;  /* 0x0001800001247983 */ /* 0x001ee80000300800 */
[----:B----4-:R0:W-:Y:S04]  /*3fa40*/  STS.U16 [R30+0x4700], R56 ;  /* 0x004700381e007388 */ /* 0x0101e80000000400 */
[----:B-1----:R-:W4:Y:S04]  /*3fa50*/  LDL.LU R31, [R1+0x15c] ;  /* 0x00015c00011f7983 */ /* 0x002f280000300800 */
[----:B--2---:R-:W2:Y:S04]  /*3fa60*/  LDL.LU R54, [R1+0x158] ;  /* 0x0001580001367983 */ /* 0x004ea80000300800 */
[----:B------:R1:W-:Y:S04]  /*3fa70*/  STS.U16 [R30+0x47c0], R0 ;  /* 0x0047c0001e007388 */ /* 0x0003e80000000400 */
[----:B0-----:R-:W2:Y:S04]  /*3fa80*/  LDL.LU R56, [R1+0x154] ;  /* 0x0001540001387983 */ /* 0x001ea80000300800 */
[----:B-1----:R-:W2:Y:S01]  /*3fa90*/  LDL.LU R0, [R1+0x150] ;  /* 0x0001500001007983 */ /* 0x002ea20000300800 */
        /* <DEDUP_REMOVED lines=13> */
[----:B------:R-:W-:Y:S01]  /*3fb70*/  STS.U16 [R30+0x4780], R32 ;  /* 0x004780201e007388 */ /* 0x000fe20000000400 */
[----:B------:R-:W2:Y:S02]  /*3fb80*/  LDL.LU R7, [R1+0x98] ;  /* 0x0000980001077983 */ /* 0x000ea40000300800 */
[----:B------:R-:W-:Y:S02]  /*3fb90*/  STS.U16 [R30+0x4b00], R34 ;  /* 0x004b00221e007388 */ /* 0x000fe40000000400 */
[----:B------:R-:W2:Y:S01]  /*3fba0*/  LDL.LU R6, [R1+0x94] ;  /* 0x0000940001067983 */ /* 0x000ea20000300800 */
[----:B------:R-:W2:Y:S04]  /*3fbb0*/  LDL.LU R5, [R1+0x90] ;  /* 0x0000900001057983 */ /* 0x000ea80000300800 */
[----:B---3--:R0:W-:Y:S01]  /*3fbc0*/  STS.U16 [R30+0x4b40], R58 ;  /* 0x004b403a1e007388 */ /* 0x0081e20000000400 */
[----:B------:R1:W-:Y:S03]  /*3fbd0*/  STS.U16 [R30+0x4b80], R60 ;  /* 0x004b803c1e007388 */ /* 0x0003e60000000400 */
[----:B0-----:R-:W3:Y:S01]  /*3fbe0*/  LDL.LU R58, [R1+0x6c] ;  /* 0x00006c00013a7983 */ /* 0x001ee20000300800 */
[----:B-1----:R-:W3:Y:S02]  /*3fbf0*/  LDL.LU R60, [R1+0x68] ;  /* 0x00006800013c7983 */ /* 0x002ee40000300800 */
[----:B------:R-:W3:Y:S02]  /*3fc00*/  LDL.LU R4, [R1+0x64] ;  /* 0x0000640001047983 */ /* 0x000ee40000300800 */
[----:B------:R-:W3:Y:S01]  /*3fc10*/  LDL.LU R32, [R1+0x60] ;  /* 0x0000600001207983 */ /* 0x000ee20000300800 */
[----:B------:R-:W3:Y:S04]  /*3fc20*/  LDL.LU R34, [R1+0x3c] ;  /* 0x00003c0001227983 */ /* 0x000ee80000300800 */
[----:B------:R-:W-:Y:S01]  /*3fc30*/  STS.U16 [R30+0x4bc0], R36 ;  /* 0x004bc0241e007388 */ /* 0x000fe20000000400 */
[----:B----4-:R0:W-:Y:S03]  /*3fc40*/  STS.U16 [R30+0x4f40], R31 ;  /* 0x004f401f1e007388 */ /* 0x0101e60000000400 */
[----:B--2---:R1:W-:Y:S04]  /*3fc50*/  STS.U16 [R30+0x4f00], R54 ;  /* 0x004f00361e007388 */ /* 0x0043e80000000400 */
[----:B0-----:R-:W2:Y:S01]  /*3fc60*/  LDL.LU R31, [R1+0x38] ;  /* 0x00003800011f7983 */ /* 0x001ea20000300800 */
[----:B------:R-:W4:Y:S03]  /*3fc70*/  LDL.LU R36, [R1+0x30] ;  /* 0x0000300001247983 */ /* 0x000f260000300800 */
[----:B------:R0:W-:Y:S04]  /*3fc80*/  STS.U16 [R30+0x4fc0], R56 ;  /* 0x004fc0381e007388 */ /* 0x0001e80000000400 */
[----:B-1----:R-:W4:Y:S04]  /*3fc90*/  LDL.LU R54, [R1+0xc] ;  /* 0x00000c0001367983 */ /* 0x002f280000300800 */
[----:B------:R1:W-:Y:S04]  /*3fca0*/  STS.U16 [R30+0x4f80], R0 ;  /* 0x004f80001e007388 */ /* 0x0003e80000000400 */
[----:B0-----:R-:W4:Y:S04]  /*3fcb0*/  LDL.LU R56, [R1+0x8] ;  /* 0x0000080001387983 */ /* 0x001f280000300800 */
[----:B-1----:R-:W4:Y:S01]  /*3fcc0*/  LDL.LU R0, [R1+0x4] ;  /* 0x0000040001007983 */ /* 0x002f220000300800 */
        /* <DEDUP_REMOVED lines=16> */
[----:B---3--:R0:W-:Y:S01]  /*3fdd0*/  STS.U16 [R30+0x6300], R58 ;  /* 0x0063003a1e007388 */ /* 0x0081e20000000400 */
[----:B------:R1:W-:Y:S02]  /*3fde0*/  STS.U16 [R30+0x6340], R60 ;  /* 0x0063403c1e007388 */ /* 0x0003e40000000400 */
[----:B------:R-:W-:Y:S02]  /*3fdf0*/  STS.U16 [R30+0x6380], R4 ;  /* 0x006380041e007388 */ /* 0x000fe40000000400 */
[----:B------:R-:W-:Y:S01]  /*3fe00*/  STS.U16 [R30+0x63c0], R32 ;  /* 0x0063c0201e007388 */ /* 0x000fe20000000400 */
[----:B------:R-:W-:Y:S04]  /*3fe10*/  STS.U16 [R30+0x6740], R34 ;  /* 0x006740221e007388 */ /* 0x000fe80000000400 */
[----:B0-----:R-:W3:Y:S01]  /*3fe20*/  LDL.LU R58, [R1+0x8f8] ;  /* 0x0008f800013a7983 */ /* 0x001ee20000300800 */
[----:B-1----:R-:W3:Y:S03]  /*3fe30*/  LDL.LU R60, [R1+0x8f0] ;  /* 0x0008f000013c7983 */ /* 0x002ee60000300800 */
[----:B--2---:R0:W-:Y:S01]  /*3fe40*/  STS.U16 [R30+0x6700], R31 ;  /* 0x0067001f1e007388 */ /* 0x0041e20000000400 */
[----:B------:R1:W-:Y:S02]  /*3fe50*/  STS.U16 [R30+0x67c0], R3 ;  /* 0x0067c0031e007388 */ /* 0x0003e40000000400 */
[----:B----4-:R-:W-:Y:S01]  /*3fe60*/  STS.U16 [R30+0x6780], R36 ;  /* 0x006780241e007388 */ /* 0x010fe20000000400 */
[----:B------:R-:W-:Y:S04]  /*3fe70*/  STS.U16 [R30+0x6b00], R54 ;  /* 0x006b00361e007388 */ /* 0x000fe80000000400 */
[----:B0-----:R-:W2:Y:S04]  /*3fe80*/  LDL.LU R31, [R1+0x8f4] ;  /* 0x0008f400011f7983 */ /* 0x001ea80000300800 */
[----:B------:R-:W-:Y:S01]  /*3fe90*/  STS.U16 [R30+0x6b40], R56 ;  /* 0x006b40381e007388 */ /* 0x000fe20000000400 */
[----:B------:R-:W-:Y:S02]  /*3fea0*/  STS.U16 [R30+0x6b80], R0 ;  /* 0x006b80001e007388 */ /* 0x000fe40000000400 */
[----:B-1----:R-:W4:Y:S02]  /*3feb0*/  LDL R3, [R1+0x8fc] ;  /* 0x0008fc0001037983 */ /* 0x002f240000100800 */
[----:B------:R0:W-:Y:S02]  /*3fec0*/  STS.U16 [R30+0x6bc0], R2 ;  /* 0x006bc0021e007388 */ /* 0x0001e40000000400 */
[----:B0-----:R-:W2:Y:S04]  /*3fed0*/  LDL.LU R2, [R1+0x3a58] ;  /* 0x003a580001027983 */ /* 0x001ea80000300800 */
[----:B------:R-:W-:Y:S01]  /*3fee0*/  STS.U16 [R30+0x6f40], R44 ;  /* 0x006f402c1e007388 */ /* 0x000fe20000000400 */
[----:B------:R-:W-:Y:S02]  /*3fef0*/  STS.U16 [R30+0x6f00], R42 ;  /* 0x006f002a1e007388 */ /* 0x000fe40000000400 */
[----:B------:R-:W-:Y:S02]  /*3ff00*/  STS.U16 [R30+0x6fc0], R40 ;  /* 0x006fc0281e007388 */ /* 0x000fe40000000400 */
[----:B------:R-:W-:Y:S01]  /*3ff10*/  STS.U16 [R30+0x6f80], R38 ;  /* 0x006f80261e007388 */ /* 0x000fe20000000400 */
[----:B------:R-:W-:Y:S04]  /*3ff20*/  STS.U16 [R30+0x7300], R21 ;  /* 0x007300151e007388 */ /* 0x000fe80000000400 */
[----:B------:R-:W0:Y:S01]  /*3ff30*/  S2R R0, SR_TID.X ;  /* 0x0000000000007919 */ /* 0x000e220000002100 */
        /* <DEDUP_REMOVED lines=11> */
[----:B---3--:R-:W-:Y:S01]  /*3fff0*/  STS.U16 [R30+0x7f40], R58 ;  /* 0x007f403a1e007388 */ /* 0x008fe20000000400 */
[----:B------:R-:W-:Y:S03]  /*40000*/  STS.U16 [R30+0x7f00], R60 ;  /* 0x007f003c1e007388 */ /* 0x000fe60000000400 */
[----:B--2---:R0:W-:Y:S01]  /*40010*/  STS.U16 [R30+0x7fc0], R2 ;  /* 0x007fc0021e007388 */ /* 0x0041e20000000400 */
[----:B------:R-:W-:Y:S02]  /*40020*/  STS.U16 [R30+0x7f80], R31 ;  /* 0x007f801f1e007388 */ /* 0x000fe40000000400 */
[----:B------:R-:W-:Y:S02]  /*40030*/  BAR.SYNC.DEFER_BLOCKING 0x0 ;  /* 0x0000000000007b1d */ /* 0x000fe40000010000 */
[C---:B0-----:R-:W-:Y:S01]  /*40040*/  IMAD.SHL.U32 R2, R0.reuse, 0x2, RZ ;  /* 0x0000000200027824 */ /* 0x041fe200078e00ff */
[----:B------:R-:W-:-:S05]  /*40050*/  LOP3.LUT R0, R0, 0x7, RZ, 0xc0, !PT ;  /* 0x0000000700007812 */ /* 0x000fca00078ec0ff */
[----:B------:R-:W-:-:S05]  /*40060*/  IMAD R0, R0, 0x110, RZ ;  /* 0x0000011000007824 */ /* 0x000fca00078e02ff */
[----:B------:R-:W-:-:S05]  /*40070*/  LOP3.LUT R0, R0, 0x30, R2, 0x78, !PT ;  /* 0x0000003000007812 */ /* 0x000fca00078e7802 */
[----:B------:R-:W0:Y:S04]  /*40080*/  LDSM.16.M88.4 R32, [R0] ;  /* 0x000000000020783b */ /* 0x000e280000000200 */
[----:B------:R-:W1:Y:S04]  /*40090*/  LDSM.16.M88.4 R28, [R0+0x800] ;  /* 0x00080000001c783b */ /* 0x000e680000000200 */
[----:B------:R-:W2:Y:S04]  /*400a0*/  LDSM.16.M88.4 R24, [R0+0x1000] ;  /* 0x001000000018783b */ /* 0x000ea80000000200 */
[----:B------:R-:W3:Y:S04]  /*400b0*/  LDSM.16.M88.4 R20, [R0+0x1800] ;  /* 0x001800000014783b */ /* 0x000ee80000000200 */
[----:B------:R-:W1:Y:S04]  /*400c0*/  LDSM.16.M88.4 R16, [R0+0x2000] ;  /* 0x002000000010783b */ /* 0x000e680000000200 */
[----:B------:R-:W1:Y:S04]  /*400d0*/  LDSM.16.M88.4 R12, [R0+0x2800] ;  /* 0x00280000000c783b */ /* 0x000e680000000200 */
[----:B------:R-:W1:Y:S04]  /*400e0*/  LDSM.16.M88.4 R40, [R0+0x3000] ;  /* 0x003000000028783b */ /* 0x000e680000000200 */
[----:B------:R-:W1:Y:S04]  /*400f0*/  LDSM.16.M88.4 R4, [R0+0x3800] ;  /* 0x003800000004783b */ /* 0x000e680000000200 */
[----:B------:R-:W1:Y:S04]  /*40100*/  LDSM.16.M88.4 R8, [R0+0x4000] ;  /* 0x004000000008783b */ /* 0x000e680000000200 */
[----:B------:R-:W-:Y:S04]  /*40110*/  LDSM.16.M88.4 R48, [R0+0x5000] ;  /* 0x005000000030783b */ /* 0x000fe80000000200 */
[----:B------:R-:W-:Y:S04]  /*40120*/  LDSM.16.M88.4 R56, [R0+0x6800] ;  /* 0x006800000038783b */ /* 0x000fe80000000200 */
[----:B------:R-:W-:Y:S04]  /*40130*/  LDSM.16.M88.4 R52, [R0+0x7000] ;  /* 0x007000000034783b */ /* 0x000fe80000000200 */
[----:B----4-:R-:W-:Y:S04]  /*40140*/  LDSM.16.MT88.4 R44, [R3+0x8000] ;  /* 0x00800000032c783b */ /* 0x010fe80000004200 */
[----:B0-----:R-:W-:Y:S01]  /*40150*/  STL [R1+0x383c], R34 ;  /* 0x00383c2201007387 */ /* 0x001fe20000100800 */
[----:B------:R0:W-:Y:S03]  /*40160*/  STL [R1+0x3838], R35 ;  /* 0x0038382301007387 */ /* 0x0001e60000100800 */
[----:B0-----:R-:W4:Y:S01]  /*40170*/  LDL R35, [R1+0x908] ;  /* 0x0009080001237983 */ /* 0x001f220000100800 */
[----:B-1----:R-:W-:Y:S02]  /*40180*/  STL [R1+0x3818], R30 ;  /* 0x0038181e01007387 */ /* 0x002fe40000100800 */
[----:B------:R-:W-:Y:S02]  /*40190*/  STL [R1+0x3814], R31 ;  /* 0x0038141f01007387 */ /* 0x000fe40000100800 */
[----:B--2---:R-:W-:Y:S01]  /*401a0*/  STL [R1+0x38e8], R26 ;  /* 0x0038e81a01007387 */ /* 0x004fe20000100800 */
[----:B------:R0:W-:Y:S01]  /*401b0*/  STL [R1+0x38e4], R27 ;  /* 0x0038e41b01007387 */ /* 0x0001e20000100800 */
[----:B---3--:R-:W-:Y:S02]  /*401c0*/  STL [R1+0x3808], R22 ;  /* 0x0038081601007387 */ /* 0x008fe40000100800 */
[----:B------:R-:W-:Y:S02]  /*401d0*/  STL [R1+0x37f4], R23 ;  /* 0x0037f41701007387 */ /* 0x000fe40000100800 */
[----:B------:R-:W-:Y:S01]  /*401e0*/  STL [R1+0x37ec], R18 ;  /* 0x0037ec1201007387 */ /* 0x000fe20000100800 */
[----:B------:R-:W-:Y:S01]  /*401f0*/  STL [R1+0x37e8], R19 ;  /* 0x0037e81301007387 */ /* 0x000fe20000100800 */
[----:B------:R-:W-:Y:S02]  /*40200*/  STL [R1+0x380c], R14 ;  /* 0x00380c0e01007387 */ /* 0x000fe40000100800 */
[----:B------:R-:W-:Y:S02]  /*40210*/  STL [R1+0x37f0], R15 ;  /* 0x0037f00f01007387 */ /* 0x000fe40000100800 */
[----:B------:R-:W-:Y:S01]  /*40220*/  STL [R1+0x381c], R42 ;  /* 0x00381c2a01007387 */ /* 0x000fe20000100800 */
[----:B------:R-:W-:Y:S01]  /*40230*/  STL [R1+0x3810], R43 ;  /* 0x0038102b01007387 */ /* 0x000fe20000100800 */
[----:B------:R-:W-:Y:S02]  /*40240*/  STL.64 [R1+0x50], R4 ;  /* 0x0000500401007387 */ /* 0x000fe40000100a00 */
[----:B0-----:R-:W-:-:S02]  /*40250*/  IMAD.MOV.U32 R27, RZ, RZ, R4 ;  /* 0x000000ffff1b7224 */ /* 0x001fc400078e0004 */
[----:B------:R-:W-:Y:S02]  /*40260*/  STL.64 [R1+0x58], R6 ;  /* 0x0000580601007387 */ /* 0x000fe40000100a00 */
[----:B------:R-:W-:Y:S02]  /*40270*/  IMAD.MOV.U32 R26, RZ, RZ, R5 ;  /* 0x000000ffff1a7224 */ /* 0x000fe400078e0005 */
[----:B------:R-:W0:Y:S04]  /*40280*/  LDSM.16.M88.4 R4, [R0+0x4800] ;  /* 0x004800000004783b */ /* 0x000e280000000200 */
[----:B------:R-:W-:Y:S01]  /*40290*/  STL.64 [R1+0x40], R8 ;  /* 0x0000400801007387 */ /* 0x000fe20000100a00 */
[----:B------:R-:W-:Y:S02]  /*402a0*/  STL.64 [R1+0x48], R10 ;  /* 0x0000480a01007387 */ /* 0x000fe40000100a00 */
[----:B------:R-:W1:Y:S01]  /*402b0*/  LDSM.16.M88.4 R8, [R0+0x5800] ;  /* 0x005800000008783b */ /* 0x000e620000000200 */
[----:B0-----:R-:W-:Y:S03]  /*402c0*/  STL.64 [R1+0x30], R4 ;  /* 0x0000300401007387 */ /* 0x001fe60000100a00 */
[----:B------:R-:W-:-:S02]  /*402d0*/  IMAD.MOV.U32 R42, RZ, RZ, R4 ;  /* 0x000000ffff2a7224 */ /* 0x000fc400078e0004 */
[----:B------:R-:W-:Y:S02]  /*402e0*/  STL.64 [R1+0x38], R6 ;  /* 0x0000380601007387 */ /* 0x000fe40000100a00 */
[----:B------:R-:W-:Y:S02]  /*402f0*/  IMAD.MOV.U32 R30, RZ, RZ, R5 ;  /* 0x000000ffff1e7224 */ /* 0x000fe400078e0005 */
[----:B------:R-:W0:Y:S04]  /*40300*/  LDSM.16.M88.4 R4, [R0+0x6000] ;  /* 0x006000000004783b */ /* 0x000e280000000200 */
[----:B-1----:R-:W-:Y:S01]  /*40310*/  STL.64 [R1+0x10], R8 ;  /* 0x0000100801007387 */ /* 0x002fe20000100a00 */
[----:B------:R-:W-:Y:S02]  /*40320*/  STL.64 [R1+0x18], R10 ;  /* 0x0000180a01007387 */ /* 0x000fe40000100a00 */
[----:B------:R-:W-:Y:S01]  /*40330*/  STL.64 [R1+0x28], R50 ;  /* 0x0000283201007387 */ /* 0x000fe20000100a00 */
[----:B0-----:R-:W-:Y:S01]  /*40340*/  STL.64 [R1], R4 ;  /* 0x0000000401007387 */ /* 0x001fe20000100a00 */
[----:B------:R-:W-:Y:S02]  /*40350*/  STL.64 [R1+0x8], R6 ;  /* 0x0000080601007387 */ /* 0x000fe40000100a00 */
[----:B------:R0:W-:Y:S02]  /*40360*/  STL.64 [R1+0x3a30], R48 ;  /* 0x003a303001007387 */ /* 0x0001e40000100a00 */
[----:B------:R-:W1:Y:S01]  /*40370*/  LDSM.16.M88.4 R4, [R0+0x7800] ;  /* 0x007800000004783b */ /* 0x000e620000000200 */
[----:B0-----:R-:W2:Y:S03]  /*40380*/  LDL.LU.64 R48, [R1+0x7d0] ;  /* 0x0007d00001307983 */ /* 0x001ea60000300a00 */
[----:B------:R-:W2:Y:S02]  /*40390*/  LDL.LU.64 R50, [R1+0x7d8] ;  /* 0x0007d80001327983 */ /* 0x000ea40000300a00 */
[----:B------:R-:W-:Y:S02]  /*403a0*/  STL [R1+0x37d4], R58 ;  /* 0x0037d43a01007387 */ /* 0x000fe40000100800 */
[----:B------:R-:W-:Y:S01]  /*403b0*/  STL [R1+0x37d0], R59 ;  /* 0x0037d03b01007387 */ /* 0x000fe20000100800 */
[----:B------:R0:W-:Y:S04]  /*403c0*/  STL.64 [R1+0x3a08], R56 ;  /* 0x003a083801007387 */ /* 0x0001e80000100a00 */
[----:B0-----:R-:W3:Y:S01]  /*403d0*/  LDL.LU.64 R56, [R1+0x7e0] ;  /* 0x0007e00001387983 */ /* 0x001ee20000300a00 */
[----:B------:R-:W3:Y:S02]  /*403e0*/  LDL.LU.64 R58, [R1+0x7e8] ;  /* 0x0007e800013a7983 */ /* 0x000ee40000300a00 */
[----:B------:R-:W-:Y:S02]  /*403f0*/  STL.64 [R1+0x3a00], R54 ;  /* 0x003a003601007387 */ /* 0x000fe40000100a00 */
[----:B------:R-:W-:Y:S01]  /*40400*/  STL.64 [R1+0x39f8], R52 ;  /* 0x0039f83401007387 */ /* 0x000fe20000100a00 */
[----:B------:R-:W2:Y:S01]  /*40410*/  LDL.LU.64 R36, [R1+0x7c0] ;  /* 0x0007c00001247983 */ /* 0x000ea20000300a00 */
[----:B------:R-:W2:Y:S03]  /*40420*/  LDL.LU.64 R38, [R1+0x7c8] ;  /* 0x0007c80001267983 */ /* 0x000ea60000300a00 */
[----:B-1----:R-:W-:Y:S01]  /*40430*/  STL [R1+0x37dc], R6 ;  /* 0x0037dc0601007387 */ /* 0x002fe20000100800 */
[----:B------:R-:W-:Y:S02]  /*40440*/  STL [R1+0x37d8], R7 ;  /* 0x0037d80701007387 */ /* 0x000fe40000100800 */
[----:B------:R-:W-:Y:S01]  /*40450*/  STL.64 [R1+0x3a50], R4 ;  /* 0x003a500401007387 */ /* 0x000fe20000100a00 */
[----:B----4-:R-:W0:Y:S04]  /*40460*/  LDSM.16.MT88.4 R8, [R35+0x8000] ;  /* 0x008000002308783b */ /* 0x010e280000004200 */
[----:B0-----:R-:W-:Y:S01]  /*40470*/  STL.64 [R1+0x39f0], R10 ;  /* 0x0039f00a01007387 */ /* 0x001fe20000100a00 */
[----:B------:R2:W-:Y:S01]  /*40480*/  STL.64 [R1+0x39e8], R8 ;  /* 0x0039e80801007387 */ /* 0x0005e20000100a00 */
[C---:B---3--:R-:W-:Y:S11]  /*40490*/  HMMA.16816.F32.BF16 R52, R44.reuse, R32, R56 ;  /* 0x000000202c34723c */ /* 0x048ff60000041838 */
[----:B------:R-:W-:Y:S11]  /*404a0*/  @!UPT UIADD3 URZ, URZ, URZ, URZ ;  /* 0x0000003f3f3ff290 */ /* 0x000ff6000fffe03f */
[----:B------:R-:W-:Y:S01]  /*404b0*/  @!UPT UIADD3 URZ, URZ, URZ, URZ ;  /* 0x0000003f3f3ff290 */ /* 0x000fe2000fffe03f */
[----:B------:R-:W-:Y:S01]  /*404c0*/  STL.64 [R1+0x230], R52 ;  /* 0x0002303401007387 */ /* 0x000fe20000100a00 */
[----:B------:R-:W-:Y:S02]  /*404d0*/  STL [R1+0x238], R54 ;  /* 0x0002383601007387 */ /* 0x000fe40000100800 */
[----:B------:R-:W3:Y:S02]  /*404e0*/  LDL.LU.64 R4, [R1+0x7b0] ;  /* 0x0007b00001047983 */ /* 0x000ee40000300a00 */
[----:B------:R-:W3:Y:S01]  /*404f0*/  LDL.LU.64 R6, [R1+0x7b8] ;  /* 0x0007b80001067983 */ /* 0x000ee20000300a00 */
[C---:B--2---:R-:W-:Y:S01]  /*40500*/  HMMA.16816.F32.BF16 R8, R44.reuse, R28, R48 ;  /* 0x0000001c2c08723c */ /* 0x044fe20000041830 */
[----:B------:R-:W-:Y:S11]  /*40510*/  IMAD.MOV.U32 R34, RZ, RZ, R55 ;  /* 0x000000ffff227224 */ /* 0x000ff600078e0037 */
[----:B------:R-:W-:Y:S11]  /*40520*/  @!UPT UIADD3 URZ, URZ, URZ, URZ ;  /* 0x0000003f3f3ff290 */ /* 0x000ff6000fffe03f */
[----:B------:R-:W-:Y:S01]  /*40530*/  @!UPT UIADD3 URZ, URZ, URZ, URZ ;  /* 0x0000003f3f3ff290 */ /* 0x000fe2000fffe03f */
[----:B------:R-:W-:Y:S02]  /*40540*/  IMAD.MOV.U32 R61, RZ, RZ, R8 ;  /* 0x000000ffff3d7224 */ /* 0x000fe400078e0008 */
[----:B------:R-:W-:Y:S02]  /*40550*/  IMAD.MOV.U32 R60, RZ, RZ, R9 ;  /* 0x000000ffff3c7224 */ /* 0x000fe400078e0009 */
[----:B------:R-:W-:Y:S02]  /*40560*/  IMAD.MOV.U32 R3, RZ, RZ, R10 ;  /* 0x000000ffff037224 */ /* 0x000fe400078e000a */
[----:B------:R-:W-:Y:S02]  /*40570*/  IMAD.MOV.U32 R2, RZ, RZ, R11 ;  /* 0x000000ffff027224 */ /* 0x000fe400078e000b */
[----:B------:R-:W-:Y:S01]  /*40580*/  HMMA.16816.F32.BF16 R8, R44, R24, R36 ;  /* 0x000000182c08723c */ /* 0x000fe20000041824 */
[----:B------:R-:W-:Y:S01]  /*40590*/  STL.64 [R1+0x3a18], R34 ;  /* 0x003a182201007387 */ /* 0x000fe20000100a00 */
[----:B------:R0:W-:Y:S02]  /*405a0*/  STL.64 [R1+0x3a10], R32 ;  /* 0x003a102001007387 */ /* 0x0001e40000100a00 */
[----:B------:R-:W-:Y:S02]  /*405b0*/  STL [R1+0x38ec], R2 ;  /* 0x0038ec0201007387 */ /* 0x000fe40000100800 */
[----:B------:R-:W-:Y:S01]  /*405c0*/  STL [R1+0x38e0], R3 ;  /* 0x0038e00301007387 */ /* 0x000fe20000100800 */
[----:B------:R-:W-:Y:S01]  /*405d0*/  STL [R1+0x38dc], R60 ;  /* 0x0038dc3c01007387 */ /* 0x000fe20000100800 */
[----:B------:R-:W-:Y:S02]  /*405e0*/  STL [R1+0x38d8], R61 ;  /* 0x0038d83d01007387 */ /* 0x000fe40000100800 */
[----:B------:R-:W2:Y:S02]  /*405f0*/  LDL.LU.64 R36, [R1+0x710] ;  /* 0x0007100001247983 */ /* 0x000ea40000300a00 */
[----:B------:R-:W2:Y:S01]  /*40600*/  LDL.LU.64 R38, [R1+0x718] ;  /* 0x0007180001267983 */ /* 0x000ea20000300a00 */
[----:B------:R2:W-:Y:S11]  /*40610*/  STL.64 [R1+0x3a20], R24 ;  /* 0x003a201801007387 */ /* 0x0005f60000100a00 */
[----:B------:R-:W-:-:S02]  /*40620*/  IMAD.MOV.U32 R19, RZ, RZ, R11 ;  /* 0x000000ffff137224 */ /* 0x000fc400078e000b */
[----:B------:R-:W-:Y:S02]  /*40630*/  IMAD.MOV.U32 R18, RZ, RZ, R10 ;  /* 0x000000ffff127224 */ /* 0x000fe400078e000a */
[----:B------:R-:W-:Y:S02]  /*40640*/  IMAD.MOV.U32 R15, RZ, RZ, R9 ;  /* 0x000000ffff0f7224 */ /* 0x000fe400078e0009 */
[----:B------:R-:W-:Y:S01]  /*40650*/  IMAD.MOV.U32 R23, RZ, RZ, R8 ;  /* 0x000000ffff177224 */ /* 0x000fe200078e0008 */
[----:B------:R-:W-:Y:S01]  /*40660*/  STL [R1+0x382c], R19 ;  /* 0x00382c1301007387 */ /* 0x000fe20000100800 */
[----:B------:R-:W-:Y:S02]  /*40670*/  STL [R1+0x3828], R18 ;  /* 0x0038281201007387 */ /* 0x000fe40000100800 */
[----:B------:R-:W-:Y:S02]  /*40680*/  STL [R1+0x3824], R15 ;  /* 0x0038240f01007387 */ /* 0x000fe40000100800 */
[----:B------:R-:W-:Y:S01]  /*40690*/  STL [R1+0x3820], R23 ;  /* 0x0038201701007387 */ /* 0x000fe20000100800 */
[----:B------:R-:W4:Y:S01]  /*406a0*/  LDL.LU.64 R8, [R1+0x6e0] ;  /* 0x0006e00001087983 */ /* 0x000f220000300a00 */
[----:B------:R-:W4:Y:S02]  /*406b0*/  LDL.LU.64 R10, [R1+0x6e8] ;  /* 0x0006e800010a7983 */ /* 0x000f240000300a00 */
[----:B------:R-:W4:Y:S02]  /*406c0*/  LDL R0, [R1+0x904] ;  /* 0x0009040001007983 */ /* 0x000f240000100800 */
[----:B------:R-:W-:-:S02]  /*406d0*/  IMAD.MOV.U32 R48, RZ, RZ, R42 ;  /* 0x000000ffff307224 */ /* 0x000fc400078e002a */
[----:B------:R-:W-:Y:S01]  /*406e0*/  IMAD.MOV.U32 R49, RZ, RZ, R30 ;  /* 0x000000ffff317224 */ /* 0x000fe200078e001e */
[----:B---3--:R-:W-:Y:S11]  /*406f0*/  HMMA.16816.F32.BF16 R4, R44, R20, R4 ;  /* 0x000000142c04723c */ /* 0x008ff60000041804 */
[----:B------:R-:W-:Y:S11]  /*40700*/  @!UPT UIADD3 URZ, URZ, URZ, URZ ;  /* 0x0000003f3f3ff290 */ /* 0x000ff6000fffe03f */
[----:B------:R-:W-:Y:S02]  /*40710*/  @!UPT UIADD3 URZ, URZ, URZ, URZ ;  /* 0x0000003f3f3ff290 */ /* 0x000fe4000fffe03f */
[----:B------:R-:W-:Y:S02]  /*40720*/  IMAD.MOV.U32 R31, RZ, RZ, R4 ;  /* 0x000000ffff1f7224 */ /* 0x000fe400078e0004 */
[----:B------:R-:W-:Y:S02]  /*40730*/  IMAD.MOV.U32 R43, RZ, RZ, R5 ;  /* 0x000000ffff2b7224 */ /* 0x000fe400078e0005 */
[----:B------:R-:W-:Y:S02]  /*40740*/  IMAD.MOV.U32 R14, RZ, RZ, R6 ;  /* 0x000000ffff0e7224 */ /* 0x000fe400078e0006 */
[----:B------:R-:W-:Y:S01]  /*40750*/  IMAD.MOV.U32 R22, RZ, RZ, R7 ;  /* 0x000000ffff167224 */ /* 0x000fe200078e0007 */
[----:B------:R-:W3:Y:S01]  /*40760*/  LDL.LU.64 R4, [R1+0x700] ;  /* 0x0007000001047983 */ /* 0x000ee20000300a00 */
[----:B------:R-:W3:Y:S02]  /*40770*/  LDL.LU.64 R6, [R1+0x708] ;  /* 0x0007080001067983 */ /* 0x000ee40000300a00 */
[----:B------:R1:W-:Y:S02]  /*40780*/  STL.64 [R1+0x3a48], R48 ;  /* 0x003a483001007387 */ /* 0x0003e40000100a00 */
[----:B0-----:R-:W3:Y:S02]  /*40790*/  LDL.64 R32, [R1+0x10] ;  /* 0x0000100001207983 */ /* 0x001ee40000100a00 */
[----:B------:R-:W-:-:S02]  /*407a0*/  IMAD.MOV.U32 R52, RZ, RZ, R27 ;  /* 0x000000ffff347224 */ /* 0x000fc400078e001b */
[----:B------:R-:W-:Y:S02]  /*407b0*/  IMAD.MOV.U32 R53, RZ, RZ, R26 ;  /* 0x000000ffff357224 */ /* 0x000fe400078e001a */
[C---:B--2---:R-:W-:Y:S01]  /*407c0*/  HMMA.16816.F32.BF16 R24, R44.reuse, R16, R36 ;  /* 0x000000102c18723c */ /* 0x044fe20000041824 */
[----:B-1----:R-:W2:Y:S04]  /*407d0*/  LDL.64 R48, [R1+0x40] ;  /* 0x0000400001307983 */ /* 0x002ea80000100a00 */
[----:B----4-:R-:W0:Y:S03]  /*407e0*/  LDSM.16.MT88.4 R36, [R0+0x8000] ;  /* 0x008000000024783b */ /* 0x010e260000004200 */
[C---:B------:R-:W-:Y:S11]  /*407f0*/  HMMA.16816.F32.BF16 R8, R44.reuse, R12, R8 ;  /* 0x0000000c2c08723c */ /* 0x040ff60000041808 */
[----:B------:R-:W-:Y:S11]  /*40800*/  @!UPT UIADD3 URZ, URZ, URZ, URZ ;  /* 0x0000003f3f3ff290 */ /* 0x000ff6000fffe03f */
[----:B------:R-:W-:Y:S02]  /*40810*/  @!UPT UIADD3 URZ, URZ, URZ, URZ ;  /* 0x0000003f3f3ff290 */ /* 0x000fe4000fffe03f */
[----:B------:R-:W-:Y:S02]  /*40820*/  IMAD.MOV.U32 R19, RZ, RZ, R10 ;  /* 0x000000ffff137224 */ /* 0x000fe400078e000a */
[----:B------:R-:W-:Y:S01]  /*40830*/  IMAD.MOV.U32 R18, RZ, RZ, R11 ;  /* 0x000000ffff127224 */ /* 0x000fe200078e000b */
[----:B---3--:R-:W-:Y:S01]  /*40840*/  HMMA.16816.F32.BF16 R4, R44, R40, R4 ;  /* 0x000000282c04723c */ /* 0x008fe20000041804 */
[----:B------:R-:W-:Y:S01]  /*40850*/  STL.64 [R1+0x3a28], R32 ;  /* 0x003a282001007387 */ /* 0x000fe20000100a00 */
[----:B------:R1:W-:Y:S02]  /*40860*/  STL [R1+0x3834], R43 ;  /* 0x0038342b01007387 */ /* 0x0003e40000100800 */
[----:B------:R3:W-:Y:S02]  /*40870*/  STL [R1+0x3830], R31 ;  /* 0x0038301f01007387 */ /* 0x0007e40000100800 */
[----:B------:R-:W-:Y:S01]  /*40880*/  STL.64 [R1+0x1f0], R24 ;  /* 0x0001f01801007387 */ /* 0x000fe20000100a00 */
[----:B------:R-:W-:Y:S01]  /*40890*/  STL.64 [R1+0x1f8], R26 ;  /* 0x0001f81a01007387 */ /* 0x000fe20000100a00 */
[----:B------:R-:W-:Y:S02]  /*408a0*/  STL.64 [R1+0x3a40], R18 ;  /* 0x003a401201007387 */ /* 0x000fe40000100a00 */
[----:B------:R-:W-:Y:S02]  /*408b0*/  STL.64 [R1+0x3a38], R16 ;  /* 0x003a381001007387 */ /* 0x000fe40000100a00 */
[----:B-1----:R-:W-:-:S02]  /*408c0*/  IMAD.MOV.U32 R43, RZ, RZ, R8 ;  /* 0x000000ffff2b7224 */ /* 0x002fc400078e0008 */
[----:B---3--:R-:W-:Y:S02]  /*408d0*/  IMAD.MOV.U32 R31, RZ, RZ, R9 ;  /* 0x000000ffff1f7224 */ /* 0x008fe400078e0009 */
[----:B------:R-:W3:Y:S01]  /*408e0*/  LDL.LU.64 R8, [R1+0x6f0] ;  /* 0x0006f00001087983 */ /* 0x000ee20000300a00 */
[----:B------:R-:W3:Y:S02]  /*408f0*/  LDL.LU.64 R10, [R1+0x6f8] ;  /* 0x0006f800010a7983 */ /* 0x000ee40000300a00 */
[----:B0-----:R-:W-:Y:S02]  /*40900*/  STL.64 [R1+0x3988], R38 ;  /* 0x0039882601007387 */ /* 0x001fe40000100a00 */
[----:B------:R0:W-:Y:S03]  /*40910*/  STL.64 [R1+0x3980], R36 ;  /* 0x0039802401007387 */ /* 0x0001e60000100a00 */
[----:B------:R-:W-:-:S02]  /*40920*/  IMAD.MOV.U32 R15, RZ, RZ, R4 ;  /* 0x000000ffff0f7224 */ /* 0x000fc400078e0004 */
[----:B------:R-:W-:Y:S02]  /*40930*/  IMAD.MOV.U32 R23, RZ, RZ, R5 ;  /* 0x000000ffff177224 */ /* 0x000fe400078e0005 */
[----:B------:R-:W-:Y:S02]  /*40940*/  IMAD.MOV.U32 R42, RZ, RZ, R6 ;  /* 0x000000ffff2a7224 */ /* 0x000fe400078e0006 */
[----:B------:R-:W-:Y:S01]  /*40950*/  IMAD.MOV.U32 R30, RZ, RZ, R7 ;  /* 0x000000ffff1e7224 */ /* 0x000fe200078e0007 */
[----:B0-----:R-:W4:Y:S01]  /*40960*/  LDL.LU.64 R36, [R1] ;  /* 0x0000000001247983 */ /* 0x001f220000300a00 */
[----:B------:R-:W4:Y:S02]  /*40970*/  LDL.LU.64 R4, [R1+0x620] ;  /* 0x0006200001047983 */ /* 0x000f240000300a00 */
[----:B------:R-:W4:Y:S02]  /*40980*/  LDL.LU.64 R6, [R1+0x628] ;  /* 0x0006280001067983 */ /* 0x000f240000300a00 */
[----:B------:R-:W4:Y:S01]  /*40990*/  LDL.LU.64 R16, [R1+0x610] ;  /* 0x0006100001107983 */ /* 0x000f220000300a00 */
[----:B------:R-:W4:Y:S01]  /*409a0*/  LDL.LU.64 R18, [R1+0x618] ;  /* 0x0006180001127983 */ /* 0x000f220000300a00 */
[----:B------:R-:W4:Y:S02]  /*409b0*/  LDL.LU.64 R32, [R1+0x5e0] ;  /* 0x0005e00001207983 */ /* 0x000f240000300a00 */
[----:B------:R-:W4:Y:S02]  /*409c0*/  LDL.LU.64 R34, [R1+0x5e8] ;  /* 0x0005e80001227983 */ /* 0x000f240000300a00 */
[----:B------:R-:W4:Y:S01]  /*409d0*/  LDL.LU.64 R24, [R1+0x5d0] ;  /* 0x0005d00001187983 */ /* 0x000f220000300a00 */
[----:B------:R-:W4:Y:S01]  /*409e0*/  LDL.LU.64 R26, [R1+0x5d8] ;  /* 0x0005d800011a7983 */ /* 0x000f220000300a00 */
[----:B------:R-:W4:Y:S02]  /*409f0*/  LDL.LU.64 R56, [R1+0x510] ;  /* 0x0005100001387983 */ /* 0x000f240000300a00 */
[----:B------:R-:W4:Y:S02]  /*40a00*/  LDL.LU.64 R58, [R1+0x518] ;  /* 0x00051800013a7983 */ /* 0x000f240000300a00 */
[----:B--2---:R-:W-:Y:S01]  /*40a10*/  IMAD.MOV.U32 R0, RZ, RZ, R49 ;  /* 0x000000ffff007224 */ /* 0x004fe200078e0031 */
[C---:B---3--:R-:W-:Y:S01]  /*40a20*/  HMMA.16816.F32.BF16 R8, R44.reuse, R52, R8 ;  /* 0x000000342c08723c */ /* 0x048fe20000041808 */
[----:B------:R-:W2:Y:S01]  /*40a30*/  LDL.LU.64 R52, [R1+0x4f0] ;  /* 0x0004f00001347983 */ /* 0x000ea20000300a00 */
[----:B------:R-:W2:Y:S06]  /*40a40*/  LDL.LU.64 R54, [R1+0x4f8] ;  /* 0x0004f80001367983 */ /* 0x000eac0000300a00 */
[----:B----4-:R-:W-:Y:S11]  /*40a50*/  HMMA.16816.F32.BF16 R4, R44, R48, R4 ;  /* 0x000000302c04723c */ /* 0x010ff60000041804 */
[----:B------:R-:W-:Y:S04]  /*40a60*/  @!UPT UIADD3 URZ, URZ, URZ, URZ ;  /* 0x0000003f3f3ff290 */ /* 0x000fe8000fffe03f */
[----:B------:R0:W-:Y:S01]  /*40a70*/  STL.64 [R1+0x3a0], R8 ;  /* 0x0003a00801007387 */ /* 0x0001e20000100a00 */
[----:B------:R1:W-:Y:S03]  /*40a80*/  STL.64 [R1+0x3a8], R10 ;  /* 0x0003a80a01007387 */ /* 0x0003e60000100a00 */
[----:B0-----:R-:W3:Y:S01]  /*40a90*/  LDL.LU.64 R8, [R1+0x4e0] ;  /* 0x0004e00001087983 */ /* 0x001ee20000300a00 */
[----:B-1----:R-:W3:Y:S03]  /*40aa0*/  LDL.LU.64 R10, [R1+0x4e8] ;  /* 0x0004e800010a7983 */ /* 0x002ee60000300a00 */
[----:B------:R0:W-:Y:S01]  /*40ab0*/  STL.64 [R1+0x390], R4 ;  /* 0x0003900401007387 */ /* 0x0001e20000100a00 */
[----:B------:R1:W-:Y:S03]  /*40ac0*/  STL.64 [R1+0x398], R6 ;  /* 0x0003980601007387 */ /* 0x0003e60000100a00 */
[----:B0-----:R-:W4:Y:S01]  /*40ad0*/  LDL.LU.64 R4, [R1+0x3a50] ;  /* 0x003a500001047983 */ /* 0x001f220000300a00 */
[----:B-1----:R-:W-:-:S02]  /*40ae0*/  IMAD.MOV.U32 R6, RZ, RZ, R48 ;  /* 0x000000ffff067224 */ /* 0x002fc400078e0030 */
[----:B------:R-:W2:Y:S02]  /*40af0*/  LDL.LU.64 R48, [R1+0x3a48] ;  /* 0x003a480001307983 */ /* 0x000ea40000300a00 */
[C---:B--2---:R-:W-:Y:S01]  /*40b00*/  HMMA.16816.F32.BF16 R48, R44.reuse, R48, R16 ;  /* 0x000000302c30723c */ /* 0x044fe20000041810 */
[----:B------:R-:W2:Y:S01]  /*40b10*/  LDL.LU.64 R18, [R1+0x3a40] ;  /* 0x003a400001127983 */ /* 0x000ea20000300a00 */
[----:B------:R-:W2:Y:S11]  /*40b20*/  LDL.LU.64 R16, [R1+0x3a38] ;  /* 0x003a380001107983 */ /* 0x000eb60000300a00 */
[----:B------:R-:W-:Y:S10]  /*40b30*/  @!UPT UIADD3 URZ, URZ, URZ, URZ ;  /* 0x0000003f3f3ff290 */ /* 0x000ff4000fffe03f */
[----:B------:R0:W-:Y:S01]  /*40b40*/  STL.64 [R1+0x380], R48 ;  /* 0x0003803001007387 */ /* 0x0001e20000100a00 */
[----:B------:R-:W-:Y:S03]  /*40b50*/  STL.64 [R1+0x388], R50 ;  /* 0x0003883201007387 */ /* 0x000fe60000100a00 */
[----:B0-----:R-:W2:Y:S02]  /*40b60*/  LDL.LU.64 R48, [R1+0x3a30] ;  /* 0x003a300001307983 */ /* 0x001ea40000300a00 */
[C---:B--2---:R-:W-:Y:S11]  /*40b70*/  HMMA.16816.F32.BF16 R32, R44.reuse, R48, R32 ;  /* 0x000000302c20723c */ /* 0x044ff60000041820 */
[----:B------:R-:W-:Y:S11]  /*40b80*/  @!UPT UIADD3 URZ, URZ, URZ, URZ ;  /* 0x0000003f3f3ff290 */ /* 0x000ff6000fffe03f */
[----:B------:R-:W-:Y:S01]  /*40b90*/  @!UPT UIADD3 URZ, URZ, URZ, URZ ;  /* 0x0000003f3f3ff290 */ /* 0x000fe2000fffe03f */
[----:B------:R0:W-:Y:S01]  /*40ba0*/  STL.64 [R1+0x370], R32 ;  /* 0x0003702001007387 */ /* 0x0001e20000100a00 */
[----:B------:R-:W-:Y:S03]  /*40bb0*/  STL.64 [R1+0x378], R34 ;  /* 0x0003782201007387 */ /* 0x000fe60000100a00 */
[----:B0-----:R-:W2:Y:S01]  /*40bc0*/  LDL.LU.64 R32, [R1+0x3a28] ;  /* 0x003a280001207983 */ /* 0x001ea20000300a00 */
[C---:B------:R-:W-:Y:S01]  /*40bd0*/  HMMA.16816.F32.BF16 R56, R44.reuse, R36, R56 ;  /* 0x000000242c38723c */ /* 0x040fe20000041838 */
[----:B------:R0:W-:Y:S02]  /*40be0*/  STL.64 [R1+0x39a8], R48 ;  /* 0x0039a83001007387 */ /* 0x0001e40000100a00 */
[----:B0-----:R-:W3:Y:S01]  /*40bf0*/  LDL.LU.64 R48, [R1+0x7a0] ;  /* 0x0007a00001307983 */ /* 0x001ee20000300a00 */
[----:B------:R-:W3:Y:S04]  /*40c00*/  LDL.LU.64 R50, [R1+0x7a8] ;  /* 0x0007a80001327983 */ /* 0x000ee80000300a00 */
[----:B--2---:R-:W-:Y:S01]  /*40c10*/  HMMA.16816.F32.BF16 R24, R44, R32, R24 ;  /* 0x000000202c18723c */ /* 0x004fe20000041818 */
[----:B------:R-:W-:-:S02]  /*40c20*/  IMAD.MOV.U32 R3, RZ, RZ, R32 ;  /* 0x000000ffff037224 */ /* 0x000fc400078e0020 */
[----:B------:R-:W-:Y:S11]  /*40c30*/  IMAD.MOV.U32 R2, RZ, RZ, R33 ;  /* 0x000000ffff027224 */ /* 0x000ff600078e0021 */
[----:B------:R-:W-:Y:S09]  /*40c40*/  @!UPT UIADD3 URZ, URZ, URZ, URZ ;  /* 0x0000003f3f3ff290 */ /* 0x000ff2000fffe03f */
[----:B------:R0:W-:Y:S01]  /*40c50*/  STL.64 [R1+0x360], R24 ;  /* 0x0003601801007387 */ /* 0x0001e20000100a00 */
[----:B------:R-:W-:Y:S03]  /*40c60*/  STL.64 [R1+0x368], R26 ;  /* 0x0003681a01007387 */ /* 0x000fe60000100a00 */
[----:B0-----:R-:W2:Y:S01]  /*40c70*/  LDL.LU.64 R24, [R1+0x3a20] ;  /* 0x003a200001187983 */ /* 0x001ea20000300a00 */
[----:B------:R-:W2:Y:S02]  /*40c80*/  LDL.LU.64 R34, [R1+0x3a18] ;  /* 0x003a180001227983 */ /* 0x000ea40000300a00 */
[----:B------:R-:W2:Y:S02]  /*40c90*/  LDL.LU.64 R32, [R1+0x3a10] ;  /* 0x003a100001207983 */ /* 0x000ea40000300a00 */
[----:B------:R0:W-:Y:S01]  /*40ca0*/  STL.64 [R1+0x350], R56 ;  /* 0x0003503801007387 */ /* 0x0001e20000100a00 */
[----:B------:R-:W-:Y:S04]  /*40cb0*/  STL.64 [R1+0x358], R58 ;  /* 0x0003583a01007387 */ /* 0x000fe80000100a00 */
[----:B0-----:R-:W2:Y:S01]  /*40cc0*/  LDL.LU.64 R56, [R1+0x3a08] ;  /* 0x003a080001387983 */ /* 0x001ea20000300a00 */
[----:B------:R0:W-:Y:S03]  /*40cd0*/  STL.64 [R1+0x3990], R36 ;  /* 0x0039902401007387 */ /* 0x0001e60000100a00 */
[----:B0-----:R-:W3:Y:S01]  /*40ce0*/  LDL.LU.64 R36, [R1+0x790] ;  /* 0x0007900001247983 */ /* 0x001ee20000300a00 */
[----:B------:R-:W3:Y:S01]  /*40cf0*/  LDL.LU.64 R38, [R1+0x798] ;  /* 0x0007980001267983 */ /* 0x000ee20000300a00 */
[C---:B--2---:R-:W-:Y:S11]  /*40d00*/  HMMA.16816.F32.BF16 R52, R44.reuse, R56, R52 ;  /* 0x000000382c34723c */ /* 0x044ff60000041834 */
[----:B------:R-:W-:Y:S11]  /*40d10*/  @!UPT UIADD3 URZ, URZ, URZ, URZ ;  /* 0x0000003f3f3ff290 */ /* 0x000ff6000fffe03f */
[----:B------:R-:W-:Y:S01]  /*40d20*/  @!UPT UIADD3 URZ, URZ, URZ, URZ ;  /* 0x0000003f3f3ff290 */ /* 0x000fe2000fffe03f */
[----:B------:R-:W-:Y:S01]  /*40d30*/  STL.64 [R1+0x340], R52 ;  /* 0x0003403401007387 */ /* 0x000fe20000100a00 */
[----:B------:R0:W-:Y:S03]  /*40d40*/  STL.64 [R1+0x348], R54 ;  /* 0x0003483601007387 */ /* 0x0001e60000100a00 */
[----:B0-----:R-:W2:Y:S01]  /*40d50*/  LDL.LU.64 R54, [R1+0x3a00] ;  /* 0x003a000001367983 */ /* 0x001ea20000300a00 */
[----:B------:R-:W3:Y:S02]  /*40d60*/  LDL.LU.64 R52, [R1+0x39f8] ;  /* 0x0039f80001347983 */ /* 0x000ee40000300a00 */
[C---:B---3--:R-:W-:Y:S11]  /*40d70*/  HMMA.16816.F32.BF16 R8, R44.reuse, R52, R8 ;  /* 0x000000342c08723c */ /* 0x048ff60000041808 */
[----:B------:R-:W-:Y:S11]  /*40d80*/  @!UPT UIADD3 URZ, URZ, URZ, URZ ;  /* 0x0000003f3f3ff290 */ /* 0x000ff6000fffe03f */
[----:B------:R-:W-:Y:S01]  /*40d90*/  @!UPT UIADD3 URZ, URZ, URZ, URZ ;  /* 0x0000003f3f3ff290 */ /* 0x000fe2000fffe03f */
[----:B------:R-:W-:Y:S01]  /*40da0*/  STL.64 [R1+0x330], R8 ;  /* 0x0003300801007387 */ /* 0x000fe20000100a00 */
[----:B------:R0:W-:Y:S03]  /*40db0*/  STL.64 [R1+0x338], R10 ;  /* 0x0003380a01007387 */ /* 0x0001e60000100a00 */
[----:B0-----:R-:W3:Y:S01]  /*40dc0*/  LDL.LU.64 R10, [R1+0x39f0] ;  /* 0x0039f000010a7983 */ /* 0x001ee20000300a00 */
[----:B------:R-:W3:Y:S02]  /*40dd0*/  LDL.LU.64 R8, [R1+0x39e8] ;  /* 0x0039e80001087983 */ /* 0x000ee40000300a00 */
[----:B--2---:R-:W-:Y:S02]  /*40de0*/  STL.64 [R1+0x39a0], R54 ;  /* 0x0039a03601007387 */ /* 0x004fe40000100a00 */
[----:B------:R0:W-:Y:S02]  /*40df0*/  STL.64 [R1+0x3998], R52 ;  /* 0x0039983401007387 */ /* 0x0001e40000100a00 */
[----:B0-----:R-:W4:Y:S01]  /*40e00*/  LDL.LU.64 R52, [R1+0x4d0] ;  /* 0x0004d00001347983 */ /* 0x001f220000300a00 */
[----:B------:R-:W4:Y:S02]  /*40e10*/  LDL.LU.64 R54, [R1+0x4d8] ;  /* 0x0004d80001367983 */ /* 0x000f240000300a00 */
[----:B----4-:R-:W-:Y:S08]  /*40e20*/  HMMA.16816.F32.BF16 R52, R44, R4, R52 ;  /* 0x000000042c34723c */ /* 0x010ff00000041834 */
[C---:B---3--:R-:W-:Y:S01]  /*40e30*/  HMMA.16816.F32.BF16 R44, R8.reuse, R32, R48 ;  /* 0x00000020082c723c */ /* 0x048fe20000041830 */
[----:B------:R-:W2:Y:S11]  /*40e40*/  LDL.LU.64 R48, [R1+0x780] ;  /* 0x0007800001307983 */ /* 0x000eb60000300a00 */
[----:B------:R-:W-:Y:S03]  /*40e50*/  @!UPT UIADD3 URZ, URZ, URZ, URZ ;  /* 0x0000003f3f3ff290 */ /* 0x000fe6000fffe03f */
[----:B------:R-:W-:Y:S01]  /*40e60*/  STL.64 [R1+0x1c0], R52 ;  /* 0x0001c03401007387 */ /* 0x000fe20000100a00 */
[----:B------:R-:W-:Y:S02]  /*40e70*/  STL.64 [R1+0x1c8], R54 ;  /* 0x0001c83601007387 */ /* 0x000fe40000100a00 */
[----:B------:R-:W2:Y:S05]  /*40e80*/  LDL.LU.64 R50, [R1+0x788] ;  /* 0x0007880001327983 */ /* 0x000eaa0000300a00 */
[----:B------:R0:W-:Y:S01]  /*40e90*/  STL.64 [R1+0x320], R44 ;  /* 0x0003202c01007387 */ /* 0x0001e20000100a00 */
[----:B------:R1:W-:Y:S01]  /*40ea0*/  STL.64 [R1+0x328], R46 ;  /* 0x0003282e01007387 */ /* 0x0003e20000100a00 */
[----:B------:R-:W-:Y:S02]  /*40eb0*/  STL.64 [R1+0x39b8], R34 ;  /* 0x0039b82201007387 */ /* 0x000fe40000100a00 */
[----:B------:R3:W-:Y:S01]  /*40ec0*/  STL.64 [R1+0x39b0], R32 ;  /* 0x0039b02001007387 */ /* 0x0007e20000100a00 */
[----:B0-----:R-:W4:Y:S01]  /*40ed0*/  LDL.LU.64 R44, [R1+0x770] ;  /* 0x00077000012c7983 */ /* 0x001f220000300a00 */
[----:B-1----:R-:W4:Y:S01]  /*40ee0*/  LDL.LU.64 R46, [R1+0x778] ;  /* 0x00077800012e7983 */ /* 0x002f220000300a00 */
[C---:B---3--:R-:W-:Y:S11]  /*40ef0*/  HMMA.16816.F32.BF16 R32, R8.reuse, R28, R36 ;  /* 0x0000001c0820723c */ /* 0x048ff60000041824 */
[----:B------:R-:W-:Y:S11]  /*40f00*/  @!UPT UIADD3 URZ, URZ, URZ, URZ ;  /* 0x0000003f3f3ff290 */ /* 0x000ff6000fffe03f */
[----:B------:R-:W-:Y:S01]  /*40f10*/  @!UPT UIADD3 URZ, URZ, URZ, URZ ;  /* 0x0000003f3f3ff290 */ /* 0x000fe2000fffe03f */
[----:B------:R0:W-:Y:S01]  /*40f20*/  STL.64 [R1+0x310], R32 ;  /* 0x0003102001007387 */ /* 0x0001e20000100a00 */
[----:B------:R-:W-:Y:S02]  /*40f30*/  STL.64 [R1+0x318], R34 ;  /* 0x0003182201007387 */ /* 0x000fe40000100a00 */
[----:B------:R-:W-:Y:S02]  /*40f40*/  STL.64 [R1+0x39c8], R30 ;  /* 0x0039c81e01007387 */ /* 0x000fe40000100a00 */
[----:B------:R1:W-:Y:S01]  /*40f50*/  STL.64 [R1+0x39c0], R28 ;  /* 0x0039c01c01007387 */ /* 0x0003e20000100a00 */
[----:B------:R-:W3:Y:S01]  /*40f60*/  LDL.LU.64 R36, [R1+0x6c0] ;  /* 0x0006c00001247983 */ /* 0x000ee20000300a00 */
[----:B------:R-:W3:Y:S02]  /*40f70*/  LDL.LU.64 R38, [R1+0x6c8] ;  /* 0x0006c80001267983 */ /* 0x000ee40000300a00 */
[----:B0-----:R-:W-:Y:S02]  /*40f80*/  IMAD.MOV.U32 R32, RZ, RZ, R6 ;  /* 0x000000ffff207224 */ /* 0x001fe400078e0006 */
[----:B------:R-:W-:Y:S01]  /*40f90*/  IMAD.MOV.U32 R33, RZ, RZ, R0 ;  /* 0x000000ffff217224 */ /* 0x000fe200078e0000 */
[----:B-1----:R-:W4:Y:S01]  /*40fa0*/  LDL.LU.64 R28, [R1+0x680] ;  /* 0x00068000011c7983 */ /* 0x002f220000300a00 */
[----:B------:R-:W4:Y:S03]  /*40fb0*/  LDL.LU.64 R30, [R1+0x688] ;  /* 0x00068800011e7983 */ /* 0x000f260000300a00 */
[----:B------:R0:W-:Y:S02]  /*40fc0*/  STL.64 [R1+0x39d0], R32 ;  /* 0x0039d02001007387 */ /* 0x0001e40000100a00 */
[----:B0-----:R-:W4:Y:S01]  /*40fd0*/  LDL.64 R32, [R1+0x50] ;  /* 0x0000500001207983 */ /* 0x001f220000100a00 */
[C---:B--2---:R-:W-:Y:S08]  /*40fe0*/  HMMA.16816.F32.BF16 R48, R8.reuse, R24, R48 ;  /* 0x000000180830723c */ /* 0x044ff00000041830 */
[C---:B---3--:R-:W-:Y:S01]  /*40ff0*/  HMMA.16816.F32.BF16 R36, R8.reuse, R16, R36 ;  /* 0x000000100824723c */ /* 0x048fe20000041824 */
[----:B----4-:R-:W-:Y:S01]  /*41000*/  STL.64 [R1+0x39e0], R32 ;  /* 0x0039e02001007387 */ /* 0x010fe20000100a00 */
[----:B------:R0:W-:Y:S02]  /*41010*/  STL.64 [R1+0x39d8], R24 ;  /* 0x0039d81801007387 */ /* 0x0001e40000100a00 */
[----:B------:R-:W2:Y:S04]  /*41020*/  LDL R0, [R1+0x900] ;  /* 0x0009000001007983 */ /* 0x000ea80000100800 */
[C---:B0-----:R-:W-:Y:S01]  /*41030*/  HMMA.16816.F32.BF16 R24, R8.reuse, R20, R44 ;  /* 0x000000140818723c */ /* 0x041fe2000004182c */
[----:B------:R-:W-:Y:S11]  /*41040*/  STL.64 [R1+0x3978], R22 ;  /* 0x0039781601007387 */ /* 0x000ff60000100a00 */
[----:B------:R-:W-:Y:S11]  /*41050*/  @!UPT UIADD3 URZ, URZ, URZ, URZ ;  /* 0x0000003f3f3ff290 */ /* 0x000ff6000fffe03f */
[----:B------:R-:W-:Y:S01]  /*41060*/  STL.64 [R1+0x2f0], R24 ;  /* 0x0002f01801007387 */ /* 0x000fe20000100a00 */
[----:B------:R0:W-:Y:S02]  /*41070*/  STL.64 [R1+0x2f8], R26 ;  /* 0x0002f81a01007387 */ /* 0x0001e40000100a00 */
[----:B------:R-:W-:Y:S02]  /*41080*/  STL.64 [R1+0x3970], R20 ;  /* 0x0039701401007387 */ /* 0x000fe40000100a00 */
[----:B------:R-:W3:Y:S01]  /*41090*/  LDL.LU.64 R32, [R1+0x6b0] ;  /* 0x0006b00001207983 */ /* 0x000ee20000300a00 */
[----:B------:R-:W-:Y:S01]  /*410a0*/  STL.64 [R1+0x2e0], R36 ;  /* 0x0002e02401007387 */ /* 0x000fe20000100a00 */
[----:B------:R-:W-:Y:S02]  /*410b0*/  STL.64 [R1+0x2e8], R38 ;  /* 0x0002e82601007387 */ /* 0x000fe40000100a00 */
[----:B------:R-:W3:Y:S01]  /*410c0*/  LDL.LU.64 R34, [R1+0x6b8] ;  /* 0x0006b80001227983 */ /* 0x000ee20000300a00 */
[----:B0-----:R-:W-:Y:S01]  /*410d0*/  HMMA.16816.F32.BF16 R24, R8, R12, R28 ;  /* 0x0000000c0818723c */ /* 0x001fe2000004181c */
[----:B------:R-:W-:-:S02]  /*410e0*/  IMAD.MOV.U32 R6, RZ, RZ, R48 ;  /* 0x000000ffff067224 */ /* 0x000fc400078e0030 */
[----:B------:R-:W-:Y:S02]  /*410f0*/  IMAD.MOV.U32 R7, RZ, RZ, R49 ;  /* 0x000000ffff077224 */ /* 0x000fe400078e0031 */
[----:B------:R-:W-:Y:S02]  /*41100*/  IMAD.MOV.U32 R58, RZ, RZ, R50 ;  /* 0x000000ffff3a7224 */ /* 0x000fe400078e0032 */
[----:B------:R-:W-:Y:S11]  /*41110*/  IMAD.MOV.U32 R59, RZ, RZ, R51 ;  /* 0x000000ffff3b7224 */ /* 0x000ff600078e0033 */
[----:B------:R-:W-:Y:S05]  /*41120*/  @!UPT UIADD3 URZ, URZ, URZ, URZ ;  /* 0x0000003f3f3ff290 */ /* 0x000fea000fffe03f */
[----:B------:R0:W-:Y:S01]  /*41130*/  STL.64 [R1+0x2d0], R24 ;  /* 0x0002d01801007387 */ /* 0x0001e20000100a00 */
[----:B------:R1:W-:Y:S03]  /*41140*/  STL.64 [R1+0x2d8], R26 ;  /* 0x0002d81a01007387 */ /* 0x0003e60000100a00 */
[----:B0-----:R-:W4:Y:S01]  /*41150*/  LDL.LU.64 R24, [R1+0x6a0] ;  /* 0x0006a00001187983 */ /* 0x001f220000300a00 */
[----:B-1----:R-:W4:Y:S02]  /*41160*/  LDL.LU.64 R26, [R1+0x6a8] ;  /* 0x0006a800011a7983 */ /* 0x002f240000300a00 */
[----:B------:R-:W4:Y:S02]  /*41170*/  LDL.LU.64 R28, [R1+0x5c0] ;  /* 0x0005c000011c7983 */ /* 0x000f240000300a00 */
[----:B------:R-:W4:Y:S01]  /*41180*/  LDL.LU.64 R30, [R1+0x5c8] ;  /* 0x0005c800011e7983 */ /* 0x000f220000300a00 */
[----:B------:R-:W4:Y:S01]  /*41190*/  LDL.LU.64 R48, [R1+0x5b0] ;  /* 0x0005b00001307983 */ /* 0x000f220000300a00 */
[----:B------:R-:W4:Y:S02]  /*411a0*/  LDL.LU.64 R50, [R1+0x5b8] ;  /* 0x0005b80001327983 */ /* 0x000f240000300a00 */
[----:B------:R-:W-:Y:S02]  /*411b0*/  STL.64 [R1+0x3968], R14 ;  /* 0x0039680e01007387 */ /* 0x000fe40000100a00 */
[----:B------:R0:W-:Y:S01]  /*411c0*/  STL.64 [R1+0x3960], R12 ;  /* 0x0039600c01007387 */ /* 0x0001e20000100a00 */
[----:B------:R-:W4:Y:S01]  /*411d0*/  LDL.LU.64 R52, [R1+0x5a0] ;  /* 0x0005a00001347983 */ /* 0x000f220000300a00 */
[----:B------:R-:W4:Y:S02]  /*411e0*/  LDL.LU.64 R54, [R1+0x5a8] ;  /* 0x0005a80001367983 */ /* 0x000f240000300a00 */
[----:B------:R-:W4:Y:S02]  /*411f0*/  LDL.LU.64 R36, [R1+0x590] ;  /* 0x0005900001247983 */ /* 0x000f240000300a00 */
[----:B------:R-:W4:Y:S01]  /*41200*/  LDL.LU.64 R38, [R1+0x598] ;  /* 0x0005980001267983 */ /* 0x000f220000300a00 */
[----:B0-----:R-:W4:Y:S01]  /*41210*/  LDL.LU.64 R12, [R1+0x4c0] ;  /* 0x0004c000010c7983 */ /* 0x001f220000300a00 */
[----:B------:R-:W4:Y:S03]  /*41220*/  LDL.LU.64 R14, [R1+0x4c8] ;  /* 0x0004c800010e7983 */ /* 0x000f260000300a00 */
[----:B--2---:R-:W0:Y:S01]  /*41230*/  LDSM.16.MT88.4 R44, [R0+0x8000] ;  /* 0x00800000002c783b */ /* 0x004e220000004200 */
[C---:B---3--:R-:W-:Y:S03]  /*41240*/  HMMA.16816.F32.BF16 R32, R8.reuse, R40, R32 ;  /* 0x000000280820723c */ /* 0x048fe60000041820 */
[----:B0-----:R-:W-:Y:S01]  /*41250*/  STL.64 [R1+0x38f8], R46 ;  /* 0x0038f82e01007387 */ /* 0x001fe20000100a00 */
[----:B------:R0:W-:Y:S03]  /*41260*/  STL.64 [R1+0x38f0], R44 ;  /* 0x0038f02c01007387 */ /* 0x0001e60000100a00 */
[----:B0-----:R-:W2:Y:S11]  /*41270*/  LDL.LU.64 R44, [R1+0x30] ;  /* 0x00003000012c7983 */ /* 0x001eb60000300a00 */
[----:B------:R-:W-:Y:S05]  /*41280*/  @!UPT UIADD3 URZ, URZ, URZ, URZ ;  /* 0x0000003f3f3ff290 */ /* 0x000fea000fffe03f */
[----:B------:R0:W-:Y:S01]  /*41290*/  STL.64 [R1+0x2c0], R32 ;  /* 0x0002c02001007387 */ /* 0x0001e20000100a00 */
[----:B------:R-:W-:Y:S03]  /*412a0*/  STL.64 [R1+0x2c8], R34 ;  /* 0x0002c82201007387 */ /* 0x000fe60000100a00 */
[----:B0-----:R-:W4:Y:S01]  /*412b0*/  LDL.LU.64 R32, [R1+0x39e0] ;  /* 0x0039e00001207983 */ /* 0x001f220000300a00 */
[----:B------:R-:W-:Y:S01]  /*412c0*/  IMAD.MOV.U32 R20, RZ, RZ, R3 ;  /* 0x000000ffff147224 */ /* 0x000fe200078e0003 */
[C---:B----4-:R-:W-:Y:S01]  /*412d0*/  HMMA.16816.F32.BF16 R24, R8.reuse, R32, R24 ;  /* 0x000000200818723c */ /* 0x050fe20000041818 */
[----:B------:R-:W-:Y:S11]  /*412e0*/  IMAD.MOV.U32 R3, RZ, RZ, R33 ;  /* 0x000000ffff037224 */ /* 0x000ff600078e0021 */
[----:B------:R-:W-:Y:S11]  /*412f0*/  @!UPT UIADD3 URZ, URZ, URZ, URZ ;  /* 0x0000003f3f3ff290 */ /* 0x000ff6000fffe03f */
[----:B------:R0:W-:Y:S01]  /*41300*/  STL.64 [R1+0x2b0], R24 ;  /* 0x0002b01801007387 */ /* 0x0001e20000100a00 */
[----:B------:R1:W-:Y:S03]  /*41310*/  STL.64 [R1+0x2b8], R26 ;  /* 0x0002b81a01007387 */ /* 0x0003e60000100a00 */
[----:B0-----:R-:W3:Y:S01]  /*41320*/  LDL.LU.64 R24, [R1+0x39d8] ;  /* 0x0039d80001187983 */ /* 0x001ee20000300a00 */
[----:B-1----:R-:W-:Y:S02]  /*41330*/  IMAD.MOV.U32 R27, RZ, RZ, R32 ;  /* 0x000000ffff1b7224 */ /* 0x002fe400078e0020 */
[----:B------:R-:W4:Y:S01]  /*41340*/  LDL.LU.64 R32, [R1+0x39d0] ;  /* 0x0039d00001207983 */ /* 0x000f220000300a00 */
[C---:B--2---:R-:W-:Y:S08]  /*41350*/  HMMA.16816.F32.BF16 R48, R8.reuse, R44, R48 ;  /* 0x0000002c0830723c */ /* 0x044ff00000041830 */
[C---:B----4-:R-:W-:Y:S01]  /*41360*/  HMMA.16816.F32.BF16 R32, R8.reuse, R32, R28 ;  /* 0x000000200820723c */ /* 0x050fe2000004181c */
[----:B------:R-:W2:Y:S01]  /*41370*/  LDL.LU.64 R30, [R1+0x39c8] ;  /* 0x0039c800011e7983 */ /* 0x000ea20000300a00 */
[----:B------:R-:W2:Y:S11]  /*41380*/  LDL.LU.64 R28, [R1+0x39c0] ;  /* 0x0039c000011c7983 */ /* 0x000eb60000300a00 */
[----:B------:R-:W-:Y:S10]  /*41390*/  @!UPT UIADD3 URZ, URZ, URZ, URZ ;  /* 0x0000003f3f3ff290 */ /* 0x000ff4000fffe03f */
[----:B------:R-:W-:Y:S01]  /*413a0*/  STL.64 [R1+0x2a0], R32 ;  /* 0x0002a02001007387 */ /* 0x000fe20000100a00 */
[----:B------:R0:W-:Y:S03]  /*413b0*/  STL.64 [R1+0x2a8], R34 ;  /* 0x0002a82201007387 */ /* 0x0001e60000100a00 */
[----:B0-----:R-:W2:Y:S01]  /*413c0*/  LDL.LU.64 R34, [R1+0x39b8] ;  /* 0x0039b80001227983 */ /* 0x001ea20000300a00 */
[----:B------:R-:W2:Y:S02]  /*413d0*/  LDL.LU.64 R32, [R1+0x39b0] ;  /* 0x0039b00001207983 */ /* 0x000ea40000300a00 */
[----:B------:R0:W-:Y:S02]  /*413e0*/  STL.64 [R1+0x290], R48 ;  /* 0x0002903001007387 */ /* 0x0001e40000100a00 */
[----:B------:R-:W-:Y:S01]  /*413f0*/  STL.64 [R1+0x298], R50 ;  /* 0x0002983201007387 */ /* 0x000fe20000100a00 */
[----:B0-----:R-:W2:Y:S01]  /*41400*/  LDL.LU.64 R48, [R1+0x39a8] ;  /* 0x0039a80001307983 */ /* 0x001ea20000300a00 */
[----:B------:R0:W-:Y:S02]  /*41410*/  STL.64 [R1+0x3950], R44 ;  /* 0x0039502c01007387 */ /* 0x0001e40000100a00 */
[----:B------:R-:W-:Y:S01]  /*41420*/  IMAD.MOV.U32 R21, RZ, RZ, R2 ;  /* 0x000000ffff157224 */ /* 0x000fe200078e0002 */
[----:B0-----:R-:W3:Y:S01]  /*41430*/  LDL.LU.64 R44, [R1+0x4b0] ;  /* 0x0004b000012c7983 */ /* 0x001ee20000300a00 */
[----:B------:R-:W3:Y:S05]  /*41440*/  LDL.LU.64 R46, [R1+0x4b8] ;  /* 0x0004b800012e7983 */ /* 0x000eea0000300a00 */
[C---:B------:R-:W-:Y:S08]  /*41450*/  HMMA.16816.F32.BF16 R20, R8.reuse, R20, R36 ;  /* 0x000000140814723c */ /* 0x040ff00000041824 */
[C---:B--2---:R-:W-:Y:S11]  /*41460*/  HMMA.16816.F32.BF16 R52, R8.reuse, R48, R52 ;  /* 0x000000300834723c */ /* 0x044ff60000041834 */
[----:B------:R-:W-:Y:S11]  /*41470*/  @!UPT UIADD3 URZ, URZ, URZ, URZ ;  /* 0x0000003f3f3ff290 */ /* 0x000ff6000fffe03f */
[----:B------:R-:W-:Y:S01]  /*41480*/  @!UPT UIADD3 URZ, URZ, URZ, URZ ;  /* 0x0000003f3f3ff290 */ /* 0x000fe2000fffe03f */
[----:B------:R-:W-:Y:S01]  /*41490*/  STL.64 [R1+0x280], R52 ;  /* 0x0002803401007387 */ /* 0x000fe20000100a00 */
[----:B------:R0:W-:Y:S03]  /*414a0*/  STL.64 [R1+0x288], R54 ;  /* 0x0002883601007387 */ /* 0x0001e60000100a00 */
[----:B0-----:R-:W2:Y:S01]  /*414b0*/  LDL.LU.64 R54, [R1+0x39a0] ;  /* 0x0039a00001367983 */ /* 0x001ea20000300a00 */
[----:B------:R-:W2:Y:S02]  /*414c0*/  LDL.LU.64 R52, [R1+0x3998] ;  /* 0x0039980001347983 */ /* 0x000ea40000300a00 */
[----:B------:R0:W-:Y:S02]  /*414d0*/  STL.64 [R1+0x3958], R48 ;  /* 0x0039583001007387 */ /* 0x0001e40000100a00 */
[----:B0-----:R-:W2:Y:S01]  /*414e0*/  LDL.LU.64 R48, [R1+0x4a0] ;  /* 0x0004a00001307983 */ /* 0x001ea20000300a00 */
[----:B------:R-:W2:Y:S02]  /*414f0*/  LDL.LU.64 R50, [R1+0x4a8] ;  /* 0x0004a80001327983 */ /* 0x000ea40000300a00 */
[----:B------:R-:W2:Y:S02]  /*41500*/  LDL.LU.64 R36, [R1+0x3990] ;  /* 0x0039900001247983 */ /* 0x000ea40000300a00 */
[----:B------:R0:W-:Y:S01]  /*41510*/  STL.64 [R1+0x270], R20 ;  /* 0x0002701401007387 */ /* 0x0001e20000100a00 */
[----:B------:R1:W-:Y:S01]  /*41520*/  STL.64 [R1+0x278], R22 ;  /* 0x0002781601007387 */ /* 0x0003e20000100a00 */
[----:B--2---:R-:W-:Y:S01]  /*41530*/  HMMA.16816.F32.BF16 R12, R8, R36, R12 ;  /* 0x00000024080c723c */ /* 0x004fe2000004180c */
[----:B------:R-:W-:-:S02]  /*41540*/  IMAD.MOV.U32 R2, RZ, RZ, R36 ;  /* 0x000000ffff027224 */ /* 0x000fc400078e0024 */
[----:B------:R-:W-:Y:S11]  /*41550*/  IMAD.MOV.U32 R0, RZ, RZ, R37 ;  /* 0x000000ffff007224 */ /* 0x000ff600078e0025 */
[----:B------:R-:W-:Y:S09]  /*41560*/  @!UPT UIADD3 URZ, URZ, URZ, URZ ;  /* 0x0000003f3f3ff290 */ /* 0x000ff2000fffe03f */
[----:B------:R2:W-:Y:S01]  /*41570*/  STL.64 [R1+0x260], R12 ;  /* 0x0002600c01007387 */ /* 0x0005e20000100a00 */
[----:B------:R2:W-:Y:S02]  /*41580*/  STL.64 [R1+0x268], R14 ;  /* 0x0002680e01007387 */ /* 0x0005e40000100a00 */
[----:B------:R-:W4:Y:S02]  /*41590*/  LDL.LU.64 R38, [R1+0x3988] ;  /* 0x0039880001267983 */ /* 0x000f240000300a00 */
[----:B------:R-:W4:Y:S01]  /*415a0*/  LDL.LU.64 R36, [R1+0x3980] ;  /* 0x0039800001247983 */ /* 0x000f220000300a00 */
[----:B0-----:R-:W4:Y:S01]  /*415b0*/  LDL.LU.64 R20, [R1+0x490] ;  /* 0x0004900001147983 */ /* 0x001f220000300a00 */
[----:B-1----:R-:W4:Y:S01]  /*415c0*/  LDL.LU.64 R22, [R1+0x498] ;  /* 0x0004980001167983 */ /* 0x002f220000300a00 */
[C---:B---3--:R-:W-:Y:S02]  /*415d0*/  HMMA.16816.F32.BF16 R44, R8.reuse, R56, R44 ;  /* 0x00000038082c723c */ /* 0x048fe4000004182c */
[----:B--2---:R-:W2:Y:S01]  /*415e0*/  LDL.LU.64 R12, [R1+0x760] ;  /* 0x00076000010c7983 */ /* 0x004ea20000300a00 */
[----:B------:R-:W2:Y:S05]  /*415f0*/  LDL.LU.64 R14, [R1+0x768] ;  /* 0x00076800010e7983 */ /* 0x000eaa0000300a00 */
[C---:B------:R-:W-:Y:S01]  /*41600*/  HMMA.16816.F32.BF16 R48, R8.reuse, R52, R48 ;  /* 0x000000340830723c */ /* 0x040fe20000041830 */
[----:B------:R-:W3:Y:S11]  /*41610*/  LDL R26, [R1+0x8fc] ;  /* 0x0008fc00011a7983 */ /* 0x000ef60000100800 */
[----:B------:R-:W-:Y:S03]  /*41620*/  @!UPT UIADD3 URZ, URZ, URZ, URZ ;  /* 0x0000003f3f3ff290 */ /* 0x000fe6000fffe03f */
[----:B------:R-:W-:Y:S01]  /*41630*/  STL.64 [R1+0x250], R44 ;  /* 0x0002502c01007387 */ /* 0x000fe20000100a00 */
[----:B------:R-:W-:Y:S02]  /*41640*/  STL.64 [R1+0x258], R46 ;  /* 0x0002582e01007387 */ /* 0x000fe40000100a00 */
[----:B------:R-:W-:Y:S02]  /*41650*/  STL.64 [R1+0x3928], R58 ;  /* 0x0039283a01007387 */ /* 0x000fe40000100a00 */
[----:B------:R0:W-:Y:S02]  /*41660*/  STL.64 [R1+0x3920], R56 ;  /* 0x0039203801007387 */ /* 0x0001e40000100a00 */
[----:B0-----:R-:W3:Y:S01]  /*41670*/  LDL.LU.64 R56, [R1+0x40] ;  /* 0x0000400001387983 */ /* 0x001ee20000300a00 */
[----:B------:R0:W-:Y:S02]  /*41680*/  STL.64 [R1+0x240], R48 ;  /* 0x0002403001007387 */ /* 0x0001e40000100a00 */
[----:B------:R1:W-:Y:S01]  /*41690*/  STL.64 [R1+0x248], R50 ;  /* 0x0002483201007387 */ /* 0x0003e20000100a00 */
[----:B0-----:R-:W3:Y:S01]  /*416a0*/  LDL.LU.64 R48, [R1+0x750] ;  /* 0x0007500001307983 */ /* 0x001ee20000300a00 */
[----:B-1----:R-:W3:Y:S02]  /*416b0*/  LDL.LU.64 R50, [R1+0x758] ;  /* 0x0007580001327983 */ /* 0x002ee40000300a00 */
[----:B------:R-:W-:Y:S02]  /*416c0*/  STL.64 [R1+0x3918], R54 ;  /* 0x0039183601007387 */ /* 0x000fe40000100a00 */
[----:B------:R-:W-:Y:S01]  /*416d0*/  STL.64 [R1+0x3910], R52 ;  /* 0x0039103401007387 */ /* 0x000fe20000100a00 */
[----:B------:R-:W-:Y:S01]  /*416e0*/  STL.64 [R1+0x3908], R6 ;  /* 0x0039080601007387 */ /* 0x000fe20000100a00 */
[----:B------:R2:W-:Y:S01]  /*416f0*/  STL.64 [R1+0x3900], R4 ;  /* 0x0039000401007387 */ /* 0x0005e20000100a00 */
[----:B----4-:R-:W-:Y:S11]  /*41700*/  HMMA.16816.F32.BF16 R8, R8, R4, R20 ;  /* 0x000000040808723c */ /* 0x010ff60000041814 */
[----:B------:R-:W-:Y:S11]  /*41710*/  @!UPT UIADD3 URZ, URZ, URZ, URZ ;  /* 0x0000003f3f3ff290 */ /* 0x000ff6000fffe03f */
[----:B------:R-:W-:Y:S01]  /*41720*/  @!UPT UIADD3 URZ, URZ, URZ, URZ ;  /* 0x0000003f3f3ff290 */ /* 0x000fe2000fffe03f */
[----:B------:R0:W-:Y:S01]  /*41730*/  STL.64 [R1+0x1b0], R8 ;  /* 0x0001b00801007387 */ /* 0x0001e20000100a00 */
[----:B------:R1:W-:Y:S02]  /*41740*/  STL.64 [R1+0x1b8], R10 ;  /* 0x0001b80a01007387 */ /* 0x0003e40000100a00 */
[----:B------:R-:W4:Y:S02]  /*41750*/  LDL.LU.64 R20, [R1+0x740] ;  /* 0x0007400001147983 */ /* 0x000f240000300a00 */
[----:B------:R-:W4:Y:S01]  /*41760*/  LDL.LU.64 R22, [R1+0x748] ;  /* 0x0007480001167983 */ /* 0x000f220000300a00 */
[C---:B--2---:R-:W-:Y:S11]  /*41770*/  HMMA.16816.F32.BF16 R4, R36.reuse, R32, R12 ;  /* 0x000000202404723c */ /* 0x044ff6000004180c */
[----:B------:R-:W-:Y:S11]  /*41780*/  @!UPT UIADD3 URZ, URZ, URZ, URZ ;  /* 0x0000003f3f3ff290 */ /* 0x000ff6000fffe03f */
[----:B------:R-:W-:Y:S01]  /*41790*/  @!UPT UIADD3 URZ, URZ, URZ, URZ ;  /* 0x0000003f3f3ff290 */ /* 0x000fe2000fffe03f */
[----:B------:R2:W-:Y:S01]  /*417a0*/  STL.64 [R1+0x1a0], R4 ;  /* 0x0001a00401007387 */ /* 0x0005e20000100a00 */
[----:B------:R3:W-:Y:S02]  /*417b0*/  STL.64 [R1+0x1a8], R6 ;  /* 0x0001a80601007387 */ /* 0x0007e40000100a00 */
[----:B------:R-:W4:Y:S02]  /*417c0*/  LDL.LU.64 R52, [R1+0x730] ;  /* 0x0007300001347983 */ /* 0x000f240000300a00 */
[----:B------:R-:W4:Y:S01]  /*417d0*/  LDL.LU.64 R54, [R1+0x738] ;  /* 0x0007380001367983 */ /* 0x000f220000300a00 */
[----:B------:R-:W4:Y:S01]  /*417e0*/  LDL.LU.64 R12, [R1+0x660] ;  /* 0x00066000010c7983 */ /* 0x000f220000300a00 */
[----:B------:R-:W4:Y:S02]  /*417f0*/  LDL.LU.64 R14, [R1+0x668] ;  /* 0x00066800010e7983 */ /* 0x000f240000300a00 */
[----:B0-----:R-:W4:Y:S02]  /*41800*/  LDL.LU.64 R8, [R1+0x640] ;  /* 0x0006400001087983 */ /* 0x001f240000300a00 */
[----:B-1----:R-:W4:Y:S01]  /*41810*/  LDL.LU.64 R10, [R1+0x648] ;  /* 0x00064800010a7983 */ /* 0x002f220000300a00 */
[----:B--2---:R-:W2:Y:S01]  /*41820*/  LDL.LU.64 R4, [R1+0x630] ;  /* 0x0006300001047983 */ /* 0x004ea20000300a00 */
[----:B---3--:R-:W2:Y:S02]  /*41830*/  LDL.LU.64 R6, [R1+0x638] ;  /* 0x0006380001067983 */ /* 0x008ea40000300a00 */
[----:B------:R-:W-:Y:S02]  /*41840*/  STL.64 [R1+0x3938], R34 ;  /* 0x0039382201007387 */ /* 0x000fe40000100a00 */
[----:B------:R0:W-:Y:S02]  /*41850*/  STL.64 [R1+0x3930], R32 ;  /* 0x0039302001007387 */ /* 0x0001e40000100a00 */
[C---:B0-----:R-:W-:Y:S01]  /*41860*/  HMMA.16816.F32.BF16 R32, R36.reuse, R28, R48 ;  /* 0x0000001c2420723c */ /* 0x041fe20000041830 */
[----:B------:R-:W3:Y:S01]  /*41870*/  LDL.LU.64 R48, [R1+0x650] ;  /* 0x0006500001307983 */ /* 0x000ee20000300a00 */
[----:B------:R-:W3:Y:S11]  /*41880*/  LDL.LU.64 R50, [R1+0x658] ;  /* 0x0006580001327983 */ /* 0x000ef60000300a00 */
[----:B------:R-:W-:Y:S10]  /*41890*/  @!UPT UIADD3 URZ, URZ, URZ, URZ ;  /* 0x0000003f3f3ff290 */ /* 0x000ff4000fffe03f */
[----:B------:R-:W-:Y:S01]  /*418a0*/  STL.64 [R1+0x190], R32 ;  /* 0x0001902001007387 */ /* 0x000fe20000100a00 */
[----:B------:R-:W-:Y:S02]  /*418b0*/  STL.64 [R1+0x198], R34 ;  /* 0x0001982201007387 */ /* 0x000fe40000100a00 */
[----:B------:R-:W-:Y:S02]  /*418c0*/  STL.64 [R1+0x3948], R30 ;  /* 0x0039481e01007387 */ /* 0x000fe40000100a00 */
[----:B------:R0:W-:Y:S02]  /*418d0*/  STL.64 [R1+0x3940], R28 ;  /* 0x0039401c01007387 */ /* 0x0001e40000100a00 */
[----:B0-----:R-:W2:Y:S01]  /*418e0*/  LDL.LU.64 R28, [R1+0x580] ;  /* 0x00058000011c7983 */ /* 0x001ea20000300a00 */
[----:B------:R-:W2:Y:S02]  /*418f0*/  LDL.LU.64 R30, [R1+0x588] ;  /* 0x00058800011e7983 */ /* 0x000ea40000300a00 */
[----:B------:R-:W2:Y:S01]  /*41900*/  LDL.LU.64 R32, [R1+0x10] ;  /* 0x0000100001207983 */ /* 0x000ea20000300a00 */
[C---:B----4-:R-:W-:Y:S11]  /*41910*/  HMMA.16816.F32.BF16 R20, R36.reuse, R24, R20 ;  /* 0x000000182414723c */ /* 0x050ff60000041814 */
[----:B------:R-:W-:Y:S11]  /*41920*/  @!UPT UIADD3 URZ, URZ, URZ, URZ ;  /* 0x0000003f3f3ff290 */ /* 0x000ff6000fffe03f */
[----:B------:R-:W-:Y:S01]  /*41930*/  @!UPT UIADD3 URZ, URZ, URZ, URZ ;  /* 0x0000003f3f3ff290 */ /* 0x000fe2000fffe03f */
[----:B------:R-:W-:Y:S01]  /*41940*/  STL.64 [R1+0x180], R20 ;  /* 0x0001801401007387 */ /* 0x000fe20000100a00 */
[----:B------:R0:W-:Y:S03]  /*41950*/  STL.64 [R1+0x188], R22 ;  /* 0x0001881601007387 */ /* 0x0001e60000100a00 */
[----:B0-----:R-:W4:Y:S01]  /*41960*/  LDL.LU.64 R22, [R1+0x3978] ;  /* 0x0039780001167983 */ /* 0x001f220000300a00 */
[----:B------:R-:W2:Y:S01]  /*41970*/  LDL.LU.64 R20, [R1+0x3970] ;  /* 0x0039700001147983 */ /* 0x000ea20000300a00 */
[C---:B------:R-:W-:Y:S08]  /*41980*/  HMMA.16816.F32.BF16 R12, R36.reuse, R16, R12 ;  /* 0x00000010240c723c */ /* 0x040ff0000004180c */
[----:B--2---:R-:W-:Y:S11]  /*41990*/  HMMA.16816.F32.BF16 R52, R36, R20, R52 ;  /* 0x000000142434723c */ /* 0x004ff60000041834 */
[----:B------:R-:W-:Y:S11]  /*419a0*/  @!UPT UIADD3 URZ, URZ, URZ, URZ ;  /* 0x0000003f3f3ff290 */ /* 0x000ff6000fffe03f */
[----:B------:R-:W-:Y:S01]  /*419b0*/  @!UPT UIADD3 URZ, URZ, URZ, URZ ;  /* 0x0000003f3f3ff290 */ /* 0x000fe2000fffe03f */
[----:B------:R0:W-:Y:S01]  /*419c0*/  STL.64 [R1+0x170], R52 ;  /* 0x0001703401007387 */ /* 0x0001e20000100a00 */
[----:B------:R1:W-:Y:S03]  /*419d0*/  STL.64 [R1+0x178], R54 ;  /* 0x0001783601007387 */ /* 0x0003e60000100a00 */
[----:B0-----:R-:W2:Y:S01]  /*419e0*/  LDL.LU.64 R52, [R1+0x560] ;  /* 0x0005600001347983 */ /* 0x001ea20000300a00 */
[----:B-1----:R-:W2:Y:S02]  /*419f0*/  LDL.LU.64 R54, [R1+0x568] ;  /* 0x0005680001367983 */ /* 0x002ea40000300a00 */
[----:B------:R-:W-:Y:S02]  /*41a00*/  STL.64 [R1+0x160], R12 ;  /* 0x0001600c01007387 */ /* 0x000fe40000100a00 */
[----:B------:R0:W-:Y:S02]  /*41a10*/  STL.64 [R1+0x168], R14 ;  /* 0x0001680e01007387 */ /* 0x0001e40000100a00 */
[----:B0-----:R-:W2:Y:S01]  /*41a20*/  LDL.LU.64 R14, [R1+0x3968] ;  /* 0x00396800010e7983 */ /* 0x001ea20000300a00 */
[----:B------:R-:W2:Y:S02]  /*41a30*/  LDL.LU.64 R12, [R1+0x3960] ;  /* 0x00396000010c7983 */ /* 0x000ea40000300a00 */
[----:B------:R-:W-:-:S02]  /*41a40*/  IMAD.MOV.U32 R44, RZ, RZ, R27 ;  /* 0x000000ffff2c7224 */ /* 0x000fc400078e001b */
[----:B------:R-:W-:Y:S01]  /*41a50*/  IMAD.MOV.U32 R45, RZ, RZ, R3 ;  /* 0x000000ffff2d7224 */ /* 0x000fe200078e0003 */
[C---:B------:R-:W-:Y:S08]  /*41a60*/  HMMA.16816.F32.BF16 R4, R36.reuse, R40, R4 ;  /* 0x000000282404723c */ /* 0x040ff00000041804 */
[C---:B---3--:R-:W-:Y:S08]  /*41a70*/  HMMA.16816.F32.BF16 R44, R36.reuse, R44, R48 ;  /* 0x0000002c242c723c */ /* 0x048ff00000041830 */
[C---:B--2---:R-:W-:Y:S11]  /*41a80*/  HMMA.16816.F32.BF16 R8, R36.reuse, R12, R8 ;  /* 0x0000000c2408723c */ /* 0x044ff60000041808 */
[----:B------:R-:W-:Y:S11]  /*41a90*/  @!UPT UIADD3 URZ, URZ, URZ, URZ ;  /* 0x0000003f3f3ff290 */ /* 0x000ff6000fffe03f */
[----:B------:R-:W-:Y:S01]  /*41aa0*/  @!UPT UIADD3 URZ, URZ, URZ, URZ ;  /* 0x0000003f3f3ff290 */ /* 0x000fe2000fffe03f */
[----:B------:R-:W-:Y:S01]  /*41ab0*/  STL.64 [R1+0x150], R8 ;  /* 0x0001500801007387 */ /* 0x000fe20000100a00 */
[----:B------:R-:W-:Y:S02]  /*41ac0*/  STL.64 [R1+0x158], R10 ;  /* 0x0001580a01007387 */ /* 0x000fe40000100a00 */
[----:B------:R-:W0:Y:S04]  /*41ad0*/  LDSM.16.MT88.4 R8, [R26+0x8800] ;  /* 0x008800001a08783b */ /* 0x000e280000004200 */
[----:B------:R1:W-:Y:S01]  /*41ae0*/  STL.64 [R1+0x140], R4 ;  /* 0x0001400401007387 */ /* 0x0003e20000100a00 */
[----:B------:R2:W-:Y:S04]  /*41af0*/  STL.64 [R1+0x148], R6 ;  /* 0x0001480601007387 */ /* 0x0005e80000100a00 */
[----:B-1----:R-:W3:Y:S01]  /*41b00*/  LDL.LU.64 R4, [R1+0x550] ;  /* 0x0005500001047983 */ /* 0x002ee20000300a00 */
[----:B--2---:R-:W3:Y:S03]  /*41b10*/  LDL.LU.64 R6, [R1+0x558] ;  /* 0x0005580001067983 */ /* 0x004ee60000300a00 */
[----:B0-----:R-:W-:Y:S01]  /*41b20*/  STL.64 [R1+0x3848], R10 ;  /* 0x0038480a01007387 */ /* 0x001fe20000100a00 */
[----:B------:R-:W-:Y:S02]  /*41b30*/  STL.64 [R1+0x3840], R8 ;  /* 0x0038400801007387 */ /* 0x000fe40000100a00 */
[----:B------:R-:W3:Y:S02]  /*41b40*/  LDL.LU.64 R48, [R1+0x3958] ;  /* 0x0039580001307983 */ /* 0x000ee40000300a00 */
[----:B------:R0:W-:Y:S01]  /*41b50*/  STL.64 [R1+0x130], R44 ;  /* 0x0001302c01007387 */ /* 0x0001e20000100a00 */
[----:B------:R-:W-:Y:S04]  /*41b60*/  STL.64 [R1+0x138], R46 ;  /* 0x0001382e01007387 */ /* 0x000fe80000100a00 */
[----:B0-----:R-:W2:Y:S01]  /*41b70*/  LDL.LU.64 R44, [R1+0x3950] ;  /* 0x00395000012c7983 */ /* 0x001ea20000300a00 */
[----:B------:R-:W-:Y:S01]  /*41b80*/  HMMA.16816.F32.BF16 R28, R36, R56, R28 ;  /* 0x00000038241c723c */ /* 0x000fe2000004181c */
[----:B------:R-:W-:-:S02]  /*41b90*/  IMAD.MOV.U32 R11, RZ, RZ, R56 ;  /* 0x000000ffff0b7224 */ /* 0x000fc400078e0038 */
[----:B------:R-:W-:Y:S11]  /*41ba0*/  IMAD.MOV.U32 R10, RZ, RZ, R57 ;  /* 0x000000ffff0a7224 */ /* 0x000ff600078e0039 */
[----:B------:R-:W-:Y:S09]  /*41bb0*/  @!UPT UIADD3 URZ, URZ, URZ, URZ ;  /* 0x0000003f3f3ff290 */ /* 0x000ff2000fffe03f */
[----:B------:R0:W-:Y:S01]  /*41bc0*/  STL.64 [R1+0x120], R28 ;  /* 0x0001201c01007387 */ /* 0x0001e20000100a00 */
[----:B------:R1:W-:Y:S03]  /*41bd0*/  STL.64 [R1+0x128], R30 ;  /* 0x0001281e01007387 */ /* 0x0003e60000100a00 */
[----:B0-----:R-:W4:Y:S01]  /*41be0*/  LDL.LU.64 R28, [R1+0x540] ;  /* 0x00054000011c7983 */ /* 0x001f220000300a00 */
[----:B-1----:R-:W4:Y:S01]  /*41bf0*/  LDL.LU.64 R30, [R1+0x548] ;  /* 0x00054800011e7983 */ /* 0x002f220000300a00 */
[C---:B--2---:R-:W-:Y:S11]  /*41c00*/  HMMA.16816.F32.BF16 R52, R36.reuse, R44, R52 ;  /* 0x0000002c2434723c */ /* 0x044ff60000041834 */
[----:B------:R-:W-:Y:S11]  /*41c10*/  @!UPT UIADD3 URZ, URZ, URZ, URZ ;  /* 0x0000003f3f3ff290 */ /* 0x000ff6000fffe03f */
[----:B------:R-:W-:Y:S01]  /*41c20*/  @!UPT UIADD3 URZ, URZ, URZ, URZ ;  /* 0x0000003f3f3ff290 */ /* 0x000fe2000fffe03f */
[----:B------:R0:W-:Y:S01]  /*41c30*/  STL.64 [R1+0x110], R52 ;  /* 0x0001103401007387 */ /* 0x0001e20000100a00 */
[----:B------:R1:W-:Y:S02]  /*41c40*/  STL.64 [R1+0x118], R54 ;  /* 0x0001183601007387 */ /* 0x0003e40000100a00 */
[----:B------:R-:W2:Y:S02]  /*41c50*/  LDL.LU.64 R56, [R1+0x480] ;  /* 0x0004800001387983 */ /* 0x000ea40000300a00 */
[----:B------:R-:W2:Y:S01]  /*41c60*/  LDL.LU.64 R58, [R1+0x488] ;  /* 0x00048800013a7983 */ /* 0x000ea20000300a00 */
[C---:B---3--:R-:W-:Y:S01]  /*41c70*/  HMMA.16816.F32.BF16 R4, R36.reuse, R48, R4 ;  /* 0x000000302404723c */ /* 0x048fe20000041804 */
[----:B------:R-:W-:Y:S02]  /*41c80*/  IMAD.MOV.U32 R8, RZ, RZ, R2 ;  /* 0x000000ffff087224 */ /* 0x000fe400078e0002 */
[----:B------:R-:W-:Y:S02]  /*41c90*/  IMAD.MOV.U32 R9, RZ, RZ, R0 ;  /* 0x000000ffff097224 */ /* 0x000fe400078e0000 */
[----:B------:R-:W-:Y:S01]  /*41ca0*/  IMAD.MOV.U32 R60, RZ, RZ, R44 ;  /* 0x000000ffff3c7224 */ /* 0x000fe200078e002c */
[----:B0-----:R-:W3:Y:S01]  /*41cb0*/  LDL.LU.64 R52, [R1+0x470] ;  /* 0x0004700001347983 */ /* 0x001ee20000300a00 */
[----:B-1----:R-:W3:Y:S01]  /*41cc0*/  LDL.LU.64 R54, [R1+0x478] ;  /* 0x0004780001367983 */ /* 0x002ee20000300a00 */
[----:B----4-:R-:W-:Y:S01]  /*41cd0*/  HMMA.16816.F32.BF16 R28, R36, R32, R28 ;  /* 0x00000020241c723c */ /* 0x010fe2000004181c */
[----:B------:R-:W-:-:S02]  /*41ce0*/  IMAD.MOV.U32 R61, RZ, RZ, R45 ;  /* 0x000000ffff3d7224 */ /* 0x000fc400078e002d */
[----:B------:R-:W-:Y:S02]  /*41cf0*/  IMAD.MOV.U32 R27, RZ, RZ, R48 ;  /* 0x000000ffff1b7224 */ /* 0x000fe400078e0030 */
[----:B------:R-:W-:-:S10]  /*41d00*/  IMAD.MOV.U32 R3, RZ, RZ, R49 ;  /* 0x000000ffff037224 */ /* 0x000fd400078e0031 */
[----:B------:R0:W-:Y:S01]  /*41d10*/  STL.64 [R1+0x100], R4 ;  /* 0x0001000401007387 */ /* 0x0001e20000100a00 */
[----:B------:R1:W-:Y:S02]  /*41d20*/  STL.64 [R1+0x108], R6 ;  /* 0x0001080601007387 */ /* 0x0003e40000100a00 */
[----:B------:R-:W-:Y:S01]  /*41d30*/  IMAD.MOV.U32 R2, RZ, RZ, R32 ;  /* 0x000000ffff027224 */ /* 0x000fe200078e0020 */
[----:B0-----:R-:W4:Y:S01]  /*41d40*/  LDL.LU.64 R4, [R1+0x460] ;  /* 0x0004600001047983 */ /* 0x001f220000300a00 */
[----:B-1----:R-:W4:Y:S02]  /*41d50*/  LDL.LU.64 R6, [R1+0x468] ;  /* 0x0004680001067983 */ /* 0x002f240000300a00 */
[----:B------:R-:W3:Y:S02]  /*41d60*/  LDL.LU.64 R44, [R1+0x450] ;  /* 0x00045000012c7983 */ /* 0x000ee40000300a00 */
[----:B------:R-:W3:Y:S01]  /*41d70*/  LDL.LU.64 R46, [R1+0x458] ;  /* 0x00045800012e7983 */ /* 0x000ee20000300a00 */
[----:B------:R-:W3:Y:S01]  /*41d80*/  LDL.LU.64 R48, [R1+0x690] ;  /* 0x0006900001307983 */ /* 0x000ee20000300a00 */
[----:B------:R-:W3:Y:S02]  /*41d90*/  LDL.LU.64 R50, [R1+0x698] ;  /* 0x0006980001327983 */ /* 0x000ee40000300a00 */
[----:B------:R-:W-:Y:S02]  /*41da0*/  STL.64 [R1+0xf0], R28 ;  /* 0x0000f01c01007387 */ /* 0x000fe40000100a00 */
[----:B------:R0:W-:Y:S02]  /*41db0*/  STL.64 [R1+0xf8], R30 ;  /* 0x0000f81e01007387 */ /* 0x0001e40000100a00 */
[----:B------:R-:W-:Y:S01]  /*41dc0*/  IMAD.MOV.U32 R26, RZ, RZ, R33 ;  /* 0x000000ffff1a7224 */ /* 0x000fe200078e0021 */
[----:B0-----:R-:W3:Y:S01]  /*41dd0*/  LDL.LU.64 R30, [R1+0x3948] ;  /* 0x00394800011e7983 */ /* 0x001ee20000300a00 */
[----:B------:R-:W3:Y:S02]  /*41de0*/  LDL.LU.64 R28, [R1+0x3940] ;  /* 0x00394000011c7983 */ /* 0x000ee40000300a00 */
[----:B------:R-:W3:Y:S02]  /*41df0*/  LDL.LU.64 R34, [R1+0x3938] ;  /* 0x0039380001227983 */ /* 0x000ee40000300a00 */
        /* <DEDUP_REMOVED lines=8> */
[----:B------:R-:W-:Y:S01]  /*41e80*/  STL.64 [R1+0x3860], R8 ;  /* 0x0038600801007387 */ /* 0x000fe20000100a00 */
[C---:B---3--:R-:W-:Y:S11]  /*41e90*/  HMMA.16816.F32.BF16 R52, R36.reuse, R56, R52 ;  /* 0x000000382434723c */ /* 0x048ff60000041834 */
[----:B------:R-:W-:Y:S11]  /*41ea0*/  @!UPT UIADD3 URZ, URZ, URZ, URZ ;  /* 0x0000003f3f3ff290 */ /* 0x000ff6000fffe03f */
[----:B------:R-:W-:Y:S01]  /*41eb0*/  @!UPT UIADD3 URZ, URZ, URZ, URZ ;  /* 0x0000003f3f3ff290 */ /* 0x000fe2000fffe03f */
[----:B------:R-:W-:Y:S01]  /*41ec0*/  STL.64 [R1+0xd0], R52 ;  /* 0x0000d03401007387 */ /* 0x000fe20000100a00 */
[----:B------:R0:W-:Y:S03]  /*41ed0*/  STL.64 [R1+0xd8], R54 ;  /* 0x0000d83601007387 */ /* 0x0001e60000100a00 */
[----:B0-----:R-:W3:Y:S01]  /*41ee0*/  LDL.LU.64 R54, [R1+0x3918] ;  /* 0x0039180001367983 */ /* 0x001ee20000300a00 */
[----:B------:R-:W4:Y:S02]  /*41ef0*/  LDL.LU.64 R52, [R1+0x3910] ;  /* 0x0039100001347983 */ /* 0x000f240000300a00 */
[----:B--2---:R-:W-:Y:S02]  /*41f00*/  STL.64 [R1+0x3858], R58 ;  /* 0x0038583a01007387 */ /* 0x004fe40000100a00 */
[----:B------:R0:W-:Y:S02]  /*41f10*/  STL.64 [R1+0x3850], R56 ;  /* 0x0038503801007387 */ /* 0x0001e40000100a00 */
[----:B0-----:R-:W2:Y:S01]  /*41f20*/  LDL.LU.64 R56, [R1+0x6d0] ;  /* 0x0006d00001387983 */ /* 0x001ea20000300a00 */
[----:B------:R-:W2:Y:S01]  /*41f30*/  LDL.LU.64 R58, [R1+0x6d8] ;  /* 0x0006d800013a7983 */ /* 0x000ea20000300a00 */
[C---:B----4-:R-:W-:Y:S11]  /*41f40*/  HMMA.16816.F32.BF16 R4, R36.reuse, R52, R4 ;  /* 0x000000342404723c */ /* 0x050ff60000041804 */
[----:B------:R-:W-:Y:S11]  /*41f50*/  @!UPT UIADD3 URZ, URZ, URZ, URZ ;  /* 0x0000003f3f3ff290 */ /* 0x000ff6000fffe03f */
[----:B------:R-:W-:Y:S01]  /*41f60*/  @!UPT UIADD3 URZ, URZ, URZ, URZ ;  /* 0x0000003f3f3ff290 */ /* 0x000fe2000fffe03f */
[----:B------:R-:W-:Y:S01]  /*41f70*/  STL.64 [R1+0xc0], R4 ;  /* 0x0000c00401007387 */ /* 0x000fe20000100a00 */
[----:B------:R0:W-:Y:S03]  /*41f80*/  STL.64 [R1+0xc8], R6 ;  /* 0x0000c80601007387 */ /* 0x0001e60000100a00 */
[----:B0-----:R-:W4:Y:S01]  /*41f90*/  LDL.LU.64 R6, [R1+0x3908] ;  /* 0x0039080001067983 */ /* 0x001f220000300a00 */
[----:B------:R-:W2:Y:S02]  /*41fa0*/  LDL.LU.64 R4, [R1+0x3900] ;  /* 0x0039000001047983 */ /* 0x000ea40000300a00 */
[----:B---3--:R-:W-:Y:S02]  /*41fb0*/  STL.64 [R1+0x3870], R54 ;  /* 0x0038703601007387 */ /* 0x008fe40000100a00 */
[----:B------:R0:W-:Y:S02]  /*41fc0*/  STL.64 [R1+0x3868], R52 ;  /* 0x0038683401007387 */ /* 0x0001e40000100a00 */
[----:B0-----:R-:W3:Y:S01]  /*41fd0*/  LDL.LU.64 R52, [R1+0x720] ;  /* 0x0007200001347983 */ /* 0x001ee20000300a00 */
[----:B------:R-:W3:Y:S01]  /*41fe0*/  LDL.LU.64 R54, [R1+0x728] ;  /* 0x0007280001367983 */ /* 0x000ee20000300a00 */
[----:B--2---:R-:W-:Y:S02]  /*41ff0*/  HMMA.16816.F32.BF16 R36, R36, R4, R44 ;  /* 0x000000042424723c */ /* 0x004fe4000004182c */
[----:B------:R-:W3:Y:S01]  /*42000*/  LDL.LU.64 R46, [R1+0x38f8] ;  /* 0x0038f800012e7983 */ /* 0x000ee20000300a00 */
[----:B------:R-:W3:Y:S02]  /*42010*/  LDL.LU.64 R44, [R1+0x38f0] ;  /* 0x0038f000012c7983 */ /* 0x000ee40000300a00 */
[----:B----4-:R-:W-:Y:S02]  /*42020*/  STL.64 [R1+0x3880], R6 ;  /* 0x0038800601007387 */ /* 0x010fe40000100a00 */
[----:B------:R-:W-:Y:S11]  /*42030*/  STL.64 [R1+0x3878], R4 ;  /* 0x0038780401007387 */ /* 0x000ff60000100a00 */
[----:B------:R-:W-:Y:S05]  /*42040*/  @!UPT UIADD3 URZ, URZ, URZ, URZ ;  /* 0x0000003f3f3ff290 */ /* 0x000fea000fffe03f */
[----:B------:R-:W-:Y:S01]  /*42050*/  STL.64 [R1+0xb0], R36 ;  /* 0x0000b02401007387 */ /* 0x000fe20000100a00 */
[----:B------:R0:W-:Y:S02]  /*42060*/  STL.64 [R1+0xb8], R38 ;  /* 0x0000b82601007387 */ /* 0x0001e40000100a00 */
[----:B------:R-:W-:Y:S02]  /*42070*/  IMAD.MOV.U32 R8, RZ, RZ, R2 ;  /* 0x000000ffff087224 */ /* 0x000fe400078e0002 */
[----:B------:R-:W-:Y:S01]  /*42080*/  IMAD.MOV.U32 R9, RZ, RZ, R26 ;  /* 0x000000ffff097224 */ /* 0x000fe200078e001a */
[C---:B---3--:R-:W-:Y:S08]  /*42090*/  HMMA.16816.F32.BF16 R52, R44.reuse, R32, R52 ;  /* 0x000000202c34723c */ /* 0x048ff00000041834 */
[C---:B0-----:R-:W-:Y:S08]  /*420a0*/  HMMA.16816.F32.BF16 R36, R44.reuse, R28, R56 ;  /* 0x0000001c2c24723c */ /* 0x041ff00000041838 */
[----:B------:R-:W-:Y:S07]  /*420b0*/  HMMA.16816.F32.BF16 R4, R44, R24, R48 ;  /* 0x000000182c04723c */ /* 0x000fee0000041830 */
[----:B------:R0:W-:Y:S01]  /*420c0*/  STL.64 [R1+0xa0], R52 ;  /* 0x0000a03401007387 */ /* 0x0001e20000100a00 */
[----:B------:R1:W-:Y:S07]  /*420d0*/  STL.64 [R1+0xa8], R54 ;  /* 0x0000a83601007387 */ /* 0x0003ee0000100a00 */
[----:B------:R2:W-:Y:S02]  /*420e0*/  STL.64 [R1+0x90], R36 ;  /* 0x0000902401007387 */ /* 0x0005e40000100a00 */
[----:B------:R3:W-:Y:S01]  /*420f0*/  STL.64 [R1+0x98], R38 ;  /* 0x0000982601007387 */ /* 0x0007e20000100a00 */
[----:B0-----:R-:W4:Y:S01]  /*42100*/  LDL.LU.64 R52, [R1+0x670] ;  /* 0x0006700001347983 */ /* 0x001f220000300a00 */
[----:B-1----:R-:W4:Y:S05]  /*42110*/  LDL.LU.64 R54, [R1+0x678] ;  /* 0x0006780001367983 */ /* 0x002f2a0000300a00 */
[----:B------:R-:W-:-:S02]  /*42120*/  IMAD.MOV.U32 R32, RZ, RZ, R4 ;  /* 0x000000ffff207224 */ /* 0x000fc400078e0004 */
[----:B------:R-:W4:Y:S01]  /*42130*/  LDL.LU.64 R48, [R1+0x570] ;  /* 0x0005700001307983 */ /* 0x000f220000300a00 */
[----:B------:R-:W4:Y:S01]  /*42140*/  LDL.LU.64 R50, [R1+0x578] ;  /* 0x0005780001327983 */ /* 0x000f220000300a00 */
[----:B--2---:R-:W2:Y:S02]  /*42150*/  LDL.LU.64 R36, [R1+0x530] ;  /* 0x0005300001247983 */ /* 0x004ea40000300a00 */
[----:B---3--:R-:W2:Y:S02]  /*42160*/  LDL.LU.64 R38, [R1+0x538] ;  /* 0x0005380001267983 */ /* 0x008ea40000300a00 */
[----:B------:R-:W-:Y:S01]  /*42170*/  STL.64 [R1+0x3890], R34 ;  /* 0x0038902201007387 */ /* 0x000fe20000100a00 */
[----:B------:R-:W-:Y:S01]  /*42180*/  STL [R1+0x3888], R32 ;  /* 0x0038882001007387 */ /* 0x000fe20000100800 */
[----:B------:R-:W3:Y:S02]  /*42190*/  LDL.LU R2, [R1+0x38ec] ;  /* 0x0038ec0001027983 */ /* 0x000ee40000300800 */
[----:B------:R-:W2:Y:S02]  /*421a0*/  LDL.LU R26, [R1+0x38e8] ;  /* 0x0038e800011a7983 */ /* 0x000ea40000300800 */
[----:B------:R0:W-:Y:S02]  /*421b0*/  STL.64 [R1+0x3898], R8 ;  /* 0x0038980801007387 */ /* 0x0001e40000100a00 */
[----:B------:R-:W-:-:S02]  /*421c0*/  IMAD.MOV.U32 R4, RZ, RZ, R27 ;  /* 0x000000ffff047224 */ /* 0x000fc400078e001b */
[----:B------:R-:W2:Y:S01]  /*421d0*/  LDL.LU R27, [R1+0x38e4] ;  /* 0x0038e400011b7983 */ /* 0x000ea20000300800 */
[----:B------:R-:W-:Y:S02]  /*421e0*/  IMAD.MOV.U32 R25, RZ, RZ, R5 ;  /* 0x000000ffff197224 */ /* 0x000fe400078e0005 */
[----:B------:R-:W-:Y:S02]  /*421f0*/  IMAD.MOV.U32 R5, RZ, RZ, R3 ;  /* 0x000000ffff057224 */ /* 0x000fe400078e0003 */
[----:B------:R-:W-:Y:S01]  /*42200*/  IMAD.MOV.U32 R24, RZ, RZ, R6 ;  /* 0x000000ffff187224 */ /* 0x000fe200078e0006 */
[----:B------:R-:W3:Y:S01]  /*42210*/  LDL.LU R3, [R1+0x38e0] ;  /* 0x0038e00001037983 */ /* 0x000ee20000300800 */
[----:B------:R-:W-:Y:S02]  /*42220*/  IMAD.MOV.U32 R0, RZ, RZ, R7 ;  /* 0x000000ffff007224 */ /* 0x000fe400078e0007 */
[----:B------:R-:W-:Y:S02]  /*42230*/  STL.64 [R1+0x38a0], R4 ;  /* 0x0038a00401007387 */ /* 0x000fe40000100a00 */
[----:B0-----:R-:W-:-:S02]  /*42240*/  IMAD.MOV.U32 R8, RZ, RZ, R60 ;  /* 0x000000ffff087224 */ /* 0x001fc400078e003c */
[----:B------:R-:W-:Y:S01]  /*42250*/  IMAD.MOV.U32 R9, RZ, RZ, R61 ;  /* 0x000000ffff097224 */ /* 0x000fe200078e003d */
[----:B------:R-:W3:Y:S01]  /*42260*/  LDL.LU R60, [R1+0x38dc] ;  /* 0x0038dc00013c7983 */ /* 0x000ee20000300800 */
[----:B------:R-:W3:Y:S03]  /*42270*/  LDL.LU R61, [R1+0x38d8] ;  /* 0x0038d800013d7983 */ /* 0x000ee60000300800 */
[----:B------:R0:W-:Y:S02]  /*42280*/  STL.64 [R1+0x38a8], R8 ;  /* 0x0038a80801007387 */ /* 0x0001e40000100a00 */
[----:B0-----:R-:W-:Y:S02]  /*42290*/  IMAD.MOV.U32 R8, RZ, RZ, R11 ;  /* 0x000000ffff087224 */ /* 0x001fe400078e000b */
[----:B------:R-:W-:-:S05]  /*422a0*/  IMAD.MOV.U32 R9, RZ, RZ, R10 ;  /* 0x000000ffff097224 */ /* 0x000fca00078e000a */
[----:B------:R-:W-:Y:S01]  /*422b0*/  STL.64 [R1+0x38c0], R8 ;  /* 0x0038c00801007387 */ /* 0x000fe20000100a00 */
[C---:B----4-:R-:W-:Y:S03]  /*422c0*/  HMMA.16816.F32.BF16 R4, R44.reuse, R20, R52 ;  /* 0x000000142c04723c */ /* 0x050fe60000041834 */
[----:B--2---:R-:W-:Y:S01]  /*422d0*/  STL.64 [R1+0x3800], R26 ;  /* 0x0038001a01007387 */ /* 0x004fe20000100a00 */
[----:B------:R-:W-:Y:S02]  /*422e0*/  STL.64 [R1+0x37f8], R24 ;  /* 0x0037f81801007387 */ /* 0x000fe40000100a00 */
[----:B------:R-:W-:Y:S11]  /*422f0*/  STL [R1+0x3678], R0 ;  /* 0x0036780001007387 */ /* 0x000ff60000100800 */
[----:B------:R-:W-:Y:S06]  /*42300*/  @!UPT UIADD3 URZ, URZ, URZ, URZ ;  /* 0x0000003f3f3ff290 */ /* 0x000fec000fffe03f */
[----:B------:R0:W-:Y:S01]  /*42310*/  STL.64 [R1+0x70], R4 ;  /* 0x0000700401007387 */ /* 0x0001e20000100a00 */
[----:B------:R-:W-:Y:S02]  /*42320*/  IMAD.MOV.U32 R21, RZ, RZ, R6 ;  /* 0x000000ffff157224 */ /* 0x000fe400078e0006 */
[----:B------:R-:W-:Y:S02]  /*42330*/  IMAD.MOV.U32 R20, RZ, RZ, R7 ;  /* 0x000000ffff147224 */ /* 0x000fe400078e0007 */
[C---:B0-----:R-:W-:Y:S01]  /*42340*/  HMMA.16816.F32.BF16 R4, R44.reuse, R16, R48 ;  /* 0x000000102c04723c */ /* 0x041fe20000041830 */
[----:B------:R-:W-:Y:S07]  /*42350*/  STL.64 [R1+0x38b8], R22 ;  /* 0x0038b81601007387 */ /* 0x000fee0000100a00 */
[----:B------:R-:W-:Y:S01]  /*42360*/  HMMA.16816.F32.BF16 R48, R44, R12, R36 ;  /* 0x0000000c2c30723c */ /* 0x000fe20000041824 */
[----:B------:R-:W-:Y:S11]  /*42370*/  STL.64 [R1+0x38b0], R20 ;  /* 0x0038b01401007387 */ /* 0x000ff60000100a00 */
[----:B------:R-:W-:Y:S04]  /*42380*/  @!UPT UIADD3 URZ, URZ, URZ, URZ ;  /* 0x0000003f3f3ff290 */ /* 0x000fe8000fffe03f */
[----:B------:R-:W-:Y:S02]  /*42390*/  IMAD.MOV.U32 R29, RZ, RZ, R6 ;  /* 0x000000ffff1d7224 */ /* 0x000fe400078e0006 */
[----:B------:R-:W-:Y:S01]  /*423a0*/  IMAD.MOV.U32 R28, RZ, RZ, R7 ;  /* 0x000000ffff1c7224 */ /* 0x000fe200078e0007 */
[----:B------:R-:W-:Y:S01]  /*423b0*/  STL [R1+0x60], R4 ;  /* 0x0000600401007387 */ /* 0x000fe20000100800 */
[----:B------:R-:W-:Y:S03]  /*423c0*/  STL.64 [R1+0x38d0], R30 ;  /* 0x0038d01e01007387 */ /* 0x000fe60000100a00 */
[----:B------:R0:W-:Y:S01]  /*423d0*/  STL.64 [R1+0x38c8], R28 ;  /* 0x0038c81c01007387 */ /* 0x0001e20000100a00 */
[----:B------:R-:W-:-:S03]  /*423e0*/  IMAD.MOV.U32 R0, RZ, RZ, R5 ;  /* 0x000000ffff007224 */ /* 0x000fc600078e0005 */
[----:B0-----:R-:W2:Y:S01]  /*423f0*/  LDL.LU.64 R28, [R1+0x520] ;  /* 0x00052000011c7983 */ /* 0x001ea20000300a00 */
[----:B------:R-:W2:Y:S02]  /*42400*/  LDL.LU.64 R30, [R1+0x528] ;  /* 0x00052800011e7983 */ /* 0x000ea40000300a00 */
[----:B------:R-:W4:Y:S02]  /*42410*/  LDL.LU.64 R8, [R1+0x500] ;  /* 0x0005000001087983 */ /* 0x000f240000300a00 */
[----:B------:R-:W4:Y:S01]  /*42420*/  LDL.LU.64 R10, [R1+0x508] ;  /* 0x00050800010a7983 */ /* 0x000f220000300a00 */
[----:B------:R-:W3:Y:S01]  /*42430*/  LDL.LU.64 R20, [R1+0x3d0] ;  /* 0x0003d00001147983 */ /* 0x000ee20000300a00 */
[----:B------:R-:W3:Y:S02]  /*42440*/  LDL.LU.64 R22, [R1+0x3d8] ;  /* 0x0003d80001167983 */ /* 0x000ee40000300a00 */
[----:B------:R-:W3:Y:S02]  /*42450*/  LDL.LU.64 R4, [R1+0x3e0] ;  /* 0x0003e00001047983 */ /* 0x000ee40000300a00 */
[----:B------:R-:W3:Y:S01]  /*42460*/  LDL.LU.64 R6, [R1+0x3e8] ;  /* 0x0003e80001067983 */ /* 0x000ee20000300a00 */
        /* <DEDUP_REMOVED lines=10> */
[----:B------:R-:W-:Y:S02]  /*42510*/  STL.64 [R1+0x35b0], R50 ;  /* 0x0035b03201007387 */ /* 0x000fe40000100a00 */
[----:B------:R0:W-:Y:S02]  /*42520*/  STL.64 [R1+0x35a8], R48 ;  /* 0x0035a83001007387 */ /* 0x0001e40000100a00 */
[----:B0-----:R-:W4:Y:S01]  /*42530*/  LDL.LU.64 R48, [R1+0x50] ;  /* 0x0000500001307983 */ /* 0x001f220000300a00 */
[----:B------:R-:W3:Y:S01]  /*42540*/  LDL.LU.64 R50, [R1+0x58] ;  /* 0x0000580001327983 */ /* 0x000ee20000300a00 */
[C---:B--2---:R-:W-:Y:S08]  /*42550*/  HMMA.16816.F32.BF16 R28, R44.reuse, R40, R28 ;  /* 0x000000282c1c723c */ /* 0x044ff0000004181c */
[C---:B----4-:R-:W-:Y:S11]  /*42560*/  HMMA.16816.F32.BF16 R8, R44.reuse, R48, R8 ;  /* 0x000000302c08723c */ /* 0x050ff60000041808 */
[----:B------:R-:W-:Y:S05]  /*42570*/  @!UPT UIADD3 URZ, URZ, URZ, URZ ;  /* 0x0000003f3f3ff290 */ /* 0x000fea000fffe03f */
[----:B------:R-:W-:Y:S02]  /*42580*/  IMAD.MOV.U32 R13, RZ, RZ, R30 ;  /* 0x000000ffff0d7224 */ /* 0x000fe400078e001e */
[----:B------:R-:W-:Y:S02]  /*42590*/  IMAD.MOV.U32 R12, RZ, RZ, R31 ;  /* 0x000000ffff0c7224 */ /* 0x000fe400078e001f */
[----:B------:R-:W-:Y:S02]  /*425a0*/  IMAD.MOV.U32 R17, RZ, RZ, R28 ;  /* 0x000000ffff117224 */ /* 0x000fe400078e001c */
[----:B------:R-:W-:Y:S01]  /*425b0*/  IMAD.MOV.U32 R16, RZ, RZ, R29 ;  /* 0x000000ffff107224 */ /* 0x000fe200078e001d */
[----:B------:R-:W2:Y:S01]  /*425c0*/  LDL.LU.64 R30, [R1+0x38d0] ;  /* 0x0038d000011e7983 */ /* 0x000ea20000300a00 */
[----:B------:R-:W4:Y:S03]  /*425d0*/  LDL.LU.64 R28, [R1+0x38c8] ;  /* 0x0038c800011c7983 */ /* 0x000f260000300a00 */
[----:B------:R0:W-:Y:S01]  /*425e0*/  STL.64 [R1+0x3c0], R8 ;  /* 0x0003c00801007387 */ /* 0x0001e20000100a00 */
[----:B------:R3:W-:Y:S03]  /*425f0*/  STL.64 [R1+0x3c8], R10 ;  /* 0x0003c80a01007387 */ /* 0x0007e60000100a00 */
[----:B0-----:R-:W3:Y:S02]  /*42600*/  LDL.LU.64 R8, [R1+0x38c0] ;  /* 0x0038c00001087983 */ /* 0x001ee40000300a00 */
[C---:B---3--:R-:W-:Y:S02]  /*42610*/  HMMA.16816.F32.BF16 R8, R44.reuse, R8, R20 ;  /* 0x000000082c08723c */ /* 0x048fe40000041814 */
[----:B------:R-:W3:Y:S01]  /*42620*/  LDL.LU.64 R22, [R1+0x38b8] ;  /* 0x0038b80001167983 */ /* 0x000ee20000300a00 */
[----:B------:R-:W2:Y:S11]  /*42630*/  LDL.LU.64 R20, [R1+0x38b0] ;  /* 0x0038b00001147983 */ /* 0x000eb60000300a00 */
[----:B------:R-:W-:Y:S09]  /*42640*/  @!UPT UIADD3 URZ, URZ, URZ, URZ ;  /* 0x0000003f3f3ff290 */ /* 0x000ff2000fffe03f */
[----:B------:R0:W-:Y:S01]  /*42650*/  STL.64 [R1+0x3d0], R8 ;  /* 0x0003d00801007387 */ /* 0x0001e20000100a00 */
[----:B------:R1:W-:Y:S03]  /*42660*/  STL.64 [R1+0x3d8], R10 ;  /* 0x0003d80a01007387 */ /* 0x0003e60000100a00 */
[----:B0-----:R-:W1:Y:S02]  /*42670*/  LDL.LU.64 R8, [R1+0x38a8] ;  /* 0x0038a80001087983 */ /* 0x001e640000300a00 */
[C---:B-1----:R-:W-:Y:S02]  /*42680*/  HMMA.16816.F32.BF16 R8, R44.reuse, R8, R4 ;  /* 0x000000082c08723c */ /* 0x042fe40000041804 */
[----:B------:R-:W2:Y:S11]  /*42690*/  LDL.LU.64 R4, [R1+0x38a0] ;  /* 0x0038a00001047983 */ /* 0x000eb60000300a00 */
[----:B------:R-:W-:Y:S10]  /*426a0*/  @!UPT UIADD3 URZ, URZ, URZ, URZ ;  /* 0x0000003f3f3ff290 */ /* 0x000ff4000fffe03f */
[----:B------:R0:W-:Y:S01]  /*426b0*/  STL.64 [R1+0x3e0], R8 ;  /* 0x0003e00801007387 */ /* 0x0001e20000100a00 */
[----:B------:R1:W-:Y:S03]  /*426c0*/  STL.64 [R1+0x3e8], R10 ;  /* 0x0003e80a01007387 */ /* 0x0003e60000100a00 */
[----:B0-----:R-:W1:Y:S01]  /*426d0*/  LDL.LU.64 R8, [R1+0x3898] ;  /* 0x0038980001087983 */ /* 0x001e620000300a00 */
[C---:B--2---:R-:W-:Y:S03]  /*426e0*/  HMMA.16816.F32.BF16 R4, R44.reuse, R4, R32 ;  /* 0x000000042c04723c */ /* 0x044fe60000041820 */
[----:B------:R-:W2:Y:S01]  /*426f0*/  LDL.LU.64 R34, [R1+0x3890] ;  /* 0x0038900001227983 */ /* 0x000ea20000300a00 */
[----:B------:R-:W2:Y:S04]  /*42700*/  LDL.LU R32, [R1+0x3888] ;  /* 0x0038880001207983 */ /* 0x000ea80000300800 */
[C---:B-1----:R-:W-:Y:S11]  /*42710*/  HMMA.16816.F32.BF16 R8, R44.reuse, R8, R52 ;  /* 0x000000082c08723c */ /* 0x042ff60000041834 */
[----:B------:R-:W-:Y:S04]  /*42720*/  @!UPT UIADD3 URZ, URZ, URZ, URZ ;  /* 0x0000003f3f3ff290 */ /* 0x000fe8000fffe03f */
[----:B------:R-:W-:Y:S01]  /*42730*/  STL.64 [R1+0x3f0], R4 ;  /* 0x0003f00401007387 */ /* 0x000fe20000100a00 */
[----:B------:R0:W-:Y:S03]  /*42740*/  STL.64 [R1+0x3f8], R6 ;  /* 0x0003f80601007387 */ /* 0x0001e60000100a00 */
[----:B0-----:R-:W2:Y:S01]  /*42750*/  LDL.LU.64 R6, [R1+0x3880] ;  /* 0x0038800001067983 */ /* 0x001ea20000300a00 */
[----:B------:R-:W2:Y:S02]  /*42760*/  LDL.LU.64 R4, [R1+0x3878] ;  /* 0x0038780001047983 */ /* 0x000ea40000300a00 */
[----:B------:R-:W2:Y:S02]  /*42770*/  LDL.LU.64 R54, [R1+0x3870] ;  /* 0x0038700001367983 */ /* 0x000ea40000300a00 */
[----:B------:R-:W2:Y:S01]  /*42780*/  LDL.LU.64 R52, [R1+0x3868] ;  /* 0x0038680001347983 */ /* 0x000ea20000300a00 */
[----:B------:R0:W-:Y:S01]  /*42790*/  STL.64 [R1+0x490], R8 ;  /* 0x0004900801007387 */ /* 0x0001e20000100a00 */
[----:B------:R1:W-:Y:S03]  /*427a0*/  STL.64 [R1+0x498], R10 ;  /* 0x0004980a01007387 */ /* 0x0003e60000100a00 */
[----:B0-----:R-:W1:Y:S02]  /*427b0*/  LDL.LU.64 R8, [R1+0x3860] ;  /* 0x0038600001087983 */ /* 0x001e640000300a00 */
[C---:B-1----:R-:W-:Y:S02]  /*427c0*/  HMMA.16816.F32.BF16 R8, R44.reuse, R8, R56 ;  /* 0x000000082c08723c */ /* 0x042fe40000041838 */
[----:B------:R-:W3:Y:S01]  /*427d0*/  LDL.LU.64 R58, [R1+0x3858] ;  /* 0x00385800013a7983 */ /* 0x000ee20000300a00 */
[----:B------:R-:W3:Y:S05]  /*427e0*/  LDL.LU.64 R56, [R1+0x3850] ;  /* 0x0038500001387983 */ /* 0x000eea0000300a00 */
[C---:B--2---:R-:W-:Y:S11]  /*427f0*/  HMMA.16816.F32.BF16 R24, R44.reuse, R52, R24 ;  /* 0x000000342c18723c */ /* 0x044ff60000041818 */
[----:B------:R-:W-:Y:S04]  /*42800*/  @!UPT UIADD3 URZ, URZ, URZ, URZ ;  /* 0x0000003f3f3ff290 */ /* 0x000fe8000fffe03f */
[----:B------:R-:W-:Y:S01]  /*42810*/  STL.64 [R1+0x4b0], R8 ;  /* 0x0004b00801007387 */ /* 0x000fe20000100a00 */
[----:B------:R0:W-:Y:S03]  /*42820*/  STL.64 [R1+0x4b8], R10 ;  /* 0x0004b80a01007387 */ /* 0x0001e60000100a00 */
[----:B0-----:R-:W2:Y:S01]  /*42830*/  LDL.LU.64 R10, [R1+0x3848] ;  /* 0x00384800010a7983 */ /* 0x001ea20000300a00 */
[----:B------:R-:W2:Y:S02]  /*42840*/  LDL.LU.64 R8, [R1+0x3840] ;  /* 0x0038400001087983 */ /* 0x000ea40000300a00 */
[----:B------:R0:W-:Y:S02]  /*42850*/  STL.64 [R1+0x3758], R54 ;  /* 0x0037583601007387 */ /* 0x0001e40000100a00 */
[----:B0-----:R-:W-:Y:S01]  /*42860*/  IMAD.MOV.U32 R55, RZ, RZ, R34 ;  /* 0x000000ffff377224 */ /* 0x001fe200078e0022 */
[----:B---3--:R-:W-:Y:S11]  /*42870*/  HMMA.16816.F32.BF16 R36, R44, R56, R36 ;  /* 0x000000382c24723c */ /* 0x008ff60000041824 */
[----:B------:R-:W-:Y:S11]  /*42880*/  @!UPT UIADD3 URZ, URZ, URZ, URZ ;  /* 0x0000003f3f3ff290 */ /* 0x000ff6000fffe03f */
[----:B------:R-:W-:Y:S01]  /*42890*/  @!UPT UIADD3 URZ, URZ, URZ, URZ ;  /* 0x0000003f3f3ff290 */ /* 0x000fe2000fffe03f */
[----:B------:R-:W-:Y:S01]  /*428a0*/  STL.64 [R1+0x4d0], R36 ;  /* 0x0004d02401007387 */ /* 0x000fe20000100a00 */
[----:B------:R-:W-:Y:S02]  /*428b0*/  STL.64 [R1+0x4d8], R38 ;  /* 0x0004d82601007387 */ /* 0x000fe40000100a00 */
[----:B------:R0:W1:Y:S04]  /*428c0*/  LDSM.16.MT88.4 R36, [R35+0x8800] ;  /* 0x008800002324783b */ /* 0x0000680000004200 */
[----:B------:R-:W2:Y:S01]  /*428d0*/  LDL.LU R52, [R1+0x230] ;  /* 0x0002300001347983 */ /* 0x000ea20000300800 */
[----:B------:R-:W-:Y:S01]  /*428e0*/  STL.64 [R1+0x500], R24 ;  /* 0x0005001801007387 */ /* 0x000fe20000100a00 */
[----:B------:R-:W-:Y:S02]  /*428f0*/  STL.64 [R1+0x508], R26 ;  /* 0x0005081a01007387 */ /* 0x000fe40000100a00 */
[----:B------:R-:W2:Y:S02]  /*42900*/  LDL.LU R53, [R1+0x234] ;  /* 0x0002340001357983 */ /* 0x000ea40000300800 */
[----:B------:R-:W2:Y:S01]  /*42910*/  LDL.LU R54, [R1+0x238] ;  /* 0x0002380001367983 */ /* 0x000ea20000300800 */
[----:B------:R-:W2:Y:S01]  /*42920*/  LDL.LU R34, [R1+0x383c] ;  /* 0x00383c0001227983 */ /* 0x000ea20000300800 */
[----:B0-----:R-:W2:Y:S03]  /*42930*/  LDL.LU R35, [R1+0x3838] ;  /* 0x0038380001237983 */ /* 0x001ea60000300800 */
[----:B-1----:R-:W-:Y:S01]  /*42940*/  STL.64 [R1+0x3750], R38 ;  /* 0x0037502601007387 */ /* 0x002fe20000100a00 */
[----:B------:R0:W-:Y:S03]  /*42950*/  STL.64 [R1+0x3748], R36 ;  /* 0x0037482401007387 */ /* 0x0001e60000100a00 */
[----:B0-----:R-:W3:Y:S01]  /*42960*/  LDL.LU.64 R36, [R1+0x400] ;  /* 0x0004000001247983 */ /* 0x001ee20000300a00 */
[----:B------:R-:W3:Y:S02]  /*42970*/  LDL.LU.64 R38, [R1+0x408] ;  /* 0x0004080001267983 */ /* 0x000ee40000300a00 */
[----:B------:R-:W-:-:S02]  /*42980*/  IMAD.MOV.U32 R24, RZ, RZ, R61 ;  /* 0x000000ffff187224 */ /* 0x000fc400078e003d */
[----:B------:R-:W-:Y:S01]  /*42990*/  IMAD.MOV.U32 R25, RZ, RZ, R60 ;  /* 0x000000ffff197224 */ /* 0x000fe200078e003c */
[----:B---3--:R-:W-:Y:S08]  /*429a0*/  HMMA.16816.F32.BF16 R44, R44, R4, R36 ;  /* 0x000000042c2c723c */ /* 0x008ff00000041824 */
[----:B--2---:R-:W-:Y:S01]  /*429b0*/  HMMA.16816.F32.BF16 R36, R8, R34, R52 ;  /* 0x000000220824723c */ /* 0x004fe20000041834 */
[----:B------:R-:W2:Y:S11]  /*429c0*/  LDL R5, [R1+0x904] ;  /* 0x0009040001057983 */ /* 0x000eb60000100800 */
[----:B------:R-:W-:Y:S03]  /*429d0*/  @!UPT UIADD3 URZ, URZ, URZ, URZ ;  /* 0x0000003f3f3ff290 */ /* 0x000fe6000fffe03f */
[----:B------:R0:W-:Y:S01]  /*429e0*/  STL.64 [R1+0x4f0], R44 ;  /* 0x0004f02c01007387 */ /* 0x0001e20000100a00 */
[----:B------:R1:W-:Y:S08]  /*429f0*/  STL.64 [R1+0x4f8], R46 ;  /* 0x0004f82e01007387 */ /* 0x0003f00000100a00 */
[----:B------:R-:W-:Y:S02]  /*42a00*/  IMAD.MOV.U32 R61, RZ, RZ, R36 ;  /* 0x000000ffff3d7224 */ /* 0x000fe400078e0024 */
[----:B------:R-:W-:-:S02]  /*42a10*/  IMAD.MOV.U32 R60, RZ, RZ, R37 ;  /* 0x000000ffff3c7224 */ /* 0x000fc400078e0025 */
[----:B------:R-:W-:Y:S02]  /*42a20*/  IMAD.MOV.U32 R36, RZ, RZ, R43 ;  /* 0x000000ffff247224 */ /* 0x000fe400078e002b */
[----:B------:R-:W-:Y:S01]  /*42a30*/  IMAD.MOV.U32 R37, RZ, RZ, R31 ;  /* 0x000000ffff257224 */ /* 0x000fe200078e001f */
[----:B0-----:R-:W3:Y:S01]  /*42a40*/  LDL.LU R44, [R1+0x1f0] ;  /* 0x0001f000012c7983 */ /* 0x001ee20000300800 */
[----:B------:R-:W3:Y:S02]  /*42a50*/  LDL.LU R45, [R1+0x1f4] ;  /* 0x0001f400012d7983 */ /* 0x000ee40000300800 */
[----:B-1----:R-:W3:Y:S02]  /*42a60*/  LDL.LU R46, [R1+0x1f8] ;  /* 0x0001f800012e7983 */ /* 0x002ee40000300800 */
[----:B------:R-:W3:Y:S01]  /*42a70*/  LDL.LU R47, [R1+0x1fc] ;  /* 0x0001fc00012f7983 */ /* 0x000ee20000300800 */
[----:B------:R-:W2:Y:S01]  /*42a80*/  LDL.LU R43, [R1+0x3834] ;  /* 0x00383400012b7983 */ /* 0x000ea20000300800 */
[----:B------:R-:W2:Y:S02]  /*42a90*/  LDL.LU R31, [R1+0x3830] ;  /* 0x00383000011f7983 */ /* 0x000ea40000300800 */
[----:B------:R-:W-:-:S02]  /*42aa0*/  IMAD.MOV.U32 R26, RZ, RZ, R3 ;  /* 0x000000ffff1a7224 */ /* 0x000fc400078e0003 */
[----:B------:R-:W-:Y:S02]  /*42ab0*/  IMAD.MOV.U32 R27, RZ, RZ, R2 ;  /* 0x000000ffff1b7224 */ /* 0x000fe400078e0002 */
[----:B------:R-:W-:Y:S02]  /*42ac0*/  IMAD.MOV.U32 R3, RZ, RZ, R38 ;  /* 0x000000ffff037224 */ /* 0x000fe400078e0026 */
[----:B------:R-:W-:Y:S02]  /*42ad0*/  IMAD.MOV.U32 R2, RZ, RZ, R39 ;  /* 0x000000ffff027224 */ /* 0x000fe400078e0027 */
[----:B------:R-:W-:Y:S02]  /*42ae0*/  IMAD.MOV.U32 R38, RZ, RZ, R19 ;  /* 0x000000ffff267224 */ /* 0x000fe400078e0013 */
[----:B------:R-:W-:Y:S01]  /*42af0*/  IMAD.MOV.U32 R39, RZ, RZ, R18 ;  /* 0x000000ffff277224 */ /* 0x000fe200078e0012 */
[----:B------:R-:W3:Y:S01]  /*42b00*/  LDL.LU R19, [R1+0x382c] ;  /* 0x00382c0001137983 */ /* 0x000ee20000300800 */
[----:B------:R-:W3:Y:S02]  /*42b10*/  LDL.LU R18, [R1+0x3828] ;  /* 0x0038280001127983 */ /* 0x000ee40000300800 */
[----:B------:R-:W-:-:S02]  /*42b20*/  IMAD.MOV.U32 R52, RZ, RZ, R15 ;  /* 0x000000ffff347224 */ /* 0x000fc400078e000f */
[----:B------:R-:W-:Y:S01]  /*42b30*/  IMAD.MOV.U32 R53, RZ, RZ, R23 ;  /* 0x000000ffff357224 */ /* 0x000fe200078e0017 */
[----:B------:R-:W3:Y:S01]  /*42b40*/  LDL.LU R15, [R1+0x3824] ;  /* 0x00382400010f7983 */ /* 0x000ee20000300800 */
[----:B------:R-:W3:Y:S02]  /*42b50*/  LDL.LU R23, [R1+0x3820] ;  /* 0x0038200001177983 */ /* 0x000ee40000300800 */
[----:B------:R-:W-:Y:S02]  /*42b60*/  IMAD.MOV.U32 R54, RZ, RZ, R42 ;  /* 0x000000ffff367224 */ /* 0x000fe400078e002a */
[----:B------:R-:W-:Y:S01]  /*42b70*/  IMAD.MOV.U32 R55, RZ, RZ, R30 ;  /* 0x000000ffff377224 */ /* 0x000fe200078e001e */
[----:B------:R-:W3:Y:S01]  /*42b80*/  LDL.LU R42, [R1+0x381c] ;  /* 0x00381c00012a7983 */ /* 0x000ee20000300800 */
[----:B------:R-:W3:Y:S02]  /*42b90*/  LDL.LU R30, [R1+0x3818] ;  /* 0x00381800011e7983 */ /* 0x000ee40000300800 */
[----:B------:R-:W-:Y:S02]  /*42ba0*/  STL.64 [R1+0x37b8], R34 ;  /* 0x0037b82201007387 */ /* 0x000fe40000100a00 */
[----:B------:R2:W-:Y:S02]  /*42bb0*/  STL [R1+0x37b0], R32 ;  /* 0x0037b02001007387 */ /* 0x0005e40000100800 */
[----:B--2---:R-:W-:-:S02]  /*42bc0*/  IMAD.MOV.U32 R32, RZ, RZ, R31 ;  /* 0x000000ffff207224 */ /* 0x004fc400078e001f */
[----:B------:R-:W3:Y:S01]  /*42bd0*/  LDL.LU R31, [R1+0x3814] ;  /* 0x00381400011f7983 */ /* 0x000ee20000300800 */
[----:B------:R-:W-:Y:S02]  /*42be0*/  IMAD.MOV.U32 R33, RZ, RZ, R43 ;  /* 0x000000ffff217224 */ /* 0x000fe400078e002b */
[----:B------:R-:W2:Y:S02]  /*42bf0*/  LDL.LU R43, [R1+0x3810] ;  /* 0x00381000012b7983 */ /* 0x000ea40000300800 */
[----:B------:R-:W-:Y:S02]  /*42c00*/  IMAD.MOV.U32 R34, RZ, RZ, R14 ;  /* 0x000000ffff227224 */ /* 0x000fe400078e000e */
[----:B------:R-:W-:Y:S01]  /*42c10*/  IMAD.MOV.U32 R35, RZ, RZ, R22 ;  /* 0x000000ffff237224 */ /* 0x000fe200078e0016 */
[----:B------:R-:W2:Y:S01]  /*42c20*/  LDL.LU R14, [R1+0x380c] ;  /* 0x00380c00010e7983 */ /* 0x000ea20000300800 */
[----:B------:R-:W2:Y:S02]  /*42c30*/  LDL.LU R22, [R1+0x3808] ;  /* 0x0038080001167983 */ /* 0x000ea40000300800 */
[----:B------:R-:W-:Y:S02]  /*42c40*/  STL [R1+0x34fc], R2 ;  /* 0x0034fc0201007387 */ /* 0x000fe40000100800 */
[----:B------:R-:W-:Y:S01]  /*42c50*/  STL [R1+0x34f8], R3 ;  /* 0x0034f80301007387 */ /* 0x000fe20000100800 */
[----:B------:R-:W-:Y:S01]  /*42c60*/  STL [R1+0x34f4], R60 ;  /* 0x0034f43c01007387 */ /* 0x000fe20000100800 */
[----:B------:R-:W-:Y:S01]  /*42c70*/  STL [R1+0x34f0], R61 ;  /* 0x0034f03d01007387 */ /* 0x000fe20000100800 */
[----:B---3--:R-:W-:Y:S11]  /*42c80*/  HMMA.16816.F32.BF16 R24, R8, R30, R24 ;  /* 0x0000001e0818723c */ /* 0x008ff60000041818 */
[----:B------:R-:W-:Y:S11]  /*42c90*/  @!UPT UIADD3 URZ, URZ, URZ, URZ ;  /* 0x0000003f3f3ff290 */ /* 0x000ff6000fffe03f */
[----:B------:R-:W-:Y:S01]  /*42ca0*/  @!UPT UIADD3 URZ, URZ, URZ, URZ ;  /* 0x0000003f3f3ff290 */ /* 0x000fe2000fffe03f */
[----:B------:R-:W-:Y:S01]  /*42cb0*/  STL.64 [R1+0x220], R24 ;  /* 0x0002201801007387 */ /* 0x000fe20000100a00 */
[----:B------:R0:W-:Y:S03]  /*42cc0*/  STL.64 [R1+0x228], R26 ;  /* 0x0002281a01007387 */ /* 0x0001e60000100a00 */
[----:B0-----:R-:W3:Y:S01]  /*42cd0*/  LDL.LU.64 R26, [R1+0x3800] ;  /* 0x00380000011a7983 */ /* 0x001ee20000300a00 */
[----:B------:R-:W2:Y:S02]  /*42ce0*/  LDL.LU.64 R24, [R1+0x37f8] ;  /* 0x0037f80001187983 */ /* 0x000ea40000300a00 */
[----:B------:R-:W-:Y:S02]  /*42cf0*/  STL.64 [R1+0x3768], R30 ;  /* 0x0037681e01007387 */ /* 0x000fe40000100a00 */
[----:B----4-:R0:W-:Y:S02]  /*42d00*/  STL.64 [R1+0x3760], R28 ;  /* 0x0037601c01007387 */ /* 0x0101e40000100a00 */
[----:B0-----:R-:W-:-:S02]  /*42d10*/  IMAD.MOV.U32 R28, RZ, RZ, R23 ;  /* 0x000000ffff1c7224 */ /* 0x001fc400078e0017 */
[----:B------:R-:W4:Y:S01]  /*42d20*/  LDL.LU R23, [R1+0x37f4] ;  /* 0x0037f40001177983 */ /* 0x000f220000300800 */
[----:B------:R-:W-:Y:S02]  /*42d30*/  IMAD.MOV.U32 R29, RZ, RZ, R15 ;  /* 0x000000ffff1d7224 */ /* 0x000fe400078e000f */
[----:B------:R-:W4:Y:S02]  /*42d40*/  LDL.LU R15, [R1+0x37f0] ;  /* 0x0037f000010f7983 */ /* 0x000f240000300800 */
[----:B------:R-:W-:Y:S02]  /*42d50*/  IMAD.MOV.U32 R30, RZ, RZ, R18 ;  /* 0x000000ffff1e7224 */ /* 0x000fe400078e0012 */
[----:B------:R-:W-:Y:S01]  /*42d60*/  IMAD.MOV.U32 R31, RZ, RZ, R19 ;  /* 0x000000ffff1f7224 */ /* 0x000fe200078e0013 */
[----:B------:R-:W4:Y:S01]  /*42d70*/  LDL.LU R18, [R1+0x37ec] ;  /* 0x0037ec0001127983 */ /* 0x000f220000300800 */
[----:B------:R-:W4:Y:S05]  /*42d80*/  LDL.LU R19, [R1+0x37e8] ;  /* 0x0037e80001137983 */ /* 0x000f2a0000300800 */
[C---:B---3--:R-:W-:Y:S01]  /*42d90*/  HMMA.16816.F32.BF16 R28, R8.reuse, R26, R28 ;  /* 0x0000001a081c723c */ /* 0x048fe2000004181c */
[----:B------:R-:W-:Y:S01]  /*42da0*/  STL.64 [R1+0x3778], R26 ;  /* 0x0037781a01007387 */ /* 0x000fe20000100a00 */
[----:B--2---:R4:W-:Y:S11]  /*42db0*/  STL.64 [R1+0x3770], R24 ;  /* 0x0037701801007387 */ /* 0x0049f60000100a00 */
[----:B------:R-:W-:Y:S10]  /*42dc0*/  @!UPT UIADD3 URZ, URZ, URZ, URZ ;  /* 0x0000003f3f3ff290 */ /* 0x000ff4000fffe03f */
[----:B------:R-:W-:Y:S01]  /*42dd0*/  STL.64 [R1+0x210], R28 ;  /* 0x0002101c01007387 */ /* 0x000fe20000100a00 */
[----:B------:R0:W-:Y:S01]  /*42de0*/  STL.64 [R1+0x218], R30 ;  /* 0x0002181e01007387 */ /* 0x0001e20000100a00 */
[C---:B----4-:R-:W-:Y:S08]  /*42df0*/  HMMA.16816.F32.BF16 R24, R8.reuse, R18, R44 ;  /* 0x000000120818723c */ /* 0x050ff0000004182c */
[C---:B0-----:R-:W-:Y:S01]  /*42e00*/  HMMA.16816.F32.BF16 R28, R8.reuse, R22, R32 ;  /* 0x00000016081c723c */ /* 0x041fe20000041820 */
[----:B------:R-:W-:Y:S01]  /*42e10*/  STL.64 [R1+0x3788], R22 ;  /* 0x0037881601007387 */ /* 0x000fe20000100a00 */
[----:B------:R-:W-:Y:S03]  /*42e20*/  STL.64 [R1+0x3780], R20 ;  /* 0x0037801401007387 */ /* 0x000fe60000100a00 */
[----:B------:R-:W0:Y:S11]  /*42e30*/  LDSM.16.MT88.4 R44, [R5+0x8800] ;  /* 0x00880000052c783b */ /* 0x000e360000004200 */
[----:B------:R-:W-:Y:S08]  /*42e40*/  @!UPT UIADD3 URZ, URZ, URZ, URZ ;  /* 0x0000003f3f3ff290 */ /* 0x000ff0000fffe03f */
[----:B------:R-:W-:Y:S02]  /*42e50*/  IMAD.MOV.U32 R61, RZ, RZ, R31 ;  /* 0x000000ffff3d7224 */ /* 0x000fe400078e001f */
[----:B------:R-:W-:Y:S02]  /*42e60*/  IMAD.MOV.U32 R60, RZ, RZ, R30 ;  /* 0x000000ffff3c7224 */ /* 0x000fe400078e001e */
[----:B------:R-:W-:Y:S02]  /*42e70*/  IMAD.MOV.U32 R3, RZ, RZ, R29 ;  /* 0x000000ffff037224 */ /* 0x000fe400078e001d */
[----:B------:R-:W-:Y:S01]  /*42e80*/  IMAD.MOV.U32 R2, RZ, RZ, R28 ;  /* 0x000000ffff027224 */ /* 0x000fe200078e001c */
[----:B------:R-:W-:Y:S01]  /*42e90*/  STL [R1+0x3594], R61 ;  /* 0x0035943d01007387 */ /* 0x000fe20000100800 */
[----:B------:R-:W-:Y:S02]  /*42ea0*/  STL [R1+0x3590], R60 ;  /* 0x0035903c01007387 */ /* 0x000fe40000100800 */
[----:B------:R-:W-:Y:S02]  /*42eb0*/  STL [R1+0x358c], R3 ;  /* 0x00358c0301007387 */ /* 0x000fe40000100800 */
[----:B------:R-:W-:Y:S01]  /*42ec0*/  STL [R1+0x3588], R2 ;  /* 0x0035880201007387 */ /* 0x000fe20000100800 */
[----:B------:R-:W-:Y:S01]  /*42ed0*/  STL.64 [R1+0x1f0], R24 ;  /* 0x0001f01801007387 */ /* 0x000fe20000100a00 */
[----:B------:R-:W-:Y:S02]  /*42ee0*/  STL [R1+0x1f8], R26 ;  /* 0x0001f81a01007387 */ /* 0x000fe40000100800 */
[----:B------:R-:W-:Y:S02]  /*42ef0*/  STL.64 [R1+0x3740], R18 ;  /* 0x0037401201007387 */ /* 0x000fe40000100a00 */
[----:B------:R1:W-:Y:S02]  /*42f00*/  STL.64 [R1+0x3738], R16 ;  /* 0x0037381001007387 */ /* 0x0003e40000100a00 */
[----:B-1----:R-:W-:Y:S01]  /*42f10*/  HMMA.16816.F32.BF16 R16, R8, R14, R36 ;  /* 0x0000000e0810723c */ /* 0x002fe20000041824 */
[----:B------:R-:W-:-:S05]  /*42f20*/  IMAD.MOV.U32 R4, RZ, RZ, R27 ;  /* 0x000000ffff047224 */ /* 0x000fca00078e001b */
[----:B------:R-:W-:Y:S01]  /*42f30*/  STL [R1+0x34bc], R4 ;  /* 0x0034bc0401007387 */ /* 0x000fe20000100800 */
[----:B------:R-:W-:Y:S02]  /*42f40*/  STL.64 [R1+0x3730], R14 ;  /* 0x0037300e01007387 */ /* 0x000fe40000100a00 */
[----:B------:R-:W-:Y:S11]  /*42f50*/  STL.64 [R1+0x3728], R12 ;  /* 0x0037280c01007387 */ /* 0x000ff60000100a00 */
[----:B------:R-:W-:Y:S03]  /*42f60*/  @!UPT UIADD3 URZ, URZ, URZ, URZ ;  /* 0x0000003f3f3ff290 */ /* 0x000fe6000fffe03f */
[----:B------:R-:W-:Y:S01]  /*42f70*/  STL.64 [R1+0x1e0], R16 ;  /* 0x0001e01001007387 */ /* 0x000fe20000100a00 */
[----:B------:R1:W-:Y:S02]  /*42f80*/  STL.64 [R1+0x1e8], R18 ;  /* 0x0001e81201007387 */ /* 0x0003e40000100a00 */
[C---:B-1----:R-:W-:Y:S11]  /*42f90*/  HMMA.16816.F32.BF16 R16, R8.reuse, R42, R52 ;  /* 0x0000002a0810723c */ /* 0x042ff60000041834 */
[----:B------:R-:W-:Y:S11]  /*42fa0*/  @!UPT UIADD3 URZ, URZ, URZ, URZ ;  /* 0x0000003f3f3ff290 */ /* 0x000ff6000fffe03f */
[----:B------:R-:W-:Y:S01]  /*42fb0*/  @!UPT UIADD3 URZ, URZ, URZ, URZ ;  /* 0x0000003f3f3ff290 */ /* 0x000fe2000fffe03f */
[----:B------:R-:W-:Y:S01]  /*42fc0*/  STL.64 [R1+0x1d0], R16 ;  /* 0x0001d01001007387 */ /* 0x000fe20000100a00 */
[----:B------:R-:W-:Y:S02]  /*42fd0*/  STL [R1+0x1dc], R19 ;  /* 0x0001dc1301007387 */ /* 0x000fe40000100800 */
[----:B------:R-:W2:Y:S02]  /*42fe0*/  LDL.LU R36, [R1+0x330] ;  /* 0x0003300001247983 */ /* 0x000ea40000300800 */
[----:B------:R-:W2:Y:S01]  /*42ff0*/  LDL.LU R37, [R1+0x334] ;  /* 0x0003340001257983 */ /* 0x000ea20000300800 */
[----:B------:R-:W3:Y:S01]  /*43000*/  LDL.LU R38, [R1+0x338] ;  /* 0x0003380001267983 */ /* 0x000ee20000300800 */
[----:B------:R-:W3:Y:S03]  /*43010*/  LDL.LU R39, [R1+0x33c] ;  /* 0x00033c0001277983 */ /* 0x000ee60000300800 */
[----:B---3--:R1:W-:Y:S01]  /*43020*/  STL.64 [R1+0x3798], R38 ;  /* 0x0037982601007387 */ /* 0x0083e20000100a00 */
[----:B--2---:R2:W-:Y:S02]  /*43030*/  STL.64 [R1+0x3790], R36 ;  /* 0x0037902401007387 */ /* 0x0045e40000100a00 */
[----:B------:R-:W3:Y:S02]  /*43040*/  LDL.LU R24, [R1+0x350] ;  /* 0x0003500001187983 */ /* 0x000ee40000300800 */
[----:B------:R-:W3:Y:S01]  /*43050*/  LDL.LU R25, [R1+0x354] ;  /* 0x0003540001197983 */ /* 0x000ee20000300800 */
[----:B------:R-:W4:Y:S01]  /*43060*/  LDL.LU R26, [R1+0x358] ;  /* 0x00035800011a7983 */ /* 0x000f220000300800 */
[----:B------:R-:W4:Y:S03]  /*43070*/  LDL.LU R27, [R1+0x35c] ;  /* 0x00035c00011b7983 */ /* 0x000f260000300800 */
[----:B----4-:R-:W-:Y:S01]  /*43080*/  STL.64 [R1+0x37a8], R26 ;  /* 0x0037a81a01007387 */ /* 0x010fe20000100a00 */
[----:B---3--:R-:W-:Y:S02]  /*43090*/  STL.64 [R1+0x37a0], R24 ;  /* 0x0037a01801007387 */ /* 0x008fe40000100a00 */
[----:B------:R-:W3:Y:S02]  /*430a0*/  LDL.LU R12, [R1+0x360] ;  /* 0x00036000010c7983 */ /* 0x000ee40000300800 */
[----:B------:R-:W3:Y:S01]  /*430b0*/  LDL.LU R13, [R1+0x364] ;  /* 0x00036400010d7983 */ /* 0x000ee20000300800 */
[----:B------:R-:W4:Y:S01]  /*430c0*/  LDL.LU R14, [R1+0x368] ;  /* 0x00036800010e7983 */ /* 0x000f220000300800 */
[----:B------:R-:W4:Y:S03]  /*430d0*/  LDL.LU R15, [R1+0x36c] ;  /* 0x00036c00010f7983 */ /* 0x000f260000300800 */
[----:B----4-:R-:W-:Y:S01]  /*430e0*/  STL.64 [R1+0x37c8], R14 ;  /* 0x0037c80e01007387 */ /* 0x010fe20000100a00 */
[----:B---3--:R-:W-:Y:S02]  /*430f0*/  STL.64 [R1+0x37c0], R12 ;  /* 0x0037c00c01007387 */ /* 0x008fe40000100a00 */
[----:B-1----:R-:W3:Y:S02]  /*43100*/  LDL R38, [R1+0x28] ;  /* 0x0000280001267983 */ /* 0x002ee40000100800 */
[----:B------:R-:W3:Y:S02]  /*43110*/  LDL R39, [R1+0x2c] ;  /* 0x00002c0001277983 */ /* 0x000ee40000100800 */
[----:B------:R-:W-:Y:S01]  /*43120*/  IMAD.MOV.U32 R4, RZ, RZ, R18 ;  /* 0x000000ffff047224 */ /* 0x000fe200078e0012 */
[----:B---3--:R1:W-:Y:S01]  /*43130*/  STL.64 [R1+0x37e0], R38 ;  /* 0x0037e02601007387 */ /* 0x0083e20000100a00 */
[----:B--2---:R-:W2:Y:S02]  /*43140*/  LDL.LU R36, [R1+0x3a0] ;  /* 0x0003a00001247983 */ /* 0x004ea40000300800 */
[----:B------:R-:W2:Y:S01]  /*43150*/  LDL.LU R37, [R1+0x3a4] ;  /* 0x0003a40001257983 */ /* 0x000ea20000300800 */
[----:B-1----:R-:W2:Y:S01]  /*43160*/  LDL.LU R38, [R1+0x3a8] ;  /* 0x0003a80001267983 */ /* 0x002ea20000300800 */
[----:B------:R-:W2:Y:S02]  /*43170*/  LDL.LU R39, [R1+0x3ac] ;  /* 0x0003ac0001277983 */ /* 0x000ea40000300800 */
[----:B------:R-:W3:Y:S02]  /*43180*/  LDL.LU R16, [R1+0x390] ;  /* 0x0003900001107983 */ /* 0x000ee40000300800 */
[----:B------:R-:W3:Y:S01]  /*43190*/  LDL.LU R17, [R1+0x394] ;  /* 0x0003940001117983 */ /* 0x000ee20000300800 */
[----:B------:R-:W3:Y:S01]  /*431a0*/  LDL.LU R18, [R1+0x398] ;  /* 0x0003980001127983 */ /* 0x000ee20000300800 */
[----:B------:R-:W3:Y:S02]  /*431b0*/  LDL.LU R19, [R1+0x39c] ;  /* 0x00039c0001137983 */ /* 0x000ee40000300800 */
[----:B------:R-:W4:Y:S02]  /*431c0*/  LDL.LU R12, [R1+0x380] ;  /* 0x00038000010c7983 */ /* 0x000f240000300800 */
[----:B------:R-:W4:Y:S01]  /*431d0*/  LDL.LU R13, [R1+0x384] ;  /* 0x00038400010d7983 */ /* 0x000f220000300800 */
[----:B------:R-:W4:Y:S01]  /*431e0*/  LDL.LU R14, [R1+0x388] ;  /* 0x00038800010e7983 */ /* 0x000f220000300800 */
[----:B------:R-:W4:Y:S02]  /*431f0*/  LDL.LU R15, [R1+0x38c] ;  /* 0x00038c00010f7983 */ /* 0x000f240000300800 */
[----:B------:R-:W4:Y:S02]  /*43200*/  LDL.64 R34, [R1+0x38] ;  /* 0x0000380001227983 */ /* 0x000f240000100a00 */
[----:B------:R-:W3:Y:S01]  /*43210*/  LDL.LU R24, [R1+0x370] ;  /* 0x0003700001187983 */ /* 0x000ee20000300800 */
[----:B------:R-:W3:Y:S01]  /*43220*/  LDL.LU R25, [R1+0x374] ;  /* 0x0003740001197983 */ /* 0x000ee20000300800 */
[----:B------:R-:W3:Y:S02]  /*43230*/  LDL.LU R26, [R1+0x378] ;  /* 0x00037800011a7983 */ /* 0x000ee40000300800 */
[----:B------:R-:W3:Y:S02]  /*43240*/  LDL.LU R27, [R1+0x37c] ;  /* 0x00037c00011b7983 */ /* 0x000ee40000300800 */
[----:B------:R-:W3:Y:S01]  /*43250*/  LDL.64 R22, [R1+0x18] ;  /* 0x0000180001167983 */ /* 0x000ee20000100a00 */
[----:B------:R-:W3:Y:S01]  /*43260*/  LDL.64 R30, [R1+0x8] ;  /* 0x00000800011e7983 */ /* 0x000ee20000100a00 */
[----:B------:R-:W3:Y:S02]  /*43270*/  LDL.LU R52, [R1+0x340] ;  /* 0x0003400001347983 */ /* 0x000ee40000300800 */
[----:B------:R-:W3:Y:S02]  /*43280*/  LDL.LU R53, [R1+0x344] ;  /* 0x0003440001357983 */ /* 0x000ee40000300800 */
[----:B------:R-:W3:Y:S01]  /*43290*/  LDL.LU R54, [R1+0x348] ;  /* 0x0003480001367983 */ /* 0x000ee20000300800 */
[----:B------:R-:W3:Y:S01]  /*432a0*/  LDL.LU R55, [R1+0x34c] ;  /* 0x00034c0001377983 */ /* 0x000ee20000300800 */
[----:B------:R1:W-:Y:S02]  /*432b0*/  STL.64 [R1+0x3720], R42 ;  /* 0x0037202a01007387 */ /* 0x0003e40000100a00 */
[----:B------:R-:W3:Y:S02]  /*432c0*/  LDL.LU R40, [R1+0x310] ;  /* 0x0003100001287983 */ /* 0x000ee40000300800 */
[----:B------:R-:W3:Y:S01]  /*432d0*/  LDL.LU R41, [R1+0x314] ;  /* 0x0003140001297983 */ /* 0x000ee20000300800 */
[----:B-1----:R-:W3:Y:S01]  /*432e0*/  LDL.LU R42, [R1+0x318] ;  /* 0x00031800012a7983 */ /* 0x002ee20000300800 */
[----:B------:R-:W3:Y:S02]  /*432f0*/  LDL.LU R43, [R1+0x31c] ;  /* 0x00031c00012b7983 */ /* 0x000ee40000300800 */
[----:B------:R-:W3:Y:S02]  /*43300*/  LDL R57, [R1+0x900] ;  /* 0x0009000001397983 */ /* 0x000ee40000100800 */
[----:B0-----:R0:W-:Y:S01]  /*43310*/  STL.64 [R1+0x36b8], R46 ;  /* 0x0036b82e01007387 */ /* 0x0011e20000100a00 */
[----:B------:R-:W-:Y:S04]  /*43320*/  STL.64 [R1+0x36b0], R44 ;  /* 0x0036b02c01007387 */ /* 0x000fe80000100a00 */
[----:B0-----:R-:W3:Y:S01]  /*43330*/  LDL.64 R46, [R1+0x48] ;  /* 0x00004800012e7983 */ /* 0x001ee20000100a00 */
[C---:B--2---:R-:W-:Y:S11]  /*43340*/  HMMA.16816.F32.BF16 R36, R8.reuse, R50, R36 ;  /* 0x000000320824723c */ /* 0x044ff60000041824 */
[----:B------:R-:W-:Y:S11]  /*43350*/  @!UPT UIADD3 URZ, URZ, URZ, URZ ;  /* 0x0000003f3f3ff290 */ /* 0x000ff6000fffe03f */
[----:B------:R-:W-:Y:S01]  /*43360*/  @!UPT UIADD3 URZ, URZ, URZ, URZ ;  /* 0x0000003f3f3ff290 */ /* 0x000fe2000fffe03f */
[----:B------:R-:W-:Y:S01]  /*43370*/  STL.64 [R1+0x3a0], R36 ;  /* 0x0003a02401007387 */ /* 0x000fe20000100a00 */
[----:B------:R0:W-:Y:S03]  /*43380*/  STL.64 [R1+0x3a8], R38 ;  /* 0x0003a82601007387 */ /* 0x0001e60000100a00 */
[----:B0-----:R-:W2:Y:S01]  /*43390*/  LDL.LU.64 R38, [R1+0x37e0] ;  /* 0x0037e00001267983 */ /* 0x001ea20000300a00 */
[C---:B----4-:R-:W-:Y:S08]  /*433a0*/  HMMA.16816.F32.BF16 R12, R8.reuse, R34, R12 ;  /* 0x00000022080c723c */ /* 0x050ff0000004180c */
[----:B---3--:R-:W-:Y:S01]  /*433b0*/  HMMA.16816.F32.BF16 R16, R8, R46, R16 ;  /* 0x0000002e0810723c */ /* 0x008fe20000041810 */
[----:B------:R0:W-:Y:S01]  /*433c0*/  STL.64 [R1+0x3718], R50 ;  /* 0x0037183201007387 */ /* 0x0001e20000100a00 */
[----:B------:R-:W3:Y:S02]  /*433d0*/  LDL.LU R48, [R1+0x320] ;  /* 0x0003200001307983 */ /* 0x000ee40000300800 */
[----:B------:R-:W3:Y:S01]  /*433e0*/  LDL.LU R49, [R1+0x324] ;  /* 0x0003240001317983 */ /* 0x000ee20000300800 */
[----:B0-----:R-:W3:Y:S01]  /*433f0*/  LDL.LU R50, [R1+0x328] ;  /* 0x0003280001327983 */ /* 0x001ee20000300800 */
[----:B------:R-:W3:Y:S11]  /*43400*/  LDL.LU R51, [R1+0x32c] ;  /* 0x00032c0001337983 */ /* 0x000ef60000300800 */
[----:B------:R-:W-:Y:S06]  /*43410*/  @!UPT UIADD3 URZ, URZ, URZ, URZ ;  /* 0x0000003f3f3ff290 */ /* 0x000fec000fffe03f */
[----:B------:R0:W-:Y:S01]  /*43420*/  STL.64 [R1+0x390], R16 ;  /* 0x0003901001007387 */ /* 0x0001e20000100a00 */
[----:B------:R1:W-:Y:S02]  /*43430*/  STL.64 [R1+0x398], R18 ;  /* 0x0003981201007387 */ /* 0x0003e40000100a00 */
[----:B------:R-:W-:Y:S02]  /*43440*/  IMAD.MOV.U32 R44, RZ, RZ, R34 ;  /* 0x000000ffff2c7224 */ /* 0x000fe400078e0022 */
[----:B------:R-:W-:Y:S02]  /*43450*/  IMAD.MOV.U32 R33, RZ, RZ, R35 ;  /* 0x000000ffff217224 */ /* 0x000fe400078e0023 */
[----:B0-----:R-:W-:Y:S02]  /*43460*/  IMAD.MOV.U32 R16, RZ, RZ, R6 ;  /* 0x000000ffff107224 */ /* 0x001fe400078e0006 */
[----:B------:R-:W-:Y:S01]  /*43470*/  IMAD.MOV.U32 R17, RZ, RZ, R7 ;  /* 0x000000ffff117224 */ /* 0x000fe200078e0007 */
[----:B------:R-:W4:Y:S01]  /*43480*/  LDL.LU R6, [R1+0x37dc] ;  /* 0x0037dc0001067983 */ /* 0x000f220000300800 */
[----:B------:R-:W4:Y:S02]  /*43490*/  LDL.LU R7, [R1+0x37d8] ;  /* 0x0037d80001077983 */ /* 0x000f240000300800 */
[----:B-1----:R-:W-:-:S02]  /*434a0*/  IMAD.MOV.U32 R18, RZ, RZ, R58 ;  /* 0x000000ffff127224 */ /* 0x002fc400078e003a */
[----:B------:R-:W-:Y:S01]  /*434b0*/  IMAD.MOV.U32 R19, RZ, RZ, R59 ;  /* 0x000000ffff137224 */ /* 0x000fe200078e003b */
[----:B------:R-:W3:Y:S01]  /*434c0*/  LDL.LU R58, [R1+0x37d4] ;  /* 0x0037d400013a7983 */ /* 0x000ee20000300800 */
[----:B------:R-:W3:Y:S02]  /*434d0*/  LDL.LU R59, [R1+0x37d0] ;  /* 0x0037d000013b7983 */ /* 0x000ee40000300800 */
[----:B------:R-:W-:Y:S02]  /*434e0*/  STL.64 [R1+0x380], R12 ;  /* 0x0003800c01007387 */ /* 0x000fe40000100a00 */
[----:B------:R0:W-:Y:S02]  /*434f0*/  STL.64 [R1+0x388], R14 ;  /* 0x0003880e01007387 */ /* 0x0001e40000100a00 */
[----:B0-----:R-:W4:Y:S01]  /*43500*/  LDL.LU.64 R14, [R1+0x37c8] ;  /* 0x0037c800010e7983 */ /* 0x001f220000300a00 */
[----:B------:R-:W4:Y:S02]  /*43510*/  LDL.LU.64 R12, [R1+0x37c0] ;  /* 0x0037c000010c7983 */ /* 0x000f240000300a00 */
[----:B------:R-:W4:Y:S02]  /*43520*/  LDL.LU.64 R34, [R1+0x37b8] ;  /* 0x0037b80001227983 */ /* 0x000f240000300a00 */
[----:B------:R-:W4:Y:S01]  /*43530*/  LDL.LU R32, [R1+0x37b0] ;  /* 0x0037b00001207983 */ /* 0x000f220000300800 */
[----:B--2---:R-:W-:Y:S01]  /*43540*/  HMMA.16816.F32.BF16 R36, R8, R38, R24 ;  /* 0x000000260824723c */ /* 0x004fe20000041818 */
[----:B------:R-:W2:Y:S01]  /*43550*/  LDL.LU.64 R26, [R1+0x37a8] ;  /* 0x0037a800011a7983 */ /* 0x000ea20000300a00 */
[----:B------:R-:W2:Y:S02]  /*43560*/  LDL.LU.64 R24, [R1+0x37a0] ;  /* 0x0037a00001187983 */ /* 0x000ea40000300a00 */
[----:B------:R-:W-:-:S02]  /*43570*/  IMAD.MOV.U32 R3, RZ, RZ, R30 ;  /* 0x000000ffff037224 */ /* 0x000fc400078e001e */
[----:B------:R-:W-:Y:S11]  /*43580*/  IMAD.MOV.U32 R2, RZ, RZ, R31 ;  /* 0x000000ffff027224 */ /* 0x000ff600078e001f */
[----:B------:R-:W-:Y:S06]  /*43590*/  @!UPT UIADD3 URZ, URZ, URZ, URZ ;  /* 0x0000003f3f3ff290 */ /* 0x000fec000fffe03f */
[----:B------:R-:W-:Y:S01]  /*435a0*/  STL.64 [R1+0x370], R36 ;  /* 0x0003702401007387 */ /* 0x000fe20000100a00 */
[----:B------:R0:W-:Y:S03]  /*435b0*/  STL.64 [R1+0x378], R38 ;  /* 0x0003782601007387 */ /* 0x0001e60000100a00 */
[----:B0-----:R-:W2:Y:S01]  /*435c0*/  LDL.LU.64 R38, [R1+0x3798] ;  /* 0x0037980001267983 */ /* 0x001ea20000300a00 */
[----:B------:R-:W2:Y:S01]  /*435d0*/  LDL.LU.64 R36, [R1+0x3790] ;  /* 0x0037900001247983 */ /* 0x000ea20000300a00 */
[C---:B---3--:R-:W-:Y:S08]  /*435e0*/  HMMA.16816.F32.BF16 R52, R8.reuse, R58, R52 ;  /* 0x0000003a0834723c */ /* 0x048ff00000041834 */
[C---:B----4-:R-:W-:Y:S11]  /*435f0*/  HMMA.16816.F32.BF16 R12, R8.reuse, R22, R12 ;  /* 0x00000016080c723c */ /* 0x050ff6000004180c */
[----:B------:R-:W-:Y:S11]  /*43600*/  @!UPT UIADD3 URZ, URZ, URZ, URZ ;  /* 0x0000003f3f3ff290 */ /* 0x000ff6000fffe03f */
[----:B------:R-:W-:Y:S01]  /*43610*/  @!UPT UIADD3 URZ, URZ, URZ, URZ ;  /* 0x0000003f3f3ff290 */ /* 0x000fe2000fffe03f */
[----:B------:R0:W-:Y:S01]  /*43620*/  STL.64 [R1+0x360], R12 ;  /* 0x0003600c01007387 */ /* 0x0001e20000100a00 */
[----:B------:R-:W-:Y:S02]  /*43630*/  STL.64 [R1+0x368], R14 ;  /* 0x0003680e01007387 */ /* 0x000fe40000100a00 */
[----:B0-----:R-:W-:Y:S02]  /*43640*/  IMAD.MOV.U32 R13, RZ, RZ, R22 ;  /* 0x000000ffff0d7224 */ /* 0x001fe400078e0016 */
[----:B------:R-:W-:Y:S02]  /*43650*/  IMAD.MOV.U32 R12, RZ, RZ, R23 ;  /* 0x000000ffff0c7224 */ /* 0x000fe400078e0017 */
[----:B------:R-:W3:Y:S01]  /*43660*/  LDL.LU.64 R22, [R1+0x3788] ;  /* 0x0037880001167983 */ /* 0x000ee20000300a00 */
[----:B------:R-:W4:Y:S01]  /*43670*/  LDL.LU.64 R20, [R1+0x3780] ;  /* 0x0037800001147983 */ /* 0x000f220000300a00 */
[C---:B--2---:R-:W-:Y:S11]  /*43680*/  HMMA.16816.F32.BF16 R24, R8.reuse, R30, R24 ;  /* 0x0000001e0818723c */ /* 0x044ff60000041818 */
[----:B------:R-:W-:Y:S11]  /*43690*/  @!UPT UIADD3 URZ, URZ, URZ, URZ ;  /* 0x0000003f3f3ff290 */ /* 0x000ff6000fffe03f */
[----:B------:R-:W-:Y:S01]  /*436a0*/  @!UPT UIADD3 URZ, URZ, URZ, URZ ;  /* 0x0000003f3f3ff290 */ /* 0x000fe2000fffe03f */
[----:B------:R-:W-:Y:S01]  /*436b0*/  STL.64 [R1+0x350], R24 ;  /* 0x0003501801007387 */ /* 0x000fe20000100a00 */
[----:B------:R0:W-:Y:S03]  /*436c0*/  STL.64 [R1+0x358], R26 ;  /* 0x0003581a01007387 */ /* 0x0001e60000100a00 */
[----:B0-----:R-:W2:Y:S01]  /*436d0*/  LDL.LU.64 R26, [R1+0x3778] ;  /* 0x00377800011a7983 */ /* 0x001ea20000300a00 */
[----:B------:R-:W2:Y:S02]  /*436e0*/  LDL.LU.64 R24, [R1+0x3770] ;  /* 0x0037700001187983 */ /* 0x000ea40000300a00 */
[----:B------:R-:W2:Y:S02]  /*436f0*/  LDL.LU.64 R30, [R1+0x3768] ;  /* 0x00376800011e7983 */ /* 0x000ea40000300a00 */
[----:B------:R-:W2:Y:S01]  /*43700*/  LDL.LU.64 R28, [R1+0x3760] ;  /* 0x00376000011c7983 */ /* 0x000ea20000300a00 */
[----:B------:R-:W-:Y:S01]  /*43710*/  STL.64 [R1+0x340], R52 ;  /* 0x0003403401007387 */ /* 0x000fe20000100a00 */
[----:B------:R0:W-:Y:S03]  /*43720*/  STL.64 [R1+0x348], R54 ;  /* 0x0003483601007387 */ /* 0x0001e60000100a00 */
[----:B0-----:R-:W2:Y:S01]  /*43730*/  LDL.LU.64 R54, [R1+0x3758] ;  /* 0x0037580001367983 */ /* 0x001ea20000300a00 */
[----:B------:R-:W-:Y:S01]  /*43740*/  STL.64 [R1+0x36d0], R58 ;  /* 0x0036d03a01007387 */ /* 0x000fe20000100a00 */
        /* <DEDUP_REMOVED lines=8> */
[----:B------:R-:W2:Y:S01]  /*437d0*/  LDL.LU R52, [R1+0x1c0] ;  /* 0x0001c00001347983 */ /* 0x000ea20000300800 */
[----:B------:R-:W2:Y:S04]  /*437e0*/  LDL.LU R53, [R1+0x1c4] ;  /* 0x0001c40001357983 */ /* 0x000ea80000300800 */
[----:B0-----:R-:W2:Y:S01]  /*437f0*/  LDL.LU R54, [R1+0x1c8] ;  /* 0x0001c80001367983 */ /* 0x001ea20000300800 */
[----:B------:R-:W2:Y:S02]  /*43800*/  LDL.LU R55, [R1+0x1cc] ;  /* 0x0001cc0001377983 */ /* 0x000ea40000300800 */
[----:B------:R-:W-:Y:S02]  /*43810*/  STL.64 [R1+0x36c8], R6 ;  /* 0x0036c80601007387 */ /* 0x000fe40000100a00 */
[----:B------:R0:W-:Y:S01]  /*43820*/  STL.64 [R1+0x36c0], R4 ;  /* 0x0036c00401007387 */ /* 0x0001e20000100a00 */
[----:B--2---:R-:W-:Y:S11]  /*43830*/  HMMA.16816.F32.BF16 R8, R8, R6, R52 ;  /* 0x000000060808723c */ /* 0x004ff60000041834 */
[----:B------:R-:W-:Y:S11]  /*43840*/  @!UPT UIADD3 URZ, URZ, URZ, URZ ;  /* 0x0000003f3f3ff290 */ /* 0x000ff6000fffe03f */
[----:B------:R-:W-:Y:S01]  /*43850*/  @!UPT UIADD3 URZ, URZ, URZ, URZ ;  /* 0x0000003f3f3ff290 */ /* 0x000fe2000fffe03f */
[----:B------:R-:W-:Y:S01]  /*43860*/  STL.64 [R1+0x1c0], R8 ;  /* 0x0001c00801007387 */ /* 0x000fe20000100a00 */
[----:B------:R-:W-:Y:S02]  /*43870*/  STL.64 [R1+0x1c8], R10 ;  /* 0x0001c80a01007387 */ /* 0x000fe40000100a00 */
[----:B------:R-:W1:Y:S01]  /*43880*/  LDSM.16.MT88.4 R8, [R57+0x8800] ;  /* 0x008800003908783b */ /* 0x000e620000004200 */
[C---:B0-----:R-:W-:Y:S01]  /*43890*/  HMMA.16816.F32.BF16 R4, R36.reuse, R34, R48 ;  /* 0x000000222404723c */ /* 0x041fe20000041830 */
[----:B-1----:R-:W-:Y:S02]  /*438a0*/  STL.64 [R1+0x35c8], R10 ;  /* 0x0035c80a01007387 */ /* 0x002fe40000100a00 */
[----:B------:R-:W-:Y:S02]  /*438b0*/  STL.64 [R1+0x35c0], R8 ;  /* 0x0035c00801007387 */ /* 0x000fe40000100a00 */
[----:B------:R-:W-:Y:S02]  /*438c0*/  STL.64 [R1+0x36e8], R34 ;  /* 0x0036e82201007387 */ /* 0x000fe40000100a00 */
[----:B------:R-:W-:Y:S11]  /*438d0*/  STL [R1+0x36e0], R32 ;  /* 0x0036e02001007387 */ /* 0x000ff60000100800 */
[----:B------:R-:W-:Y:S05]  /*438e0*/  @!UPT UIADD3 URZ, URZ, URZ, URZ ;  /* 0x0000003f3f3ff290 */ /* 0x000fea000fffe03f */
[----:B------:R-:W-:Y:S01]  /*438f0*/  STL.64 [R1+0x320], R4 ;  /* 0x0003200401007387 */ /* 0x000fe20000100a00 */
[----:B------:R0:W-:Y:S02]  /*43900*/  STL.64 [R1+0x328], R6 ;  /* 0x0003280601007387 */ /* 0x0001e40000100a00 */
[C---:B0-----:R-:W-:Y:S01]  /*43910*/  HMMA.16816.F32.BF16 R4, R36.reuse, R30, R40 ;  /* 0x0000001e2404723c */ /* 0x041fe20000041828 */
[----:B------:R-:W-:Y:S01]  /*43920*/  STL.64 [R1+0x36a8], R30 ;  /* 0x0036a81e01007387 */ /* 0x000fe20000100a00 */
[----:B------:R0:W-:Y:S11]  /*43930*/  STL.64 [R1+0x36a0], R28 ;  /* 0x0036a01c01007387 */ /* 0x0001f60000100a00 */
[----:B------:R-:W-:Y:S10]  /*43940*/  @!UPT UIADD3 URZ, URZ, URZ, URZ ;  /* 0x0000003f3f3ff290 */ /* 0x000ff4000fffe03f */
[----:B------:R-:W-:Y:S01]  /*43950*/  STL.64 [R1+0x310], R4 ;  /* 0x0003100401007387 */ /* 0x000fe20000100a00 */
[----:B------:R1:W-:Y:S02]  /*43960*/  STL.64 [R1+0x318], R6 ;  /* 0x0003180601007387 */ /* 0x0003e40000100a00 */
[----:B0-----:R-:W2:Y:S02]  /*43970*/  LDL.LU R28, [R1+0x250] ;  /* 0x00025000011c7983 */ /* 0x001ea40000300800 */
[----:B------:R-:W2:Y:S01]  /*43980*/  LDL.LU R29, [R1+0x254] ;  /* 0x00025400011d7983 */ /* 0x000ea20000300800 */
[----:B------:R-:W2:Y:S01]  /*43990*/  LDL.LU R30, [R1+0x258] ;  /* 0x00025800011e7983 */ /* 0x000ea20000300800 */
[----:B------:R-:W2:Y:S01]  /*439a0*/  LDL.LU R31, [R1+0x25c] ;  /* 0x00025c00011f7983 */ /* 0x000ea20000300800 */
[C---:B-1----:R-:W-:Y:S01]  /*439b0*/  HMMA.16816.F32.BF16 R4, R36.reuse, R26, R16 ;  /* 0x0000001a2404723c */ /* 0x042fe20000041810 */
[----:B------:R-:W-:Y:S02]  /*439c0*/  IMAD.MOV.U32 R58, RZ, RZ, R13 ;  /* 0x000000ffff3a7224 */ /* 0x000fe400078e000d */
[----:B------:R-:W-:Y:S01]  /*439d0*/  IMAD.MOV.U32 R59, RZ, RZ, R12 ;  /* 0x000000ffff3b7224 */ /* 0x000fe200078e000c */
[----:B--2---:R-:W-:Y:S01]  /*439e0*/  STL.64 [R1+0x36f8], R30 ;  /* 0x0036f81e01007387 */ /* 0x004fe20000100a00 */
[----:B------:R0:W-:Y:S11]  /*439f0*/  STL.64 [R1+0x36f0], R28 ;  /* 0x0036f01c01007387 */ /* 0x0001f60000100a00 */
[----:B------:R-:W-:Y:S07]  /*43a00*/  @!UPT UIADD3 URZ, URZ, URZ, URZ ;  /* 0x0000003f3f3ff290 */ /* 0x000fee000fffe03f */
[----:B------:R1:W-:Y:S02]  /*43a10*/  STL.64 [R1+0x300], R4 ;  /* 0x0003000401007387 */ /* 0x0003e40000100a00 */
[----:B------:R2:W-:Y:S01]  /*43a20*/  STL.64 [R1+0x308], R6 ;  /* 0x0003080601007387 */ /* 0x0005e20000100a00 */
[----:B------:R-:W-:Y:S04]  /*43a30*/  STL.64 [R1+0x3700], R58 ;  /* 0x0037003a01007387 */ /* 0x000fe80000100a00 */
[----:B0-----:R-:W3:Y:S01]  /*43a40*/  LDL.LU R28, [R1+0x280] ;  /* 0x00028000011c7983 */ /* 0x001ee20000300800 */
[----:B------:R-:W3:Y:S02]  /*43a50*/  LDL.LU R29, [R1+0x284] ;  /* 0x00028400011d7983 */ /* 0x000ee40000300800 */
[----:B------:R-:W3:Y:S02]  /*43a60*/  LDL.LU R30, [R1+0x288] ;  /* 0x00028800011e7983 */ /* 0x000ee40000300800 */
[----:B------:R-:W3:Y:S01]  /*43a70*/  LDL.LU R31, [R1+0x28c] ;  /* 0x00028c00011f7983 */ /* 0x000ee20000300800 */
[----:B-1----:R-:W3:Y:S01]  /*43a80*/  LDL.LU R4, [R1+0x2b0] ;  /* 0x0002b00001047983 */ /* 0x002ee20000300800 */
[----:B------:R-:W3:Y:S02]  /*43a90*/  LDL.LU R5, [R1+0x2b4] ;  /* 0x0002b40001057983 */ /* 0x000ee40000300800 */
[----:B--2---:R-:W2:Y:S02]  /*43aa0*/  LDL.LU R6, [R1+0x2b8] ;  /* 0x0002b80001067983 */ /* 0x004ea40000300800 */
[----:B------:R-:W2:Y:S01]  /*43ab0*/  LDL.LU R7, [R1+0x2bc] ;  /* 0x0002bc0001077983 */ /* 0x000ea20000300800 */
[----:B------:R-:W3:Y:S01]  /*43ac0*/  LDL.LU R16, [R1+0x2f0] ;  /* 0x0002f00001107983 */ /* 0x000ee20000300800 */
[----:B------:R-:W3:Y:S02]  /*43ad0*/  LDL.LU R17, [R1+0x2f4] ;  /* 0x0002f40001117983 */ /* 0x000ee40000300800 */
[----:B------:R-:W3:Y:S02]  /*43ae0*/  LDL.LU R18, [R1+0x2f8] ;  /* 0x0002f80001127983 */ /* 0x000ee40000300800 */
[----:B------:R-:W3:Y:S01]  /*43af0*/  LDL.LU R19, [R1+0x2fc] ;  /* 0x0002fc0001137983 */ /* 0x000ee20000300800 */
        /* <DEDUP_REMOVED lines=16> */
[C---:B---3--:R-:W-:Y:S01]  /*43c00*/  HMMA.16816.F32.BF16 R16, R36.reuse, R22, R16 ;  /* 0x000000162410723c */ /* 0x048fe20000041810 */
[----:B------:R-:W-:Y:S01]  /*43c10*/  STL.64 [R1+0x3710], R30 ;  /* 0x0037101e01007387 */ /* 0x000fe20000100a00 */
[----:B------:R0:W-:Y:S03]  /*43c20*/  STL.64 [R1+0x3708], R28 ;  /* 0x0037081c01007387 */ /* 0x0001e60000100a00 */
[----:B0-----:R-:W3:Y:S01]  /*43c30*/  LDL.LU R28, [R1+0x290] ;  /* 0x00029000011c7983 */ /* 0x001ee20000300800 */
[----:B------:R-:W3:Y:S02]  /*43c40*/  LDL.LU R29, [R1+0x294] ;  /* 0x00029400011d7983 */ /* 0x000ee40000300800 */
[----:B------:R-:W3:Y:S02]  /*43c50*/  LDL.LU R30, [R1+0x298] ;  /* 0x00029800011e7983 */ /* 0x000ee40000300800 */
[----:B------:R-:W3:Y:S01]  /*43c60*/  LDL.LU R31, [R1+0x29c] ;  /* 0x00029c00011f7983 */ /* 0x000ee20000300800 */
[----:B------:R-:W2:Y:S01]  /*43c70*/  LDL.64 R34, [R1+0x28] ;  /* 0x0000280001227983 */ /* 0x000ea20000100a00 */
[----:B------:R-:W2:Y:S02]  /*43c80*/  LDL.LU R52, [R1+0x270] ;  /* 0x0002700001347983 */ /* 0x000ea40000300800 */
[----:B------:R-:W2:Y:S02]  /*43c90*/  LDL.LU R53, [R1+0x274] ;  /* 0x0002740001357983 */ /* 0x000ea40000300800 */
[----:B------:R-:W2:Y:S01]  /*43ca0*/  LDL.LU R54, [R1+0x278] ;  /* 0x0002780001367983 */ /* 0x000ea20000300800 */
[----:B------:R-:W2:Y:S01]  /*43cb0*/  LDL.LU R55, [R1+0x27c] ;  /* 0x00027c0001377983 */ /* 0x000ea20000300800 */
[----:B------:R-:W-:Y:S02]  /*43cc0*/  STL.64 [R1+0x3698], R26 ;  /* 0x0036981a01007387 */ /* 0x000fe40000100a00 */
[----:B------:R-:W-:Y:S03]  /*43cd0*/  STL.64 [R1+0x3690], R24 ;  /* 0x0036901801007387 */ /* 0x000fe60000100a00 */
[----:B------:R-:W-:Y:S01]  /*43ce0*/  STL.64 [R1+0x2f0], R16 ;  /* 0x0002f01001007387 */ /* 0x000fe20000100a00 */
[----:B------:R0:W-:Y:S04]  /*43cf0*/  STL.64 [R1+0x2f8], R18 ;  /* 0x0002f81201007387 */ /* 0x0001e80000100a00 */
[----:B0-----:R-:W2:Y:S01]  /*43d00*/  LDL.LU.64 R18, [R1+0x3740] ;  /* 0x0037400001127983 */ /* 0x001ea20000300a00 */
[----:B------:R-:W3:Y:S02]  /*43d10*/  LDL.LU.64 R16, [R1+0x3738] ;  /* 0x0037380001107983 */ /* 0x000ee40000300a00 */
[----:B------:R-:W-:Y:S02]  /*43d20*/  STL.64 [R1+0x3688], R22 ;  /* 0x0036881601007387 */ /* 0x000fe40000100a00 */
[----:B----4-:R0:W-:Y:S02]  /*43d30*/  STL.64 [R1+0x3680], R20 ;  /* 0x0036801401007387 */ /* 0x0101e40000100a00 */
[----:B0-----:R-:W4:Y:S01]  /*43d40*/  LDL.LU R20, [R1+0x260] ;  /* 0x0002600001147983 */ /* 0x001f220000300800 */
[----:B------:R-:W4:Y:S02]  /*43d50*/  LDL.LU R21, [R1+0x264] ;  /* 0x0002640001157983 */ /* 0x000f240000300800 */
[----:B------:R-:W4:Y:S02]  /*43d60*/  LDL.LU R22, [R1+0x268] ;  /* 0x0002680001167983 */ /* 0x000f240000300800 */
[----:B------:R-:W4:Y:S01]  /*43d70*/  LDL.LU R23, [R1+0x26c] ;  /* 0x00026c0001177983 */ /* 0x000f220000300800 */
[C---:B--2---:R-:W-:Y:S11]  /*43d80*/  HMMA.16816.F32.BF16 R12, R36.reuse, R18, R12 ;  /* 0x00000012240c723c */ /* 0x044ff6000004180c */
[----:B------:R-:W-:Y:S11]  /*43d90*/  @!UPT UIADD3 URZ, URZ, URZ, URZ ;  /* 0x0000003f3f3ff290 */ /* 0x000ff6000fffe03f */
[----:B------:R-:W-:Y:S01]  /*43da0*/  @!UPT UIADD3 URZ, URZ, URZ, URZ ;  /* 0x0000003f3f3ff290 */ /* 0x000fe2000fffe03f */
[----:B------:R-:W-:Y:S01]  /*43db0*/  STL.64 [R1+0x2e0], R12 ;  /* 0x0002e00c01007387 */ /* 0x000fe20000100a00 */
[----:B------:R0:W-:Y:S03]  /*43dc0*/  STL.64 [R1+0x2e8], R14 ;  /* 0x0002e80e01007387 */ /* 0x0001e60000100a00 */
[----:B0-----:R-:W2:Y:S01]  /*43dd0*/  LDL.LU.64 R14, [R1+0x3730] ;  /* 0x00373000010e7983 */ /* 0x001ea20000300a00 */
[----:B------:R-:W3:Y:S01]  /*43de0*/  LDL.LU.64 R12, [R1+0x3728] ;  /* 0x00372800010c7983 */ /* 0x000ee20000300a00 */
[C---:B--2---:R-:W-:Y:S11]  /*43df0*/  HMMA.16816.F32.BF16 R40, R36.reuse, R14, R40 ;  /* 0x0000000e2428723c */ /* 0x044ff60000041828 */
[----:B------:R-:W-:Y:S11]  /*43e00*/  @!UPT UIADD3 URZ, URZ, URZ, URZ ;  /* 0x0000003f3f3ff290 */ /* 0x000ff6000fffe03f */
[----:B------:R-:W-:Y:S01]  /*43e10*/  @!UPT UIADD3 URZ, URZ, URZ, URZ ;  /* 0x0000003f3f3ff290 */ /* 0x000fe2000fffe03f */
[----:B------:R-:W-:Y:S01]  /*43e20*/  STL.64 [R1+0x2d0], R40 ;  /* 0x0002d02801007387 */ /* 0x000fe20000100a00 */
[----:B------:R0:W-:Y:S03]  /*43e30*/  STL.64 [R1+0x2d8], R42 ;  /* 0x0002d82a01007387 */ /* 0x0001e60000100a00 */
[----:B0-----:R-:W2:Y:S02]  /*43e40*/  LDL.LU.64 R42, [R1+0x3720] ;  /* 0x00372000012a7983 */ /* 0x001ea40000300a00 */
[C---:B--2---:R-:W-:Y:S11]  /*43e50*/  HMMA.16816.F32.BF16 R48, R36.reuse, R42, R48 ;  /* 0x0000002a2430723c */ /* 0x044ff60000041830 */
[----:B------:R-:W-:Y:S11]  /*43e60*/  @!UPT UIADD3 URZ, URZ, URZ, URZ ;  /* 0x0000003f3f3ff290 */ /* 0x000ff6000fffe03f */
[----:B------:R-:W-:Y:S01]  /*43e70*/  @!UPT UIADD3 URZ, URZ, URZ, URZ ;  /* 0x0000003f3f3ff290 */ /* 0x000fe2000fffe03f */
[----:B------:R-:W-:Y:S01]  /*43e80*/  STL.64 [R1+0x530], R48 ;  /* 0x0005303001007387 */ /* 0x000fe20000100a00 */
[----:B------:R0:W-:Y:S03]  /*43e90*/  STL.64 [R1+0x538], R50 ;  /* 0x0005383201007387 */ /* 0x0001e60000100a00 */
[----:B0-----:R-:W2:Y:S01]  /*43ea0*/  LDL.LU.64 R50, [R1+0x3718] ;  /* 0x0037180001327983 */ /* 0x001ea20000300a00 */
[----:B------:R-:W-:Y:S01]  /*43eb0*/  HMMA.16816.F32.BF16 R8, R36, R46, R8 ;  /* 0x0000002e2408723c */ /* 0x000fe20000041808 */
[----:B------:R-:W-:Y:S02]  /*43ec0*/  IMAD.MOV.U32 R58, RZ, RZ, R44 ;  /* 0x000000ffff3a7224 */ /* 0x000fe400078e002c */
[----:B------:R-:W-:-:S07]  /*43ed0*/  IMAD.MOV.U32 R59, RZ, RZ, R33 ;  /* 0x000000ffff3b7224 */ /* 0x000fce00078e0021 */
[C---:B---3--:R-:W-:Y:S08]  /*43ee0*/  HMMA.16816.F32.BF16 R56, R36.reuse, R58, R28 ;  /* 0x0000003a2438723c */ /* 0x048ff0000004181c */
[----:B--2---:R-:W-:Y:S11]  /*43ef0*/  HMMA.16816.F32.BF16 R4, R36, R50, R4 ;  /* 0x000000322404723c */ /* 0x004ff60000041804 */
[----:B------:R-:W-:Y:S11]  /*43f00*/  @!UPT UIADD3 URZ, URZ, URZ, URZ ;  /* 0x0000003f3f3ff290 */ /* 0x000ff6000fffe03f */
[----:B------:R-:W-:Y:S01]  /*43f10*/  @!UPT UIADD3 URZ, URZ, URZ, URZ ;  /* 0x0000003f3f3ff290 */ /* 0x000fe2000fffe03f */
[----:B------:R0:W-:Y:S01]  /*43f20*/  STL.64 [R1+0x2c0], R4 ;  /* 0x0002c00401007387 */ /* 0x0001e20000100a00 */
[----:B------:R1:W-:Y:S03]  /*43f30*/  STL.64 [R1+0x2c8], R6 ;  /* 0x0002c80601007387 */ /* 0x0003e60000100a00 */
[----:B0-----:R-:W2:Y:S01]  /*43f40*/  LDL.LU R4, [R1+0x240] ;  /* 0x0002400001047983 */ /* 0x001ea20000300800 */
[----:B------:R-:W2:Y:S02]  /*43f50*/  LDL.LU R5, [R1+0x244] ;  /* 0x0002440001057983 */ /* 0x000ea40000300800 */
[----:B-1----:R-:W2:Y:S02]  /*43f60*/  LDL.LU R6, [R1+0x248] ;  /* 0x0002480001067983 */ /* 0x002ea40000300800 */
[----:B------:R-:W2:Y:S01]  /*43f70*/  LDL.LU R7, [R1+0x24c] ;  /* 0x00024c0001077983 */ /* 0x000ea20000300800 */
[----:B------:R0:W-:Y:S01]  /*43f80*/  STL.64 [R1+0x2b0], R8 ;  /* 0x0002b00801007387 */ /* 0x0001e20000100a00 */
[----:B------:R-:W-:Y:S02]  /*43f90*/  STL.64 [R1+0x2b8], R10 ;  /* 0x0002b80a01007387 */ /* 0x000fe40000100a00 */
[----:B------:R-:W3:Y:S02]  /*43fa0*/  LDL.LU R44, [R1+0x1b0] ;  /* 0x0001b000012c7983 */ /* 0x000ee40000300800 */
[----:B------:R-:W3:Y:S02]  /*43fb0*/  LDL.LU R45, [R1+0x1b4] ;  /* 0x0001b400012d7983 */ /* 0x000ee40000300800 */
[----:B0-----:R-:W-:-:S02]  /*43fc0*/  IMAD.MOV.U32 R9, RZ, RZ, R46 ;  /* 0x000000ffff097224 */ /* 0x001fc400078e002e */
[----:B------:R-:W-:Y:S01]  /*43fd0*/  IMAD.MOV.U32 R8, RZ, RZ, R47 ;  /* 0x000000ffff087224 */ /* 0x000fe200078e002f */
[----:B------:R-:W3:Y:S01]  /*43fe0*/  LDL.LU R46, [R1+0x1b8] ;  /* 0x0001b800012e7983 */ /* 0x000ee20000300800 */
[----:B------:R-:W3:Y:S02]  /*43ff0*/  LDL.LU R47, [R1+0x1bc] ;  /* 0x0001bc00012f7983 */ /* 0x000ee40000300800 */
[----:B------:R-:W2:Y:S02]  /*44000*/  LDL.LU.64 R30, [R1+0x3710] ;  /* 0x00371000011e7983 */ /* 0x000ea40000300a00 */
[----:B------:R-:W2:Y:S01]  /*44010*/  LDL.LU.64 R28, [R1+0x3708] ;  /* 0x00370800011c7983 */ /* 0x000ea20000300a00 */
[----:B------:R-:W-:Y:S01]  /*44020*/  STL.64 [R1+0x2a0], R56 ;  /* 0x0002a03801007387 */ /* 0x000fe20000100a00 */
[----:B------:R0:W-:Y:S03]  /*44030*/  STL.64 [R1+0x2a8], R58 ;  /* 0x0002a83a01007387 */ /* 0x0001e60000100a00 */
[----:B0-----:R-:W3:Y:S01]  /*44040*/  LDL.LU.64 R58, [R1+0x3700] ;  /* 0x00370000013a7983 */ /* 0x001ee20000300a00 */
[----:B------:R-:W-:-:S02]  /*44050*/  IMAD.MOV.U32 R26, RZ, RZ, R3 ;  /* 0x000000ffff1a7224 */ /* 0x000fc400078e0003 */
[----:B------:R-:W-:Y:S02]  /*44060*/  IMAD.MOV.U32 R27, RZ, RZ, R2 ;  /* 0x000000ffff1b7224 */ /* 0x000fe400078e0002 */
[----:B------:R-:W-:Y:S02]  /*44070*/  IMAD.MOV.U32 R3, RZ, RZ, R34 ;  /* 0x000000ffff037224 */ /* 0x000fe400078e0022 */
[----:B------:R-:W-:Y:S01]  /*44080*/  IMAD.MOV.U32 R2, RZ, RZ, R35 ;  /* 0x000000ffff027224 */ /* 0x000fe200078e0023 */
[C---:B--2---:R-:W-:Y:S08]  /*44090*/  HMMA.16816.F32.BF16 R28, R36.reuse, R34, R28 ;  /* 0x00000022241c723c */ /* 0x044ff0000004181c */
[C---:B---3--:R-:W-:Y:S11]  /*440a0*/  HMMA.16816.F32.BF16 R56, R36.reuse, R58, R52 ;  /* 0x0000003a2438723c */ /* 0x048ff60000041834 */
[----:B------:R-:W-:Y:S04]  /*440b0*/  @!UPT UIADD3 URZ, URZ, URZ, URZ ;  /* 0x0000003f3f3ff290 */ /* 0x000fe8000fffe03f */
[----:B------:R-:W-:Y:S01]  /*440c0*/  STL.64 [R1+0x290], R28 ;  /* 0x0002901c01007387 */ /* 0x000fe20000100a00 */
[----:B------:R0:W-:Y:S03]  /*440d0*/  STL.64 [R1+0x298], R30 ;  /* 0x0002981e01007387 */ /* 0x0001e60000100a00 */
[----:B0-----:R-:W2:Y:S01]  /*440e0*/  LDL.LU.64 R30, [R1+0x36f8] ;  /* 0x0036f800011e7983 */ /* 0x001ea20000300a00 */
[----:B------:R-:W2:Y:S02]  /*440f0*/  LDL.LU.64 R28, [R1+0x36f0] ;  /* 0x0036f000011c7983 */ /* 0x000ea40000300a00 */
[----:B------:R-:W3:Y:S02]  /*44100*/  LDL.LU.64 R34, [R1+0x36e8] ;  /* 0x0036e80001227983 */ /* 0x000ee40000300a00 */
[----:B------:R-:W2:Y:S01]  /*44110*/  LDL.LU R32, [R1+0x36e0] ;  /* 0x0036e00001207983 */ /* 0x000ea20000300800 */
[----:B------:R-:W2:Y:S01]  /*44120*/  LDL.LU.64 R54, [R1+0x36d8] ;  /* 0x0036d80001367983 */ /* 0x000ea20000300a00 */
[----:B------:R-:W-:Y:S02]  /*44130*/  STL.64 [R1+0x280], R56 ;  /* 0x0002803801007387 */ /* 0x000fe40000100a00 */
[----:B------:R0:W-:Y:S02]  /*44140*/  STL.64 [R1+0x288], R58 ;  /* 0x0002883a01007387 */ /* 0x0001e40000100a00 */
[----:B0-----:R-:W2:Y:S01]  /*44150*/  LDL.LU.64 R58, [R1+0x36d0] ;  /* 0x0036d000013a7983 */ /* 0x001ea20000300a00 */
[C---:B----4-:R-:W-:Y:S08]  /*44160*/  HMMA.16816.F32.BF16 R24, R36.reuse, R26, R20 ;  /* 0x0000001a2418723c */ /* 0x050ff00000041814 */
[C---:B--2---:R-:W-:Y:S08]  /*44170*/  HMMA.16816.F32.BF16 R20, R36.reuse, R58, R28 ;  /* 0x0000003a2414723c */ /* 0x044ff0000004181c */
[C---:B------:R-:W-:Y:S01]  /*44180*/  HMMA.16816.F32.BF16 R4, R36.reuse, R54, R4 ;  /* 0x000000362404723c */ /* 0x040fe20000041804 */
[----:B------:R-:W3:Y:S06]  /*44190*/  LDL.LU R28, [R1+0x1a0] ;  /* 0x0001a000011c7983 */ /* 0x000eec0000300800 */
[----:B------:R0:W-:Y:S02]  /*441a0*/  STL.64 [R1+0x270], R24 ;  /* 0x0002701801007387 */ /* 0x0001e40000100a00 */
[----:B------:R1:W-:Y:S06]  /*441b0*/  STL.64 [R1+0x278], R26 ;  /* 0x0002781a01007387 */ /* 0x0003ec0000100a00 */
[----:B------:R2:W-:Y:S01]  /*441c0*/  STL.64 [R1+0x260], R20 ;  /* 0x0002601401007387 */ /* 0x0005e20000100a00 */
[----:B------:R4:W-:Y:S02]  /*441d0*/  STL.64 [R1+0x268], R22 ;  /* 0x0002681601007387 */ /* 0x0009e40000100a00 */
[----:B------:R-:W3:Y:S02]  /*441e0*/  LDL.LU R29, [R1+0x1a4] ;  /* 0x0001a400011d7983 */ /* 0x000ee40000300800 */
[----:B------:R-:W3:Y:S01]  /*441f0*/  LDL.LU R30, [R1+0x1a8] ;  /* 0x0001a800011e7983 */ /* 0x000ee20000300800 */
[----:B------:R-:W3:Y:S01]  /*44200*/  LDL.LU R31, [R1+0x1ac] ;  /* 0x0001ac00011f7983 */ /* 0x000ee20000300800 */
[----:B0-----:R-:W3:Y:S02]  /*44210*/  LDL.LU R24, [R1+0x190] ;  /* 0x0001900001187983 */ /* 0x001ee40000300800 */
[----:B------:R-:W3:Y:S02]  /*44220*/  LDL.LU R25, [R1+0x194] ;  /* 0x0001940001197983 */ /* 0x000ee40000300800 */
[----:B-1----:R-:W3:Y:S01]  /*44230*/  LDL.LU R26, [R1+0x198] ;  /* 0x00019800011a7983 */ /* 0x002ee20000300800 */
[----:B------:R-:W3:Y:S04]  /*44240*/  LDL.LU R27, [R1+0x19c] ;  /* 0x00019c00011b7983 */ /* 0x000ee80000300800 */
[----:B--2---:R-:W2:Y:S01]  /*44250*/  LDL.LU R20, [R1+0x180] ;  /* 0x0001800001147983 */ /* 0x004ea20000300800 */
[----:B------:R-:W2:Y:S02]  /*44260*/  LDL.LU R21, [R1+0x184] ;  /* 0x0001840001157983 */ /* 0x000ea40000300800 */
[----:B----4-:R-:W2:Y:S02]  /*44270*/  LDL.LU R22, [R1+0x188] ;  /* 0x0001880001167983 */ /* 0x010ea40000300800 */
[----:B------:R-:W2:Y:S01]  /*44280*/  LDL.LU R23, [R1+0x18c] ;  /* 0x00018c0001177983 */ /* 0x000ea20000300800 */
[----:B------:R0:W-:Y:S01]  /*44290*/  STL.64 [R1+0x35e8], R58 ;  /* 0x0035e83a01007387 */ /* 0x0001e20000100a00 */
[----:B------:R-:W4:Y:S02]  /*442a0*/  LDL.LU R56, [R1+0x130] ;  /* 0x0001300001387983 */ /* 0x000f240000300800 */
[----:B------:R-:W4:Y:S01]  /*442b0*/  LDL.LU R57, [R1+0x134] ;  /* 0x0001340001397983 */ /* 0x000f220000300800 */
[----:B0-----:R-:W4:Y:S01]  /*442c0*/  LDL.LU R58, [R1+0x138] ;  /* 0x00013800013a7983 */ /* 0x001f220000300800 */
[----:B------:R-:W4:Y:S02]  /*442d0*/  LDL.LU R59, [R1+0x13c] ;  /* 0x00013c00013b7983 */ /* 0x000f240000300800 */
[----:B------:R-:W-:Y:S02]  /*442e0*/  STL.64 [R1+0x250], R4 ;  /* 0x0002500401007387 */ /* 0x000fe40000100a00 */
[----:B------:R0:W-:Y:S02]  /*442f0*/  STL.64 [R1+0x258], R6 ;  /* 0x0002580601007387 */ /* 0x0001e40000100a00 */
[----:B0-----:R-:W2:Y:S01]  /*44300*/  LDL.LU.64 R6, [R1+0x36c8] ;  /* 0x0036c80001067983 */ /* 0x001ea20000300a00 */
[----:B------:R-:W3:Y:S02]  /*44310*/  LDL.LU.64 R4, [R1+0x36c0] ;  /* 0x0036c00001047983 */ /* 0x000ee40000300a00 */
[----:B------:R0:W-:Y:S02]  /*44320*/  STL.64 [R1+0x35e0], R54 ;  /* 0x0035e03601007387 */ /* 0x0001e40000100a00 */
[----:B------:R-:W3:Y:S01]  /*44330*/  LDL.LU R52, [R1+0x140] ;  /* 0x0001400001347983 */ /* 0x000ee20000300800 */
[----:B------:R-:W3:Y:S04]  /*44340*/  LDL.LU R53, [R1+0x144] ;  /* 0x0001440001357983 */ /* 0x000ee80000300800 */
[----:B0-----:R-:W3:Y:S01]  /*44350*/  LDL.LU R54, [R1+0x148] ;  /* 0x0001480001367983 */ /* 0x001ee20000300800 */
[----:B------:R-:W3:Y:S01]  /*44360*/  LDL.LU R55, [R1+0x14c] ;  /* 0x00014c0001377983 */ /* 0x000ee20000300800 */
[----:B--2---:R-:W-:Y:S02]  /*44370*/  HMMA.16816.F32.BF16 R36, R36, R6, R44 ;  /* 0x000000062424723c */ /* 0x004fe4000004182c */
[----:B------:R-:W2:Y:S01]  /*44380*/  LDL.LU.64 R46, [R1+0x36b8] ;  /* 0x0036b800012e7983 */ /* 0x000ea20000300a00 */
[----:B------:R-:W2:Y:S11]  /*44390*/  LDL.LU.64 R44, [R1+0x36b0] ;  /* 0x0036b000012c7983 */ /* 0x000eb60000300a00 */
[----:B------:R-:W-:Y:S09]  /*443a0*/  @!UPT UIADD3 URZ, URZ, URZ, URZ ;  /* 0x0000003f3f3ff290 */ /* 0x000ff2000fffe03f */
[----:B------:R0:W-:Y:S01]  /*443b0*/  STL.64 [R1+0x1b0], R36 ;  /* 0x0001b02401007387 */ /* 0x0001e20000100a00 */
[----:B------:R1:W-:Y:S03]  /*443c0*/  STL.64 [R1+0x1b8], R38 ;  /* 0x0001b82601007387 */ /* 0x0003e60000100a00 */
[----:B0-----:R-:W4:Y:S01]  /*443d0*/  LDL.LU R36, [R1+0x150] ;  /* 0x0001500001247983 */ /* 0x001f220000300800 */
[----:B------:R-:W4:Y:S02]  /*443e0*/  LDL.LU R37, [R1+0x154] ;  /* 0x0001540001257983 */ /* 0x000f240000300800 */
[----:B-1----:R-:W4:Y:S02]  /*443f0*/  LDL.LU R38, [R1+0x158] ;  /* 0x0001580001267983 */ /* 0x002f240000300800 */
[----:B------:R-:W4:Y:S01]  /*44400*/  LDL.LU R39, [R1+0x15c] ;  /* 0x00015c0001277983 */ /* 0x000f220000300800 */
[----:B------:R-:W-:Y:S01]  /*44410*/  STL.64 [R1+0x35d8], R6 ;  /* 0x0035d80601007387 */ /* 0x000fe20000100a00 */
[----:B---3--:R0:W-:Y:S03]  /*44420*/  STL.64 [R1+0x35d0], R4 ;  /* 0x0035d00401007387 */ /* 0x0081e60000100a00 */
[----:B0-----:R-:W3:Y:S01]  /*44430*/  LDL.LU R4, [R1+0x160] ;  /* 0x0001600001047983 */ /* 0x001ee20000300800 */
[----:B------:R-:W3:Y:S02]  /*44440*/  LDL.LU R5, [R1+0x164] ;  /* 0x0001640001057983 */ /* 0x000ee40000300800 */
[----:B------:R-:W3:Y:S02]  /*44450*/  LDL.LU R6, [R1+0x168] ;  /* 0x0001680001067983 */ /* 0x000ee40000300800 */
[----:B------:R-:W3:Y:S01]  /*44460*/  LDL.LU R7, [R1+0x16c] ;  /* 0x00016c0001077983 */ /* 0x000ee20000300800 */
[C---:B--2---:R-:W-:Y:S11]  /*44470*/  HMMA.16816.F32.BF16 R28, R44.reuse, R34, R28 ;  /* 0x000000222c1c723c */ /* 0x044ff6000004181c */
[----:B------:R-:W-:Y:S11]  /*44480*/  @!UPT UIADD3 URZ, URZ, URZ, URZ ;  /* 0x0000003f3f3ff290 */ /* 0x000ff6000fffe03f */
[----:B------:R-:W-:Y:S01]  /*44490*/  @!UPT UIADD3 URZ, URZ, URZ, URZ ;  /* 0x0000003f3f3ff290 */ /* 0x000fe2000fffe03f */
[----:B------:R-:W-:Y:S01]  /*444a0*/  STL.64 [R1+0x1a0], R28 ;  /* 0x0001a01c01007387 */ /* 0x000fe20000100a00 */
[----:B------:R0:W-:Y:S03]  /*444b0*/  STL.64 [R1+0x1a8], R30 ;  /* 0x0001a81e01007387 */ /* 0x0001e60000100a00 */
[----:B0-----:R-:W2:Y:S01]  /*444c0*/  LDL.LU.64 R30, [R1+0x36a8] ;  /* 0x0036a800011e7983 */ /* 0x001ea20000300a00 */
[----:B------:R-:W3:Y:S02]  /*444d0*/  LDL.LU.64 R28, [R1+0x36a0] ;  /* 0x0036a000011c7983 */ /* 0x000ee40000300a00 */
[----:B------:R-:W-:Y:S02]  /*444e0*/  STL.64 [R1+0x35f8], R34 ;  /* 0x0035f82201007387 */ /* 0x000fe40000100a00 */
[----:B------:R0:W-:Y:S02]  /*444f0*/  STL [R1+0x35f0], R32 ;  /* 0x0035f02001007387 */ /* 0x0001e40000100800 */
        /* <DEDUP_REMOVED lines=12> */
[C---:B--2---:R-:W-:Y:S11]  /*445c0*/  HMMA.16816.F32.BF16 R20, R44.reuse, R26, R20 ;  /* 0x0000001a2c14723c */ /* 0x044ff60000041814 */
[----:B------:R-:W-:Y:S11]  /*445d0*/  @!UPT UIADD3 URZ, URZ, URZ, URZ ;  /* 0x0000003f3f3ff290 */ /* 0x000ff6000fffe03f */
[----:B------:R-:W-:Y:S01]  /*445e0*/  @!UPT UIADD3 URZ, URZ, URZ, URZ ;  /* 0x0000003f3f3ff290 */ /* 0x000fe2000fffe03f */
[----:B------:R-:W-:Y:S01]  /*445f0*/  STL.64 [R1+0x180], R20 ;  /* 0x0001801401007387 */ /* 0x000fe20000100a00 */
[----:B------:R0:W-:Y:S03]  /*44600*/  STL.64 [R1+0x188], R22 ;  /* 0x0001881601007387 */ /* 0x0001e60000100a00 */
[----:B0-----:R-:W2:Y:S01]  /*44610*/  LDL.LU.64 R22, [R1+0x3688] ;  /* 0x0036880001167983 */ /* 0x001ea20000300a00 */
[----:B------:R-:W4:Y:S02]  /*44620*/  LDL.LU.64 R20, [R1+0x3680] ;  /* 0x0036800001147983 */ /* 0x000f240000300a00 */
[----:B------:R-:W-:Y:S02]  /*44630*/  STL.64 [R1+0x3608], R26 ;  /* 0x0036081a01007387 */ /* 0x000fe40000100a00 */
[----:B---3--:R2:W-:Y:S01]  /*44640*/  STL.64 [R1+0x3600], R24 ;  /* 0x0036001801007387 */ /* 0x0085e20000100a00 */
[C---:B------:R-:W-:Y:S08]  /*44650*/  HMMA.16816.F32.BF16 R4, R44.reuse, R18, R4 ;  /* 0x000000122c04723c */ /* 0x040ff00000041804 */
[C---:B--2---:R-:W-:Y:S01]  /*44660*/  HMMA.16816.F32.BF16 R24, R44.reuse, R22, R32 ;  /* 0x000000162c18723c */ /* 0x044fe20000041820 */
[----:B------:R-:W-:Y:S01]  /*44670*/  STL.64 [R1+0x3618], R22 ;  /* 0x0036181601007387 */ /* 0x000fe20000100a00 */
[----:B----4-:R-:W-:Y:S11]  /*44680*/  STL.64 [R1+0x3610], R20 ;  /* 0x0036101401007387 */ /* 0x010ff60000100a00 */
[----:B------:R-:W-:Y:S10]  /*44690*/  @!UPT UIADD3 URZ, URZ, URZ, URZ ;  /* 0x0000003f3f3ff290 */ /* 0x000ff4000fffe03f */
[----:B------:R-:W-:Y:S01]  /*446a0*/  STL.64 [R1+0x170], R24 ;  /* 0x0001701801007387 */ /* 0x000fe20000100a00 */
[----:B------:R-:W-:Y:S02]  /*446b0*/  STL.64 [R1+0x178], R26 ;  /* 0x0001781a01007387 */ /* 0x000fe40000100a00 */
[----:B------:R-:W-:Y:S02]  /*446c0*/  STL.64 [R1+0x3628], R18 ;  /* 0x0036281201007387 */ /* 0x000fe40000100a00 */
[----:B------:R-:W-:Y:S01]  /*446d0*/  STL.64 [R1+0x3620], R16 ;  /* 0x0036201001007387 */ /* 0x000fe20000100a00 */
[----:B------:R-:W-:Y:S01]  /*446e0*/  STL.64 [R1+0x160], R4 ;  /* 0x0001600401007387 */ /* 0x000fe20000100a00 */
[----:B------:R0:W-:Y:S02]  /*446f0*/  STL.64 [R1+0x168], R6 ;  /* 0x0001680601007387 */ /* 0x0001e40000100a00 */
[C---:B0-----:R-:W-:Y:S01]  /*44700*/  HMMA.16816.F32.BF16 R4, R44.reuse, R14, R36 ;  /* 0x0000000e2c04723c */ /* 0x041fe20000041824 */
[----:B------:R-:W-:Y:S01]  /*44710*/  STL.64 [R1+0x3638], R14 ;  /* 0x0036380e01007387 */ /* 0x000fe20000100a00 */
[----:B------:R0:W-:Y:S06]  /*44720*/  STL.64 [R1+0x3630], R12 ;  /* 0x0036300c01007387 */ /* 0x0001ec0000100a00 */
[C---:B0-----:R-:W-:Y:S11]  /*44730*/  HMMA.16816.F32.BF16 R12, R44.reuse, R42, R52 ;  /* 0x0000002a2c0c723c */ /* 0x041ff60000041834 */
[----:B------:R-:W-:Y:S04]  /*44740*/  @!UPT UIADD3 URZ, URZ, URZ, URZ ;  /* 0x0000003f3f3ff290 */ /* 0x000fe8000fffe03f */
[----:B------:R-:W-:Y:S01]  /*44750*/  STL.64 [R1+0x150], R4 ;  /* 0x0001500401007387 */ /* 0x000fe20000100a00 */
[----:B------:R0:W-:Y:S02]  /*44760*/  STL.64 [R1+0x158], R6 ;  /* 0x0001580601007387 */ /* 0x0001e40000100a00 */
[----:B0-----:R-:W-:Y:S01]  /*44770*/  HMMA.16816.F32.BF16 R4, R44, R50, R56 ;  /* 0x000000322c04723c */ /* 0x001fe20000041838 */
[----:B------:R-:W-:Y:S04]  /*44780*/  STL.64 [R1+0x3640], R42 ;  /* 0x0036402a01007387 */ /* 0x000fe80000100a00 */
[----:B------:R-:W-:Y:S02]  /*44790*/  STL.64 [R1+0x140], R12 ;  /* 0x0001400c01007387 */ /* 0x000fe40000100a00 */
[----:B------:R-:W-:Y:S11]  /*447a0*/  STL.64 [R1+0x148], R14 ;  /* 0x0001480e01007387 */ /* 0x000ff60000100a00 */
[----:B------:R-:W-:Y:S05]  /*447b0*/  @!UPT UIADD3 URZ, URZ, URZ, URZ ;  /* 0x0000003f3f3ff290 */ /* 0x000fea000fffe03f */
[----:B------:R0:W-:Y:S01]  /*447c0*/  STL.64 [R1+0x130], R4 ;  /* 0x0001300401007387 */ /* 0x0001e20000100a00 */
[----:B------:R1:W-:Y:S03]  /*447d0*/  STL.64 [R1+0x138], R6 ;  /* 0x0001380601007387 */ /* 0x0003e60000100a00 */
[----:B0-----:R-:W2:Y:S01]  /*447e0*/  LDL.LU R4, [R1+0xc0] ;  /* 0x0000c00001047983 */ /* 0x001ea20000300800 */
[----:B------:R-:W2:Y:S02]  /*447f0*/  LDL.LU R5, [R1+0xc4] ;  /* 0x0000c40001057983 */ /* 0x000ea40000300800 */
[----:B-1----:R-:W3:Y:S02]  /*44800*/  LDL.LU R6, [R1+0xc8] ;  /* 0x0000c80001067983 */ /* 0x002ee40000300800 */
[----:B------:R-:W3:Y:S02]  /*44810*/  LDL.LU R7, [R1+0xcc] ;  /* 0x0000cc0001077983 */ /* 0x000ee40000300800 */
[----:B---3--:R-:W-:Y:S01]  /*44820*/  STL.64 [R1+0x3650], R6 ;  /* 0x0036500601007387 */ /* 0x008fe20000100a00 */
[----:B--2---:R0:W-:Y:S02]  /*44830*/  STL.64 [R1+0x3648], R4 ;  /* 0x0036480401007387 */ /* 0x0041e40000100a00 */
[----:B------:R-:W2:Y:S02]  /*44840*/  LDL.LU R32, [R1+0xe0] ;  /* 0x0000e00001207983 */ /* 0x000ea40000300800 */
[----:B------:R-:W2:Y:S01]  /*44850*/  LDL.LU R33, [R1+0xe4] ;  /* 0x0000e40001217983 */ /* 0x000ea20000300800 */
[----:B------:R-:W3:Y:S01]  /*44860*/  LDL.LU R34, [R1+0xe8] ;  /* 0x0000e80001227983 */ /* 0x000ee20000300800 */
[----:B------:R-:W3:Y:S03]  /*44870*/  LDL.LU R35, [R1+0xec] ;  /* 0x0000ec0001237983 */ /* 0x000ee60000300800 */
[----:B---3--:R-:W-:Y:S01]  /*44880*/  STL.64 [R1+0x3660], R34 ;  /* 0x0036602201007387 */ /* 0x008fe20000100a00 */
[----:B--2---:R-:W-:Y:S02]  /*44890*/  STL.64 [R1+0x3658], R32 ;  /* 0x0036582001007387 */ /* 0x004fe40000100a00 */
[----:B------:R-:W2:Y:S02]  /*448a0*/  LDL.LU R20, [R1+0xf0] ;  /* 0x0000f00001147983 */ /* 0x000ea40000300800 */
[----:B------:R-:W2:Y:S01]  /*448b0*/  LDL.LU R21, [R1+0xf4] ;  /* 0x0000f40001157983 */ /* 0x000ea20000300800 */
[----:B------:R-:W3:Y:S01]  /*448c0*/  LDL.LU R22, [R1+0xf8] ;  /* 0x0000f80001167983 */ /* 0x000ee20000300800 */
[----:B------:R-:W3:Y:S03]  /*448d0*/  LDL.LU R23, [R1+0xfc] ;  /* 0x0000fc0001177983 */ /* 0x000ee60000300800 */
[----:B---3--:R-:W-:Y:S01]  /*448e0*/  STL.64 [R1+0x3670], R22 ;  /* 0x0036701601007387 */ /* 0x008fe20000100a00 */
[----:B--2---:R1:W-:Y:S02]  /*448f0*/  STL.64 [R1+0x3668], R20 ;  /* 0x0036681401007387 */ /* 0x0043e40000100a00 */
[----:B0-----:R-:W2:Y:S02]  /*44900*/  LDL.LU R4, [R1+0x110] ;  /* 0x0001100001047983 */ /* 0x001ea40000300800 */
[----:B------:R-:W2:Y:S01]  /*44910*/  LDL.LU R5, [R1+0x114] ;  /* 0x0001140001057983 */ /* 0x000ea20000300800 */
[----:B------:R-:W2:Y:S01]  /*44920*/  LDL.LU R6, [R1+0x118] ;  /* 0x0001180001067983 */ /* 0x000ea20000300800 */
[----:B------:R-:W2:Y:S03]  /*44930*/  LDL.LU R7, [R1+0x11c] ;  /* 0x00011c0001077983 */ /* 0x000ea60000300800 */
[----:B-1----:R-:W3:Y:S01]  /*44940*/  LDL.LU R20, [R1+0x120] ;  /* 0x0001200001147983 */ /* 0x002ee20000300800 */
[----:B------:R-:W3:Y:S02]  /*44950*/  LDL.LU R21, [R1+0x124] ;  /* 0x0001240001157983 */ /* 0x000ee40000300800 */
[----:B------:R-:W3:Y:S02]  /*44960*/  LDL.LU R22, [R1+0x128] ;  /* 0x0001280001167983 */ /* 0x000ee40000300800 */
[----:B------:R-:W3:Y:S01]  /*44970*/  LDL.LU R23, [R1+0x12c] ;  /* 0x00012c0001177983 */ /* 0x000ee20000300800 */
[----:B------:R-:W2:Y:S01]  /*44980*/  LDL.LU.64 R42, [R1+0x38] ;  /* 0x00003800012a7983 */ /* 0x000ea20000300a00 */
[----:B------:R-:W-:-:S02]  /*44990*/  IMAD.MOV.U32 R34, RZ, RZ, R9 ;  /* 0x000000ffff227224 */ /* 0x000fc400078e0009 */
[----:B------:R-:W-:Y:S02]  /*449a0*/  IMAD.MOV.U32 R35, RZ, RZ, R8 ;  /* 0x000000ffff237224 */ /* 0x000fe400078e0008 */
[----:B------:R-:W4:Y:S01]  /*449b0*/  LDL.LU R12, [R1+0x100] ;  /* 0x00010000010c7983 */ /* 0x000f220000300800 */
[----:B------:R-:W4:Y:S01]  /*449c0*/  LDL.LU R13, [R1+0x104] ;  /* 0x00010400010d7983 */ /* 0x000f220000300800 */
[----:B------:R-:W4:Y:S02]  /*449d0*/  LDL.LU R14, [R1+0x108] ;  /* 0x00010800010e7983 */ /* 0x000f240000300800 */
[----:B------:R-:W4:Y:S02]  /*449e0*/  LDL.LU R15, [R1+0x10c] ;  /* 0x00010c00010f7983 */ /* 0x000f240000300800 */
[----:B------:R-:W2:Y:S01]  /*449f0*/  LDL.LU.64 R26, [R1+0x18] ;  /* 0x00001800011a7983 */ /* 0x000ea20000300a00 */
[----:B------:R-:W2:Y:S01]  /*44a00*/  LDL.LU.64 R58, [R1+0x8] ;  /* 0x00000800013a7983 */ /* 0x000ea20000300a00 */
        /* <DEDUP_REMOVED lines=9> */
[----:B------:R-:W-:-:S02]  /*44aa0*/  IMAD.MOV.U32 R37, RZ, RZ, R0 ;  /* 0x000000ffff257224 */ /* 0x000fc400078e0000 */
[----:B------:R-:W-:Y:S01]  /*44ab0*/  IMAD.MOV.U32 R39, RZ, RZ, R28 ;  /* 0x000000ffff277224 */ /* 0x000fe200078e001c */
[----:B------:R-:W2:Y:S01]  /*44ac0*/  LDL.LU R0, [R1+0x3678] ;  /* 0x0036780001007983 */ /* 0x000ea20000300800 */
[----:B------:R-:W-:Y:S02]  /*44ad0*/  IMAD.MOV.U32 R38, RZ, RZ, R29 ;  /* 0x000000ffff267224 */ /* 0x000fe400078e001d */
[----:B------:R-:W2:Y:S02]  /*44ae0*/  LDL.LU R28, [R1+0xa0] ;  /* 0x0000a000011c7983 */ /* 0x000ea40000300800 */
[----:B------:R-:W2:Y:S01]  /*44af0*/  LDL.LU R29, [R1+0xa4] ;  /* 0x0000a400011d7983 */ /* 0x000ea20000300800 */
[----:B------:R-:W2:Y:S01]  /*44b00*/  LDL.LU R30, [R1+0xa8] ;  /* 0x0000a800011e7983 */ /* 0x000ea20000300800 */
[----:B------:R-:W-:Y:S02]  /*44b10*/  IMAD.MOV.U32 R60, RZ, RZ, R51 ;  /* 0x000000ffff3c7224 */ /* 0x000fe400078e0033 */
[----:B------:R-:W2:Y:S02]  /*44b20*/  LDL.LU R31, [R1+0xac] ;  /* 0x0000ac00011f7983 */ /* 0x000ea40000300800 */
[----:B------:R-:W-:Y:S01]  /*44b30*/  IMAD.MOV.U32 R61, RZ, RZ, R50 ;  /* 0x000000ffff3d7224 */ /* 0x000fe200078e0032 */
[----:B------:R-:W2:Y:S01]  /*44b40*/  LDL.LU R48, [R1+0x90] ;  /* 0x0000900001307983 */ /* 0x000ea20000300800 */
[----:B------:R-:W2:Y:S02]  /*44b50*/  LDL.LU R49, [R1+0x94] ;  /* 0x0000940001317983 */ /* 0x000ea40000300800 */
[----:B------:R-:W2:Y:S02]  /*44b60*/  LDL.LU R50, [R1+0x98] ;  /* 0x0000980001327983 */ /* 0x000ea40000300800 */
[----:B------:R-:W2:Y:S01]  /*44b70*/  LDL.LU R51, [R1+0x9c] ;  /* 0x00009c0001337983 */ /* 0x000ea20000300800 */
[----:B------:R-:W-:Y:S01]  /*44b80*/  STL [R1+0x359c], R60 ;  /* 0x00359c3c01007387 */ /* 0x000fe20000100800 */
[----:B------:R-:W-:Y:S01]  /*44b90*/  STL [R1+0x3598], R61 ;  /* 0x0035983d01007387 */ /* 0x000fe20000100800 */
[C---:B---3--:R-:W-:Y:S02]  /*44ba0*/  HMMA.16816.F32.BF16 R32, R44.reuse, R34, R20 ;  /* 0x000000222c20723c */ /* 0x048fe40000041814 */
[----:B------:R-:W3:Y:S01]  /*44bb0*/  LDL.LU.64 R22, [R1+0x3670] ;  /* 0x0036700001167983 */ /* 0x000ee20000300a00 */
[----:B------:R-:W3:Y:S11]  /*44bc0*/  LDL.LU.64 R20, [R1+0x3668] ;  /* 0x0036680001147983 */ /* 0x000ef60000300a00 */
[----:B------:R-:W-:Y:S09]  /*44bd0*/  @!UPT UIADD3 URZ, URZ, URZ, URZ ;  /* 0x0000003f3f3ff290 */ /* 0x000ff2000fffe03f */
[----:B------:R-:W-:Y:S01]  /*44be0*/  STL.64 [R1+0x120], R32 ;  /* 0x0001202001007387 */ /* 0x000fe20000100a00 */
[----:B------:R0:W-:Y:S03]  /*44bf0*/  STL.64 [R1+0x128], R34 ;  /* 0x0001282201007387 */ /* 0x0001e60000100a00 */
[----:B0-----:R-:W3:Y:S01]  /*44c00*/  LDL.LU.64 R34, [R1+0x3660] ;  /* 0x0036600001227983 */ /* 0x001ee20000300a00 */
[----:B------:R-:W3:Y:S01]  /*44c10*/  LDL.LU.64 R32, [R1+0x3658] ;  /* 0x0036580001207983 */ /* 0x000ee20000300a00 */
[----:B--2---:R-:W-:Y:S01]  /*44c20*/  HMMA.16816.F32.BF16 R4, R44, R42, R4 ;  /* 0x0000002a2c04723c */ /* 0x004fe20000041804 */
[----:B------:R-:W-:Y:S02]  /*44c30*/  IMAD.MOV.U32 R18, RZ, RZ, R3 ;  /* 0x000000ffff127224 */ /* 0x000fe400078e0003 */
[----:B------:R-:W-:-:S07]  /*44c40*/  IMAD.MOV.U32 R19, RZ, RZ, R2 ;  /* 0x000000ffff137224 */ /* 0x000fce00078e0002 */
[----:B----4-:R-:W-:Y:S01]  /*44c50*/  HMMA.16816.F32.BF16 R16, R44, R18, R12 ;  /* 0x000000122c10723c */ /* 0x010fe2000004180c */
[----:B------:R-:W-:Y:S02]  /*44c60*/  IMAD.MOV.U32 R61, RZ, RZ, R43 ;  /* 0x000000ffff3d7224 */ /* 0x000fe400078e002b */
[----:B------:R-:W-:-:S10]  /*44c70*/  IMAD.MOV.U32 R60, RZ, RZ, R42 ;  /* 0x000000ffff3c7224 */ /* 0x000fd400078e002a */
[----:B------:R-:W-:Y:S01]  /*44c80*/  STL.64 [R1+0x110], R4 ;  /* 0x0001100401007387 */ /* 0x000fe20000100a00 */
[----:B------:R0:W-:Y:S03]  /*44c90*/  STL.64 [R1+0x118], R6 ;  /* 0x0001180601007387 */ /* 0x0001e60000100a00 */
[----:B0-----:R-:W2:Y:S01]  /*44ca0*/  LDL.LU.64 R6, [R1+0x3650] ;  /* 0x0036500001067983 */ /* 0x001ea20000300a00 */
[----:B------:R-:W2:Y:S02]  /*44cb0*/  LDL.LU.64 R4, [R1+0x3648] ;  /* 0x0036480001047983 */ /* 0x000ea40000300a00 */
[----:B------:R-:W4:Y:S02]  /*44cc0*/  LDL.LU.64 R42, [R1+0x3640] ;  /* 0x00364000012a7983 */ /* 0x000f240000300a00 */
[----:B------:R0:W-:Y:S01]  /*44cd0*/  STL [R1+0x35a4], R61 ;  /* 0x0035a43d01007387 */ /* 0x0001e20000100800 */
[----:B------:R1:W-:Y:S01]  /*44ce0*/  STL [R1+0x35a0], R60 ;  /* 0x0035a03c01007387 */ /* 0x0003e20000100800 */
[----:B------:R-:W2:Y:S02]  /*44cf0*/  LDL.LU.64 R14, [R1+0x3638] ;  /* 0x00363800010e7983 */ /* 0x000ea40000300a00 */
[----:B------:R-:W2:Y:S02]  /*44d00*/  LDL.LU.64 R12, [R1+0x3630] ;  /* 0x00363000010c7983 */ /* 0x000ea40000300a00 */
[----:B------:R-:W-:Y:S01]  /*44d10*/  STL.64 [R1+0x100], R16 ;  /* 0x0001001001007387 */ /* 0x000fe20000100a00 */
[----:B------:R1:W-:Y:S01]  /*44d20*/  STL.64 [R1+0x108], R18 ;  /* 0x0001081201007387 */ /* 0x0003e20000100a00 */
[----:B0-----:R-:W-:-:S02]  /*44d30*/  IMAD.MOV.U32 R61, RZ, RZ, R26 ;  /* 0x000000ffff3d7224 */ /* 0x001fc400078e001a */
[----:B-1----:R-:W-:Y:S01]  /*44d40*/  IMAD.MOV.U32 R60, RZ, RZ, R27 ;  /* 0x000000ffff3c7224 */ /* 0x002fe200078e001b */
[----:B------:R-:W2:Y:S01]  /*44d50*/  LDL.LU.64 R18, [R1+0x3628] ;  /* 0x0036280001127983 */ /* 0x000ea20000300a00 */
[----:B------:R-:W2:Y:S02]  /*44d60*/  LDL.LU.64 R16, [R1+0x3620] ;  /* 0x0036200001107983 */ /* 0x000ea40000300a00 */
[----:B------:R-:W-:Y:S02]  /*44d70*/  IMAD.MOV.U32 R3, RZ, RZ, R58 ;  /* 0x000000ffff037224 */ /* 0x000fe400078e003a */
[----:B------:R-:W-:Y:S01]  /*44d80*/  IMAD.MOV.U32 R2, RZ, RZ, R59 ;  /* 0x000000ffff027224 */ /* 0x000fe200078e003b */
[C---:B---3--:R-:W-:Y:S08]  /*44d90*/  HMMA.16816.F32.BF16 R20, R44.reuse, R26, R20 ;  /* 0x0000001a2c14723c */ /* 0x048ff00000041814 */
[C---:B------:R-:W-:Y:S11]  /*44da0*/  HMMA.16816.F32.BF16 R32, R44.reuse, R58, R32 ;  /* 0x0000003a2c20723c */ /* 0x040ff60000041820 */
[----:B------:R-:W-:Y:S04]  /*44db0*/  @!UPT UIADD3 URZ, URZ, URZ, URZ ;  /* 0x0000003f3f3ff290 */ /* 0x000fe8000fffe03f */
[----:B------:R-:W-:Y:S01]  /*44dc0*/  STL.64 [R1+0xf0], R20 ;  /* 0x0000f01401007387 */ /* 0x000fe20000100a00 */
[----:B------:R0:W-:Y:S03]  /*44dd0*/  STL.64 [R1+0xf8], R22 ;  /* 0x0000f81601007387 */ /* 0x0001e60000100a00 */
[----:B0-----:R-:W3:Y:S01]  /*44de0*/  LDL.LU.64 R22, [R1+0x3618] ;  /* 0x0036180001167983 */ /* 0x001ee20000300a00 */
[----:B------:R-:W2:Y:S02]  /*44df0*/  LDL.LU.64 R20, [R1+0x3610] ;  /* 0x0036100001147983 */ /* 0x000ea40000300a00 */
[----:B------:R-:W2:Y:S02]  /*44e00*/  LDL.LU.64 R26, [R1+0x3608] ;  /* 0x00360800011a7983 */ /* 0x000ea40000300a00 */
[----:B------:R-:W2:Y:S01]  /*44e10*/  LDL.LU.64 R24, [R1+0x3600] ;  /* 0x0036000001187983 */ /* 0x000ea20000300a00 */
[----:B------:R-:W-:Y:S01]  /*44e20*/  STL.64 [R1+0xe0], R32 ;  /* 0x0000e02001007387 */ /* 0x000fe20000100a00 */
[----:B------:R0:W-:Y:S03]  /*44e30*/  STL.64 [R1+0xe8], R34 ;  /* 0x0000e82201007387 */ /* 0x0001e60000100a00 */
[----:B0-----:R-:W2:Y:S01]  /*44e40*/  LDL.LU.64 R34, [R1+0x35f8] ;  /* 0x0035f80001227983 */ /* 0x001ea20000300a00 */
[----:B------:R-:W2:Y:S02]  /*44e50*/  LDL.LU R32, [R1+0x35f0] ;  /* 0x0035f00001207983 */ /* 0x000ea40000300800 */
[----:B------:R-:W2:Y:S02]  /*44e60*/  LDL.LU.64 R58, [R1+0x35e8] ;  /* 0x0035e800013a7983 */ /* 0x000ea40000300a00 */
        /* <DEDUP_REMOVED lines=12> */
[----:B------:R-:W3:Y:S02]  /*44f30*/  LDL.LU.64 R4, [R1+0x35d0] ;  /* 0x0035d00001047983 */ /* 0x000ee40000300a00 */
[----:B------:R-:W3:Y:S01]  /*44f40*/  LDL R33, [R1+0x8fc] ;  /* 0x0008fc0001217983 */ /* 0x000ee20000100800 */
[----:B--2---:R-:W-:Y:S01]  /*44f50*/  HMMA.16816.F32.BF16 R44, R44, R6, R8 ;  /* 0x000000062c2c723c */ /* 0x004fe20000041808 */
[----:B------:R-:W2:Y:S01]  /*44f60*/  LDL.LU.64 R10, [R1+0x35c8] ;  /* 0x0035c800010a7983 */ /* 0x000ea20000300a00 */
[----:B------:R-:W2:Y:S11]  /*44f70*/  LDL.LU.64 R8, [R1+0x35c0] ;  /* 0x0035c00001087983 */ /* 0x000eb60000300a00 */
[----:B------:R-:W-:Y:S10]  /*44f80*/  @!UPT UIADD3 URZ, URZ, URZ, URZ ;  /* 0x0000003f3f3ff290 */ /* 0x000ff4000fffe03f */
[----:B------:R0:W-:Y:S01]  /*44f90*/  STL.64 [R1+0x4e0], R44 ;  /* 0x0004e02c01007387 */ /* 0x0001e20000100a00 */
[----:B------:R-:W-:Y:S03]  /*44fa0*/  STL.64 [R1+0x4e8], R46 ;  /* 0x0004e82e01007387 */ /* 0x000fe60000100a00 */
[----:B0-----:R-:W4:Y:S01]  /*44fb0*/  LDL.LU R44, [R1+0x70] ;  /* 0x00007000012c7983 */ /* 0x001f220000300800 */
[----:B------:R-:W4:Y:S02]  /*44fc0*/  LDL.LU R45, [R1+0x74] ;  /* 0x00007400012d7983 */ /* 0x000f240000300800 */
[----:B------:R-:W-:Y:S02]  /*44fd0*/  STL.64 [R1+0x34d8], R6 ;  /* 0x0034d80601007387 */ /* 0x000fe40000100a00 */
[----:B---3--:R-:W-:Y:S01]  /*44fe0*/  STL.64 [R1+0x34d0], R4 ;  /* 0x0034d00401007387 */ /* 0x008fe20000100a00 */
[----:B--2---:R-:W-:Y:S11]  /*44ff0*/  HMMA.16816.F32.BF16 R28, R8, R34, R28 ;  /* 0x00000022081c723c */ /* 0x004ff6000004181c */
[----:B------:R-:W-:Y:S11]  /*45000*/  @!UPT UIADD3 URZ, URZ, URZ, URZ ;  /* 0x0000003f3f3ff290 */ /* 0x000ff6000fffe03f */
[----:B------:R-:W-:Y:S01]  /*45010*/  @!UPT UIADD3 URZ, URZ, URZ, URZ ;  /* 0x0000003f3f3ff290 */ /* 0x000fe2000fffe03f */
[----:B------:R-:W-:Y:S01]  /*45020*/  STL.64 [R1+0x4c0], R28 ;  /* 0x0004c01c01007387 */ /* 0x000fe20000100a00 */
[----:B------:R0:W-:Y:S03]  /*45030*/  STL.64 [R1+0x4c8], R30 ;  /* 0x0004c81e01007387 */ /* 0x0001e60000100a00 */
[----:B0-----:R-:W2:Y:S01]  /*45040*/  LDL.LU.64 R30, [R1+0x35b8] ;  /* 0x0035b800011e7983 */ /* 0x001ea20000300a00 */
[----:B------:R-:W-:Y:S02]  /*45050*/  IMAD.MOV.U32 R4, RZ, RZ, R32 ;  /* 0x000000ffff047224 */ /* 0x000fe400078e0020 */
[----:B------:R-:W-:Y:S02]  /*45060*/  IMAD.MOV.U32 R5, RZ, RZ, R25 ;  /* 0x000000ffff057224 */ /* 0x000fe400078e0019 */
[----:B------:R-:W-:Y:S02]  /*45070*/  IMAD.MOV.U32 R6, RZ, RZ, R24 ;  /* 0x000000ffff067224 */ /* 0x000fe400078e0018 */
[----:B------:R-:W-:-:S02]  /*45080*/  IMAD.MOV.U32 R7, RZ, RZ, R0 ;  /* 0x000000ffff077224 */ /* 0x000fc400078e0000 */
[----:B------:R-:W-:Y:S02]  /*45090*/  IMAD.MOV.U32 R46, RZ, RZ, R21 ;  /* 0x000000ffff2e7224 */ /* 0x000fe400078e0015 */
[----:B------:R-:W-:-:S03]  /*450a0*/  IMAD.MOV.U32 R47, RZ, RZ, R20 ;  /* 0x000000ffff2f7224 */ /* 0x000fc600078e0014 */
[C---:B------:R-:W-:Y:S08]  /*450b0*/  HMMA.16816.F32.BF16 R24, R8.reuse, R26, R4 ;  /* 0x0000001a0818723c */ /* 0x040ff00000041804 */
[C---:B----4-:R-:W-:Y:S08]  /*450c0*/  HMMA.16816.F32.BF16 R4, R8.reuse, R22, R44 ;  /* 0x000000160804723c */ /* 0x050ff0000004182c */
[----:B--2---:R-:W-:Y:S01]  /*450d0*/  HMMA.16816.F32.BF16 R28, R8, R30, R48 ;  /* 0x0000001e081c723c */ /* 0x004fe20000041830 */
[----:B------:R-:W2:Y:S01]  /*450e0*/  LDL.LU.64 R50, [R1+0x35b0] ;  /* 0x0035b00001327983 */ /* 0x000ea20000300a00 */
[----:B------:R-:W2:Y:S11]  /*450f0*/  LDL.LU.64 R48, [R1+0x35a8] ;  /* 0x0035a80001307983 */ /* 0x000eb60000300a00 */
[----:B------:R-:W-:Y:S03]  /*45100*/  @!UPT UIADD3 URZ, URZ, URZ, URZ ;  /* 0x0000003f3f3ff290 */ /* 0x000fe6000fffe03f */
[----:B------:R-:W-:Y:S02]  /*45110*/  IMAD.MOV.U32 R56, RZ, RZ, R4 ;  /* 0x000000ffff387224 */ /* 0x000fe400078e0004 */
[----:B------:R-:W-:-:S06]  /*45120*/  IMAD.MOV.U32 R57, RZ, RZ, R5 ;  /* 0x000000ffff397224 */ /* 0x000fcc00078e0005 */
[----:B------:R-:W-:Y:S01]  /*45130*/  IMAD.MOV.U32 R0, RZ, RZ, R31 ;  /* 0x000000ffff007224 */ /* 0x000fe200078e001f */
[----:B------:R-:W-:Y:S01]  /*45140*/  STL.64 [R1+0x4a0], R28 ;  /* 0x0004a01c01007387 */ /* 0x000fe20000100a00 */
[----:B------:R-:W-:Y:S03]  /*45150*/  STL [R1+0x4a8], R30 ;  /* 0x0004a81e01007387 */ /* 0x000fe60000100800 */
[----:B------:R-:W-:Y:S01]  /*45160*/  STL [R1+0x3360], R0 ;  /* 0x0033600001007387 */ /* 0x000fe20000100800 */
[----:B------:R-:W-:Y:S02]  /*45170*/  STL.64 [R1+0x480], R24 ;  /* 0x0004801801007387 */ /* 0x000fe40000100a00 */
[----:B------:R-:W-:Y:S02]  /*45180*/  STL.64 [R1+0x488], R26 ;  /* 0x0004881a01007387 */ /* 0x000fe40000100a00 */
[----:B------:R0:W-:Y:S02]  /*45190*/  STL.64 [R1+0x478], R6 ;  /* 0x0004780601007387 */ /* 0x0001e40000100a00 */
[----:B0-----:R-:W-:Y:S01]  /*451a0*/  HMMA.16816.F32.BF16 R4, R8, R18, R36 ;  /* 0x000000120804723c */ /* 0x001fe20000041824 */
[----:B------:R-:W-:Y:S01]  /*451b0*/  STL.64 [R1+0x3508], R58 ;  /* 0x0035083a01007387 */ /* 0x000fe20000100a00 */
[----:B------:R-:W-:Y:S03]  /*451c0*/  STL.64 [R1+0x3500], R56 ;  /* 0x0035003801007387 */ /* 0x000fe60000100a00 */
[----:B------:R-:W0:Y:S01]  /*451d0*/  S2R R32, SR_TID.X ;  /* 0x0000000000207919 */ /* 0x000e220000002100 */
[----:B------:R-:W-:-:S02]  /*451e0*/  IMAD.MOV.U32 R46, RZ, RZ, R13 ;  /* 0x000000ffff2e7224 */ /* 0x000fc400078e000d */
[----:B------:R-:W-:Y:S11]  /*451f0*/  IMAD.MOV.U32 R47, RZ, RZ, R12 ;  /* 0x000000ffff2f7224 */ /* 0x000ff600078e000c */
[----:B------:R-:W-:Y:S04]  /*45200*/  @!UPT UIADD3 URZ, URZ, URZ, URZ ;  /* 0x0000003f3f3ff290 */ /* 0x000fe8000fffe03f */
[----:B------:R2:W-:Y:S01]  /*45210*/  STL.64 [R1+0x468], R6 ;  /* 0x0004680601007387 */ /* 0x0005e20000100a00 */
[----:B------:R-:W-:Y:S02]  /*45220*/  IMAD.MOV.U32 R52, RZ, RZ, R4 ;  /* 0x000000ffff347224 */ /* 0x000fe400078e0004 */
[----:B------:R-:W-:Y:S02]  /*45230*/  IMAD.MOV.U32 R53, RZ, RZ, R5 ;  /* 0x000000ffff357224 */ /* 0x000fe400078e0005 */
[----:B------:R-:W-:Y:S03]  /*45240*/  STL.64 [R1+0x34e8], R54 ;  /* 0x0034e83601007387 */ /* 0x000fe60000100a00 */
[----:B------:R-:W-:Y:S01]  /*45250*/  STL.64 [R1+0x34e0], R52 ;  /* 0x0034e03401007387 */ /* 0x000fe20000100a00 */
[----:B------:R-:W-:Y:S02]  /*45260*/  IMAD.MOV.U32 R44, RZ, RZ, R17 ;  /* 0x000000ffff2c7224 */ /* 0x000fe400078e0011 */
[----:B------:R-:W-:Y:S01]  /*45270*/  IMAD.MOV.U32 R45, RZ, RZ, R16 ;  /* 0x000000ffff2d7224 */ /* 0x000fe200078e0010 */
[----:B--2---:R-:W-:Y:S01]  /*45280*/  HMMA.16816.F32.BF16 R4, R8, R14, R48 ;  /* 0x0000000e0804723c */ /* 0x004fe20000041830 */
[----:B------:R-:W1:Y:S11]  /*45290*/  LDSM.16.MT88.4 R12, [R33+0x9000] ;  /* 0x00900000210c783b */ /* 0x000e760000004200 */
[----:B------:R-:W-:Y:S11]  /*452a0*/  @!UPT UIADD3 URZ, URZ, URZ, URZ ;  /* 0x0000003f3f3ff290 */ /* 0x000ff6000fffe03f */
[----:B------:R0:W-:Y:S02]  /*452b0*/  STL.64 [R1+0x450], R4 ;  /* 0x0004500401007387 */ /* 0x0001e40000100a00 */
[C---:B0-----:R-:W-:Y:S01]  /*452c0*/  LOP3.LUT R4, R32.reuse, 0x7, RZ, 0xc0, !PT ;  /* 0x0000000720047812 */ /* 0x041fe200078ec0ff */
[----:B------:R-:W-:-:S04]  /*452d0*/  IMAD.SHL.U32 R5, R32, 0x2, RZ ;  /* 0x0000000220057824 */ /* 0x000fc800078e00ff */
[----:B------:R-:W-:-:S05]  /*452e0*/  IMAD R4, R4, 0x110, RZ ;  /* 0x0000011004047824 */ /* 0x000fca00078e02ff */
[----:B------:R-:W-:-:S04]  /*452f0*/  LOP3.LUT R4, R4, 0x30, R5, 0x78, !PT ;  /* 0x0000003004047812 */ /* 0x000fc800078e7805 */
[----:B------:R-:W-:-:S05]  /*45300*/  LOP3.LUT R4, R4, 0x40, RZ, 0x3c, !PT ;  /* 0x0000004004047812 */ /* 0x000fca00078e3cff */
[----:B------:R-:W0:Y:S04]  /*45310*/  LDSM.16.M88.4 R16, [R4] ;  /* 0x000000000410783b */ /* 0x000e280000000200 */
[----:B------:R-:W2:Y:S04]  /*45320*/  LDSM.16.M88.4 R20, [R4+0x800] ;  /* 0x000800000414783b */ /* 0x000ea80000000200 */
[----:B------:R-:W3:Y:S01]  /*45330*/  LDSM.16.M88.4 R24, [R4+0x1000] ;  /* 0x001000000418783b */ /* 0x000ee20000000200 */
[----:B------:R-:W-:-:S03]  /*45340*/  IMAD.MOV.U32 R0, RZ, RZ, R7 ;  /* 0x000000ffff007224 */ /* 0x000fc600078e0007 */
[----:B------:R-:W4:Y:S04]  /*45350*/  LDSM.16.M88.4 R28, [R4+0x1800] ;  /* 0x00180000041c783b */ /* 0x000f280000000200 */
[----:B------:R-:W3:Y:S04]  /*45360*/  LDSM.16.M88.4 R32, [R4+0x2000] ;  /* 0x002000000420783b */ /* 0x000ee80000000200 */
[----:B------:R-:W-:Y:S01]  /*45370*/  STL [R1+0x458], R6 ;  /* 0x0004580601007387 */ /* 0x000fe20000100800 */
[----:B------:R-:W-:Y:S02]  /*45380*/  STL [R1+0x34b8], R0 ;  /* 0x0034b80001007387 */ /* 0x000fe40000100800 */
[----:B-1----:R-:W-:Y:S01]  /*45390*/  STL.64 [R1+0x34c8], R14 ;  /* 0x0034c80e01007387 */ /* 0x002fe20000100a00 */
[----:B------:R-:W1:Y:S01]  /*453a0*/  LDSM.16.M88.4 R36, [R4+0x2800] ;  /* 0x002800000424783b */ /* 0x000e620000000200 */
[----:B------:R0:W-:Y:S02]  /*453b0*/  STL.64 [R1+0x34c0], R12 ;  /* 0x0034c00c01007387 */ /* 0x0001e40000100a00 */
[----:B0-----:R-:W-:Y:S01]  /*453c0*/  HMMA.16816.F32.BF16 R12, R8, R42, R44 ;  /* 0x0000002a080c723c */ /* 0x001fe2000004182c */
[----:B------:R-:W0:Y:S04]  /*453d0*/  LDSM.16.M88.4 R40, [R4+0x3000] ;  /* 0x003000000428783b */ /* 0x000e280000000200 */
[----:B------:R-:W-:Y:S04]  /*453e0*/  LDSM.16.M88.4 R44, [R4+0x7800] ;  /* 0x00780000042c783b */ /* 0x000fe80000000200 */
[----:B------:R-:W-:Y:S01]  /*453f0*/  STL [R1+0x31f8], R18 ;  /* 0x0031f81201007387 */ /* 0x000fe20000100800 */
[----:B------:R-:W-:Y:S02]  /*45400*/  STL [R1+0x31e4], R19 ;  /* 0x0031e41301007387 */ /* 0x000fe40000100800 */
[----:B--2---:R-:W-:Y:S02]  /*45410*/  STL [R1+0x31dc], R22 ;  /* 0x0031dc1601007387 */ /* 0x004fe40000100800 */
[----:B------:R-:W-:Y:S01]  /*45420*/  STL [R1+0x31d8], R23 ;  /* 0x0031d81701007387 */ /* 0x000fe20000100800 */
[----:B------:R-:W-:Y:S01]  /*45430*/  STL.64 [R1+0x3510], R20 ;  /* 0x0035101401007387 */ /* 0x000fe20000100a00 */
[----:B---3--:R-:W-:Y:S02]  /*45440*/  STL [R1+0x31fc], R26 ;  /* 0x0031fc1a01007387 */ /* 0x008fe40000100800 */
[----:B------:R-:W-:Y:S02]  /*45450*/  STL [R1+0x31e0], R27 ;  /* 0x0031e01b01007387 */ /* 0x000fe40000100800 */
[----:B----4-:R-:W-:Y:S01]  /*45460*/  STL.64 [R1+0x3520], R30 ;  /* 0x0035201e01007387 */ /* 0x010fe20000100a00 */
[----:B------:R-:W-:Y:S01]  /*45470*/  STL.64 [R1+0x3518], R28 ;  /* 0x0035181c01007387 */ /* 0x000fe20000100a00 */
[----:B------:R-:W-:Y:S02]  /*45480*/  STL [R1+0x3204], R34 ;  /* 0x0032042201007387 */ /* 0x000fe40000100800 */
[----:B------:R-:W-:Y:S02]  /*45490*/  STL [R1+0x3200], R35 ;  /* 0x0032002301007387 */ /* 0x000fe40000100800 */
[----:B------:R-:W-:Y:S01]  /*454a0*/  STL.64 [R1+0x3528], R32 ;  /* 0x0035282001007387 */ /* 0x000fe20000100a00 */
[----:B-1----:R-:W-:Y:S01]  /*454b0*/  STL [R1+0x320c], R38 ;  /* 0x00320c2601007387 */ /* 0x002fe20000100800 */
[----:B------:R-:W-:Y:S02]  /*454c0*/  STL [R1+0x3208], R39 ;  /* 0x0032082701007387 */ /* 0x000fe40000100800 */
[----:B------:R-:W-:Y:S01]  /*454d0*/  STL.64 [R1+0x3530], R36 ;  /* 0x0035302401007387 */ /* 0x000fe20000100a00 */
[----:B------:R-:W1:Y:S04]  /*454e0*/  LDSM.16.M88.4 R20, [R4+0x3800] ;  /* 0x003800000414783b */ /* 0x000e680000000200 */
[----:B0-----:R-:W-:Y:S01]  /*454f0*/  STL [R1+0x3214], R42 ;  /* 0x0032142a01007387 */ /* 0x001fe20000100800 */
[----:B------:R-:W-:Y:S02]  /*45500*/  STL.64 [R1+0x410], R12 ;  /* 0x0004100c01007387 */ /* 0x000fe40000100a00 */
[----:B------:R-:W-:Y:S02]  /*45510*/  STL.64 [R1+0x418], R14 ;  /* 0x0004180e01007387 */ /* 0x000fe40000100a00 */
[----:B------:R-:W0:Y:S04]  /*45520*/  LDSM.16.M88.4 R12, [R4+0x4000] ;  /* 0x00400000040c783b */ /* 0x000e280000000200 */
[----:B------:R-:W-:Y:S01]  /*45530*/  STL [R1+0x3210], R43 ;  /* 0x0032102b01007387 */ /* 0x000fe20000100800 */
[----:B------:R-:W-:Y:S03]  /*45540*/  STL.64 [R1+0x3538], R40 ;  /* 0x0035382801007387 */ /* 0x000fe60000100a00 */
[----:B-1----:R-:W-:Y:S01]  /*45550*/  STL.64 [R1+0xd0], R20 ;  /* 0x0000d01401007387 */ /* 0x002fe20000100a00 */
[----:B------:R-:W-:Y:S02]  /*45560*/  STL.64 [R1+0xd8], R22 ;  /* 0x0000d81601007387 */ /* 0x000fe40000100a00 */
[----:B------:R-:W-:Y:S04]  /*45570*/  LDSM.16.M88.4 R20, [R4+0x5800] ;  /* 0x005800000414783b */ /* 0x000fe80000000200 */
[----:B0-----:R-:W-:Y:S01]  /*45580*/  IMAD.MOV.U32 R18, RZ, RZ, R13 ;  /* 0x000000ffff127224 */ /* 0x001fe200078e000d */
[----:B------:R-:W-:Y:S01]  /*45590*/  STL.64 [R1+0xc0], R12 ;  /* 0x0000c00c01007387 */ /* 0x000fe20000100a00 */
[----:B------:R-:W-:Y:S03]  /*455a0*/  STL.64 [R1+0xc8], R14 ;  /* 0x0000c80e01007387 */ /* 0x000fe60000100a00 */
[----:B------:R-:W-:Y:S01]  /*455b0*/  STL [R1+0x3558], R18 ;  /* 0x0035581201007387 */ /* 0x000fe20000100800 */
[----:B------:R-:W-:Y:S02]  /*455c0*/  STL.64 [R1+0x3550], R16 ;  /* 0x0035501001007387 */ /* 0x000fe40000100a00 */
[----:B------:R-:W0:Y:S04]  /*455d0*/  LDSM.16.M88.4 R16, [R4+0x4800] ;  /* 0x004800000410783b */ /* 0x000e280000000200 */
[----:B------:R-:W-:-:S02]  /*455e0*/  IMAD.MOV.U32 R26, RZ, RZ, R12 ;  /* 0x000000ffff1a7224 */ /* 0x000fc400078e000c */
[----:B------:R-:W1:Y:S04]  /*455f0*/  LDSM.16.M88.4 R12, [R4+0x5000] ;  /* 0x00500000040c783b */ /* 0x000e680000000200 */
[----:B------:R-:W-:Y:S01]  /*45600*/  STL [R1+0x3548], R26 ;  /* 0x0035481a01007387 */ /* 0x000fe20000100800 */
[----:B------:R-:W-:Y:S03]  /*45610*/  STL.64 [R1+0x3540], R24 ;  /* 0x0035401801007387 */ /* 0x000fe60000100a00 */
[----:B0-----:R-:W-:Y:S01]  /*45620*/  STL.64 [R1+0xb0], R16 ;  /* 0x0000b01001007387 */ /* 0x001fe20000100a00 */
[----:B------:R-:W-:Y:S02]  /*45630*/  STL.64 [R1+0xb8], R18 ;  /* 0x0000b81201007387 */ /* 0x000fe40000100a00 */
[----:B------:R-:W0:Y:S04]  /*45640*/  LDSM.16.M88.4 R16, [R4+0x6000] ;  /* 0x006000000410783b */ /* 0x000e280000000200 */
[----:B-1----:R-:W-:Y:S01]  /*45650*/  STL.64 [R1+0xa0], R12 ;  /* 0x0000a00c01007387 */ /* 0x002fe20000100a00 */
[----:B------:R-:W-:Y:S02]  /*45660*/  STL.64 [R1+0xa8], R14 ;  /* 0x0000a80e01007387 */ /* 0x000fe40000100a00 */
[----:B------:R-:W1:Y:S04]  /*45670*/  LDSM.16.M88.4 R12, [R4+0x6800] ;  /* 0x00680000040c783b */ /* 0x000e680000000200 */
[----:B------:R-:W-:Y:S02]  /*45680*/  STL.64 [R1+0x90], R20 ;  /* 0x0000901401007387 */ /* 0x000fe40000100a00 */
[----:B------:R2:W-:Y:S01]  /*45690*/  STL.64 [R1+0x98], R22 ;  /* 0x0000981601007387 */ /* 0x0005e20000100a00 */
[----:B------:R-:W3:Y:S04]  /*456a0*/  LDL.LU R56, [R1+0x4b0] ;  /* 0x0004b00001387983 */ /* 0x000ee80000300800 */
[----:B0-----:R-:W-:Y:S01]  /*456b0*/  STL.64 [R1+0x80], R16 ;  /* 0x0000801001007387 */ /* 0x001fe20000100a00 */
[----:B------:R0:W-:Y:S02]  /*456c0*/  STL.64 [R1+0x88], R18 ;  /* 0x0000881201007387 */ /* 0x0001e40000100a00 */
[----:B-1----:R-:W-:Y:S02]  /*456d0*/  STL.64 [R1+0x70], R12 ;  /* 0x0000700c01007387 */ /* 0x002fe40000100a00 */
[----:B------:R-:W-:Y:S01]  /*456e0*/  STL.64 [R1+0x78], R14 ;  /* 0x0000780e01007387 */ /* 0x000fe20000100a00 */
[----:B------:R-:W3:Y:S01]  /*456f0*/  LDL.LU R57, [R1+0x4b4] ;  /* 0x0004b40001397983 */ /* 0x000ee20000300800 */
[----:B------:R-:W4:Y:S02]  /*45700*/  LDL.LU R58, [R1+0x4b8] ;  /* 0x0004b800013a7983 */ /* 0x000f240000300800 */
[----:B------:R-:W4:Y:S02]  /*45710*/  LDL.LU R59, [R1+0x4bc] ;  /* 0x0004bc00013b7983 */ /* 0x000f240000300800 */
[----:B--2---:R-:W-:-:S02]  /*45720*/  IMAD.MOV.U32 R22, RZ, RZ, R61 ;  /* 0x000000ffff167224 */ /* 0x004fc400078e003d */
[----:B------:R-:W-:Y:S01]  /*45730*/  IMAD.MOV.U32 R23, RZ, RZ, R60 ;  /* 0x000000ffff177224 */ /* 0x000fe200078e003c */
[----:B------:R-:W1:Y:S04]  /*45740*/  LDSM.16.M88.4 R12, [R4+0x7000] ;  /* 0x00700000040c783b */ /* 0x000e680000000200 */
[----:B----4-:R-:W-:Y:S01]  /*45750*/  STL.64 [R1+0x3568], R58 ;  /* 0x0035683a01007387 */ /* 0x010fe20000100a00 */
[----:B---3--:R2:W-:Y:S02]  /*45760*/  STL.64 [R1+0x3560], R56 ;  /* 0x0035603801007387 */ /* 0x0085e40000100a00 */
[----:B------:R-:W3:Y:S02]  /*45770*/  LDL.LU R61, [R1+0x35a4] ;  /* 0x0035a400013d7983 */ /* 0x000ee40000300800 */
[----:B------:R-:W4:Y:S01]  /*45780*/  LDL.LU R60, [R1+0x35a0] ;  /* 0x0035a000013c7983 */ /* 0x000f220000300800 */
[----:B------:R0:W-:Y:S01]  /*45790*/  STL.64 [R1+0x3570], R22 ;  /* 0x0035701601007387 */ /* 0x0001e20000100a00 */
[----:B------:R-:W2:Y:S02]  /*457a0*/  LDL.LU R28, [R1+0x490] ;  /* 0x00049000011c7983 */ /* 0x000ea40000300800 */
[----:B------:R-:W2:Y:S02]  /*457b0*/  LDL.LU R29, [R1+0x494] ;  /* 0x00049400011d7983 */ /* 0x000ea40000300800 */
[----:B------:R-:W2:Y:S01]  /*457c0*/  LDL.LU R30, [R1+0x498] ;  /* 0x00049800011e7983 */ /* 0x000ea20000300800 */
[----:B------:R-:W2:Y:S01]  /*457d0*/  LDL.LU R31, [R1+0x49c] ;  /* 0x00049c00011f7983 */ /* 0x000ea20000300800 */
[----:B---3--:R-:W-:-:S02]  /*457e0*/  IMAD.MOV.U32 R43, RZ, RZ, R61 ;  /* 0x000000ffff2b7224 */ /* 0x008fc400078e003d */
[----:B----4-:R-:W-:Y:S01]  /*457f0*/  IMAD.MOV.U32 R42, RZ, RZ, R60 ;  /* 0x000000ffff2a7224 */ /* 0x010fe200078e003c */
[----:B--2---:R-:W-:Y:S01]  /*45800*/  STL.64 [R1+0x3580], R30 ;  /* 0x0035801e01007387 */ /* 0x004fe20000100a00 */
[----:B------:R2:W-:Y:S02]  /*45810*/  STL.64 [R1+0x3578], R28 ;  /* 0x0035781c01007387 */ /* 0x0005e40000100a00 */
[----:B------:R-:W3:Y:S02]  /*45820*/  LDL.LU R34, [R1+0x28] ;  /* 0x0000280001227983 */ /* 0x000ee40000300800 */
[----:B------:R-:W3:Y:S01]  /*45830*/  LDL.LU R35, [R1+0x2c] ;  /* 0x00002c0001237983 */ /* 0x000ee20000300800 */
[----:B------:R-:W4:Y:S01]  /*45840*/  LDL.LU R60, [R1+0x359c] ;  /* 0x00359c00013c7983 */ /* 0x000f220000300800 */
[----:B------:R-:W2:Y:S02]  /*45850*/  LDL.LU R61, [R1+0x3598] ;  /* 0x00359800013d7983 */ /* 0x000ea40000300800 */
[----:B------:R-:W3:Y:S02]  /*45860*/  LDL.LU R24, [R1+0x3e0] ;  /* 0x0003e00001187983 */ /* 0x000ee40000300800 */
[----:B------:R-:W3:Y:S01]  /*45870*/  LDL.LU R25, [R1+0x3e4] ;  /* 0x0003e40001197983 */ /* 0x000ee20000300800 */
[----:B------:R-:W3:Y:S01]  /*45880*/  LDL.LU R26, [R1+0x3e8] ;  /* 0x0003e800011a7983 */ /* 0x000ee20000300800 */
[----:B------:R-:W3:Y:S02]  /*45890*/  LDL.LU R27, [R1+0x3ec] ;  /* 0x0003ec00011b7983 */ /* 0x000ee40000300800 */
[----:B0-----:R-:W3:Y:S02]  /*458a0*/  LDL.LU R18, [R1+0x48] ;  /* 0x0000480001127983 */ /* 0x001ee40000300800 */
[----:B------:R-:W3:Y:S01]  /*458b0*/  LDL.LU R19, [R1+0x4c] ;  /* 0x00004c0001137983 */ /* 0x000ee20000300800 */
[----:B------:R-:W3:Y:S01]  /*458c0*/  LDL.LU R56, [R1+0x3d0] ;  /* 0x0003d00001387983 */ /* 0x000ee20000300800 */
[----:B------:R-:W3:Y:S02]  /*458d0*/  LDL.LU R57, [R1+0x3d4] ;  /* 0x0003d40001397983 */ /* 0x000ee40000300800 */
[----:B------:R-:W3:Y:S02]  /*458e0*/  LDL.LU R58, [R1+0x3d8] ;  /* 0x0003d800013a7983 */ /* 0x000ee40000300800 */
[----:B------:R-:W3:Y:S01]  /*458f0*/  LDL.LU R59, [R1+0x3dc] ;  /* 0x0003dc00013b7983 */ /* 0x000ee20000300800 */
[----:B------:R-:W3:Y:S01]  /*45900*/  LDL R51, [R1+0x908] ;  /* 0x0009080001337983 */ /* 0x000ee20000100800 */
[----:B----4-:R-:W-:-:S02]  /*45910*/  IMAD.MOV.U32 R23, RZ, RZ, R60 ;  /* 0x000000ffff177224 */ /* 0x010fc400078e003c */
[----:B--2---:R-:W-:Y:S02]  /*45920*/  IMAD.MOV.U32 R22, RZ, RZ, R61 ;  /* 0x000000ffff167224 */ /* 0x004fe400078e003d */
[----:B------:R-:W2:Y:S01]  /*45930*/  LDL.LU R61, [R1+0x3594] ;  /* 0x00359400013d7983 */ /* 0x000ea20000300800 */
[----:B------:R-:W4:Y:S02]  /*45940*/  LDL.LU R60, [R1+0x3590] ;  /* 0x00359000013c7983 */ /* 0x000f240000300800 */
[----:B------:R-:W2:Y:S02]  /*45950*/  LDL.LU R28, [R1+0x3c0] ;  /* 0x0003c000011c7983 */ /* 0x000ea40000300800 */
[----:B------:R-:W2:Y:S01]  /*45960*/  LDL.LU R29, [R1+0x3c4] ;  /* 0x0003c400011d7983 */ /* 0x000ea20000300800 */
[----:B------:R-:W2:Y:S01]  /*45970*/  LDL.LU R30, [R1+0x3c8] ;  /* 0x0003c800011e7983 */ /* 0x000ea20000300800 */
[----:B------:R-:W2:Y:S02]  /*45980*/  LDL.LU R31, [R1+0x3cc] ;  /* 0x0003cc00011f7983 */ /* 0x000ea40000300800 */
[----:B------:R-:W4:Y:S02]  /*45990*/  LDL.LU R36, [R1+0x3f0] ;  /* 0x0003f00001247983 */ /* 0x000f240000300800 */
[----:B------:R-:W4:Y:S01]  /*459a0*/  LDL.LU R37, [R1+0x3f4] ;  /* 0x0003f40001257983 */ /* 0x000f220000300800 */
[----:B------:R-:W4:Y:S04]  /*459b0*/  LDL.LU R38, [R1+0x3f8] ;  /* 0x0003f80001267983 */ /* 0x000f280000300800 */
[----:B---3--:R-:W0:Y:S01]  /*459c0*/  LDSM.16.MT88.4 R48, [R51+0x9000] ;  /* 0x009000003330783b */ /* 0x008e220000004200 */
[----:B------:R-:W4:Y:S02]  /*459d0*/  LDL.LU R39, [R1+0x3fc] ;  /* 0x0003fc0001277983 */ /* 0x000f240000300800 */
[----:B------:R-:W3:Y:S02]  /*459e0*/  LDL.LU R52, [R1+0x4d0] ;  /* 0x0004d00001347983 */ /* 0x000ee40000300800 */
[----:B------:R-:W3:Y:S01]  /*459f0*/  LDL.LU R53, [R1+0x4d4] ;  /* 0x0004d40001357983 */ /* 0x000ee20000300800 */
[----:B------:R-:W3:Y:S01]  /*45a00*/  LDL.LU R54, [R1+0x4d8] ;  /* 0x0004d80001367983 */ /* 0x000ee20000300800 */
[----:B------:R-:W3:Y:S02]  /*45a10*/  LDL.LU R55, [R1+0x4dc] ;  /* 0x0004dc0001377983 */ /* 0x000ee40000300800 */
[----:B-1----:R1:W-:Y:S02]  /*45a20*/  STL.64 [R1+0x60], R12 ;  /* 0x0000600c01007387 */ /* 0x0023e40000100a00 */
[----:B------:R1:W-:Y:S01]  /*45a30*/  STL.64 [R1+0x68], R14 ;  /* 0x0000680e01007387 */ /* 0x0003e20000100a00 */
[----:B------:R-:W3:Y:S01]  /*45a40*/  LDL.LU R4, [R1+0x500] ;  /* 0x0005000001047983 */ /* 0x000ee20000300800 */
[----:B------:R-:W3:Y:S02]  /*45a50*/  LDL.LU R5, [R1+0x504] ;  /* 0x0005040001057983 */ /* 0x000ee40000300800 */
[----:B------:R-:W3:Y:S02]  /*45a60*/  LDL.LU R6, [R1+0x508] ;  /* 0x0005080001067983 */ /* 0x000ee40000300800 */
[----:B------:R-:W3:Y:S02]  /*45a70*/  LDL.LU R7, [R1+0x50c] ;  /* 0x00050c0001077983 */ /* 0x000ee40000300800 */
[----:B------:R-:W-:Y:S01]  /*45a80*/  IMAD.MOV.U32 R0, RZ, RZ, R13 ;  /* 0x000000ffff007224 */ /* 0x000fe200078e000d */
[----:B-1----:R-:W3:Y:S01]  /*45a90*/  LDL.LU R12, [R1+0x4f0] ;  /* 0x0004f000010c7983 */ /* 0x002ee20000300800 */
[----:B------:R-:W3:Y:S02]  /*45aa0*/  LDL.LU R13, [R1+0x4f4] ;  /* 0x0004f400010d7983 */ /* 0x000ee40000300800 */
[----:B------:R-:W3:Y:S02]  /*45ab0*/  LDL.LU R14, [R1+0x4f8] ;  /* 0x0004f800010e7983 */ /* 0x000ee40000300800 */
[----:B------:R-:W3:Y:S01]  /*45ac0*/  LDL.LU R15, [R1+0x4fc] ;  /* 0x0004fc00010f7983 */ /* 0x000ee20000300800 */
[----:B------:R1:W-:Y:S01]  /*45ad0*/  STL [R1+0x3154], R46 ;  /* 0x0031542e01007387 */ /* 0x0003e20000100800 */
[----:B------:R1:W-:Y:S02]  /*45ae0*/  STL [R1+0x3150], R47 ;  /* 0x0031502f01007387 */ /* 0x0003e40000100800 */
[----:B------:R-:W-:Y:S02]  /*45af0*/  STL.64 [R1+0x3450], R44 ;  /* 0x0034502c01007387 */ /* 0x000fe40000100a00 */
[----:B-1----:R-:W-:-:S02]  /*45b00*/  IMAD.MOV.U32 R46, RZ, RZ, R3 ;  /* 0x000000ffff2e7224 */ /* 0x002fc400078e0003 */
[----:B------:R-:W-:Y:S01]  /*45b10*/  IMAD.MOV.U32 R47, RZ, RZ, R2 ;  /* 0x000000ffff2f7224 */ /* 0x000fe200078e0002 */
[----:B------:R-:W3:Y:S01]  /*45b20*/  LDL.LU R3, [R1+0x358c] ;  /* 0x00358c0001037983 */ /* 0x000ee20000300800 */
[----:B------:R-:W3:Y:S03]  /*45b30*/  LDL.LU R2, [R1+0x3588] ;  /* 0x0035880001027983 */ /* 0x000ee60000300800 */
[----:B0-----:R-:W-:Y:S01]  /*45b40*/  STL.64 [R1+0x3448], R50 ;  /* 0x0034483201007387 */ /* 0x001fe20000100a00 */
[----:B------:R0:W-:Y:S03]  /*45b50*/  STL.64 [R1+0x3440], R48 ;  /* 0x0034403001007387 */ /* 0x0001e60000100a00 */
[----:B0-----:R-:W3:Y:S01]  /*45b60*/  LDL.LU R48, [R1+0x210] ;  /* 0x0002100001307983 */ /* 0x001ee20000300800 */
[----:B------:R-:W3:Y:S02]  /*45b70*/  LDL.LU R49, [R1+0x214] ;  /* 0x0002140001317983 */ /* 0x000ee40000300800 */
[----:B------:R-:W3:Y:S02]  /*45b80*/  LDL.LU R50, [R1+0x218] ;  /* 0x0002180001327983 */ /* 0x000ee40000300800 */
[----:B------:R-:W3:Y:S01]  /*45b90*/  LDL.LU R51, [R1+0x21c] ;  /* 0x00021c0001337983 */ /* 0x000ee20000300800 */
[C---:B------:R-:W-:Y:S08]  /*45ba0*/  HMMA.16816.F32.BF16 R16, R8.reuse, R18, R56 ;  /* 0x000000120810723c */ /* 0x040ff00000041838 */
[C---:B--2---:R-:W-:Y:S01]  /*45bb0*/  HMMA.16816.F32.BF16 R20, R8.reuse, R22, R28 ;  /* 0x000000160814723c */ /* 0x044fe2000004181c */
[----:B------:R-:W2:Y:S01]  /*45bc0*/  LDL.LU.64 R30, [R1+0x3580] ;  /* 0x00358000011e7983 */ /* 0x000ea20000300a00 */
[----:B------:R-:W2:Y:S11]  /*45bd0*/  LDL.LU.64 R28, [R1+0x3578] ;  /* 0x00357800011c7983 */ /* 0x000eb60000300a00 */
[----:B------:R-:W-:Y:S10]  /*45be0*/  @!UPT UIADD3 URZ, URZ, URZ, URZ ;  /* 0x0000003f3f3ff290 */ /* 0x000ff4000fffe03f */
[----:B------:R-:W-:Y:S01]  /*45bf0*/  STL.64 [R1+0x440], R20 ;  /* 0x0004401401007387 */ /* 0x000fe20000100a00 */
[----:B------:R0:W-:Y:S03]  /*45c00*/  STL.64 [R1+0x448], R22 ;  /* 0x0004481601007387 */ /* 0x0001e60000100a00 */
[----:B0-----:R-:W2:Y:S01]  /*45c10*/  LDL.LU.64 R22, [R1+0x3570] ;  /* 0x0035700001167983 */ /* 0x001ea20000300a00 */
[----:B------:R-:W3:Y:S02]  /*45c20*/  LDL.LU.64 R58, [R1+0x3568] ;  /* 0x00356800013a7983 */ /* 0x000ee40000300a00 */
[----:B------:R-:W3:Y:S01]  /*45c30*/  LDL.LU.64 R56, [R1+0x3560] ;  /* 0x0035600001387983 */ /* 0x000ee20000300a00 */
[C---:B------:R-:W-:Y:S08]  /*45c40*/  HMMA.16816.F32.BF16 R40, R8.reuse, R42, R24 ;  /* 0x0000002a0828723c */ /* 0x040ff00000041818 */
[C---:B----4-:R-:W-:Y:S01]  /*45c50*/  HMMA.16816.F32.BF16 R32, R8.reuse, R34, R36 ;  /* 0x000000220820723c */ /* 0x050fe20000041824 */
[----:B------:R-:W-:Y:S01]  /*45c60*/  STL.64 [R1+0x430], R16 ;  /* 0x0004301001007387 */ /* 0x000fe20000100a00 */
[----:B------:R0:W-:Y:S03]  /*45c70*/  STL.64 [R1+0x438], R18 ;  /* 0x0004381201007387 */ /* 0x0001e60000100a00 */
[----:B0-----:R-:W4:Y:S01]  /*45c80*/  LDL.LU R18, [R1+0x3558] ;  /* 0x0035580001127983 */ /* 0x001f220000300800 */
[----:B------:R-:W4:Y:S02]  /*45c90*/  LDL.LU.64 R16, [R1+0x3550] ;  /* 0x0035500001107983 */ /* 0x000f240000300a00 */
[----:B------:R-:W4:Y:S02]  /*45ca0*/  LDL.LU R26, [R1+0x3548] ;  /* 0x00354800011a7983 */ /* 0x000f240000300800 */
[----:B------:R-:W4:Y:S05]  /*45cb0*/  LDL.LU.64 R24, [R1+0x3540] ;  /* 0x0035400001187983 */ /* 0x000f2a0000300a00 */
[----:B------:R0:W-:Y:S01]  /*45cc0*/  STL.64 [R1+0x420], R40 ;  /* 0x0004202801007387 */ /* 0x0001e20000100a00 */
[----:B------:R-:W-:Y:S03]  /*45cd0*/  STL.64 [R1+0x428], R42 ;  /* 0x0004282a01007387 */ /* 0x000fe60000100a00 */
[----:B0-----:R-:W4:Y:S01]  /*45ce0*/  LDL.LU.64 R40, [R1+0x3538] ;  /* 0x0035380001287983 */ /* 0x001f220000300a00 */
[----:B------:R-:W4:Y:S03]  /*45cf0*/  LDL.LU.64 R36, [R1+0x3530] ;  /* 0x0035300001247983 */ /* 0x000f260000300a00 */
[----:B------:R0:W-:Y:S02]  /*45d00*/  STL.64 [R1+0x400], R32 ;  /* 0x0004002001007387 */ /* 0x0001e40000100a00 */
[----:B------:R-:W-:Y:S01]  /*45d10*/  STL.64 [R1+0x408], R34 ;  /* 0x0004082201007387 */ /* 0x000fe20000100a00 */
[----:B0-----:R-:W4:Y:S01]  /*45d20*/  LDL.LU.64 R32, [R1+0x3528] ;  /* 0x0035280001207983 */ /* 0x001f220000300a00 */
[C---:B--2---:R-:W-:Y:S03]  /*45d30*/  HMMA.16816.F32.BF16 R20, R8.reuse, R22, R28 ;  /* 0x000000160814723c */ /* 0x044fe6000004181c */
[----:B------:R-:W2:Y:S01]  /*45d40*/  LDL.LU.64 R30, [R1+0x3520] ;  /* 0x00352000011e7983 */ /* 0x000ea20000300a00 */
[----:B------:R-:W2:Y:S04]  /*45d50*/  LDL.LU.64 R28, [R1+0x3518] ;  /* 0x00351800011c7983 */ /* 0x000ea80000300a00 */
[----:B---3--:R-:W-:Y:S11]  /*45d60*/  HMMA.16816.F32.BF16 R44, R8, R46, R56 ;  /* 0x0000002e082c723c */ /* 0x008ff60000041838 */
[----:B------:R-:W-:Y:S04]  /*45d70*/  @!UPT UIADD3 URZ, URZ, URZ, URZ ;  /* 0x0000003f3f3ff290 */ /* 0x000fe8000fffe03f */
[----:B------:R0:W-:Y:S01]  /*45d80*/  STL.64 [R1+0x3f0], R20 ;  /* 0x0003f01401007387 */ /* 0x0001e20000100a00 */
[----:B------:R-:W-:Y:S03]  /*45d90*/  STL.64 [R1+0x3f8], R22 ;  /* 0x0003f81601007387 */ /* 0x000fe60000100a00 */
[----:B0-----:R-:W3:Y:S01]  /*45da0*/  LDL.LU.64 R20, [R1+0x3510] ;  /* 0x0035100001147983 */ /* 0x001ee20000300a00 */
[----:B------:R-:W2:Y:S02]  /*45db0*/  LDL.LU.64 R58, [R1+0x3508] ;  /* 0x00350800013a7983 */ /* 0x000ea40000300a00 */
[----:B------:R-:W3:Y:S02]  /*45dc0*/  LDL.LU.64 R56, [R1+0x3500] ;  /* 0x0035000001387983 */ /* 0x000ee40000300a00 */
[----:B------:R0:W-:Y:S01]  /*45dd0*/  STL.64 [R1+0x3e0], R44 ;  /* 0x0003e02c01007387 */ /* 0x0001e20000100a00 */
[----:B------:R1:W-:Y:S01]  /*45de0*/  STL.64 [R1+0x3e8], R46 ;  /* 0x0003e82e01007387 */ /* 0x0003e20000100a00 */
[----:B0-----:R-:W-:-:S02]  /*45df0*/  IMAD.MOV.U32 R44, RZ, RZ, R2 ;  /* 0x000000ffff2c7224 */ /* 0x001fc400078e0002 */
[----:B------:R-:W-:Y:S01]  /*45e00*/  IMAD.MOV.U32 R45, RZ, RZ, R3 ;  /* 0x000000ffff2d7224 */ /* 0x000fe200078e0003 */
[----:B------:R-:W3:Y:S01]  /*45e10*/  LDL.LU R2, [R1+0x34fc] ;  /* 0x0034fc0001027983 */ /* 0x000ee20000300800 */
[----:B------:R-:W3:Y:S02]  /*45e20*/  LDL.LU R3, [R1+0x34f8] ;  /* 0x0034f80001037983 */ /* 0x000ee40000300800 */
[----:B-1----:R-:W-:Y:S02]  /*45e30*/  IMAD.MOV.U32 R46, RZ, RZ, R60 ;  /* 0x000000ffff2e7224 */ /* 0x002fe400078e003c */
[----:B------:R-:W-:Y:S01]  /*45e40*/  IMAD.MOV.U32 R47, RZ, RZ, R61 ;  /* 0x000000ffff2f7224 */ /* 0x000fe200078e003d */
[----:B------:R-:W3:Y:S01]  /*45e50*/  LDL.LU R60, [R1+0x34f4] ;  /* 0x0034f400013c7983 */ /* 0x000ee20000300800 */
[----:B------:R-:W3:Y:S01]  /*45e60*/  LDL.LU R61, [R1+0x34f0] ;  /* 0x0034f000013d7983 */ /* 0x000ee20000300800 */
[C---:B--2---:R-:W-:Y:S11]  /*45e70*/  HMMA.16816.F32.BF16 R52, R8.reuse, R58, R52 ;  /* 0x0000003a0834723c */ /* 0x044ff60000041834 */
[----:B------:R-:W-:Y:S11]  /*45e80*/  @!UPT UIADD3 URZ, URZ, URZ, URZ ;  /* 0x0000003f3f3ff290 */ /* 0x000ff6000fffe03f */
[----:B------:R-:W-:Y:S01]  /*45e90*/  @!UPT UIADD3 URZ, URZ, URZ, URZ ;  /* 0x0000003f3f3ff290 */ /* 0x000fe2000fffe03f */
[----:B------:R-:W-:Y:S01]  /*45ea0*/  STL.64 [R1+0x3d0], R52 ;  /* 0x0003d03401007387 */ /* 0x000fe20000100a00 */
[----:B------:R0:W-:Y:S03]  /*45eb0*/  STL.64 [R1+0x3d8], R54 ;  /* 0x0003d83601007387 */ /* 0x0001e60000100a00 */
[----:B0-----:R-:W2:Y:S01]  /*45ec0*/  LDL.LU.64 R54, [R1+0x34e8] ;  /* 0x0034e80001367983 */ /* 0x001ea20000300a00 */
[----:B------:R-:W4:Y:S02]  /*45ed0*/  LDL.LU.64 R52, [R1+0x34e0] ;  /* 0x0034e00001347983 */ /* 0x000f240000300a00 */
[----:B---3--:R0:W-:Y:S02]  /*45ee0*/  STL.64 [R1+0x3378], R56 ;  /* 0x0033783801007387 */ /* 0x0081e40000100a00 */
        /* <DEDUP_REMOVED lines=11> */
[----:B----4-:R0:W-:Y:S01]  /*45fa0*/  STL.64 [R1+0x3368], R52 ;  /* 0x0033683401007387 */ /* 0x0101e20000100a00 */
[----:B--2---:R-:W-:Y:S01]  /*45fb0*/  HMMA.16816.F32.BF16 R8, R8, R6, R12 ;  /* 0x000000060808723c */ /* 0x004fe2000004180c */
[----:B------:R-:W3:Y:S01]  /*45fc0*/  LDL.LU.64 R14, [R1+0x34c8] ;  /* 0x0034c800010e7983 */ /* 0x000ee20000300a00 */
[----:B------:R-:W3:Y:S02]  /*45fd0*/  LDL.LU.64 R12, [R1+0x34c0] ;  /* 0x0034c000010c7983 */ /* 0x000ee40000300a00 */
[----:B0-----:R-:W-:-:S02]  /*45fe0*/  IMAD.MOV.U32 R52, RZ, RZ, R61 ;  /* 0x000000ffff347224 */ /* 0x001fc400078e003d */
[----:B------:R-:W-:Y:S02]  /*45ff0*/  IMAD.MOV.U32 R53, RZ, RZ, R60 ;  /* 0x000000ffff357224 */ /* 0x000fe400078e003c */
[----:B------:R-:W-:Y:S02]  /*46000*/  IMAD.MOV.U32 R54, RZ, RZ, R3 ;  /* 0x000000ffff367224 */ /* 0x000fe400078e0003 */
[----:B------:R-:W-:Y:S11]  /*46010*/  IMAD.MOV.U32 R55, RZ, RZ, R2 ;  /* 0x000000ffff377224 */ /* 0x000ff600078e0002 */
[----:B------:R-:W-:Y:S02]  /*46020*/  @!UPT UIADD3 URZ, URZ, URZ, URZ ;  /* 0x0000003f3f3ff290 */ /* 0x000fe4000fffe03f */
[----:B------:R-:W-:Y:S01]  /*46030*/  STL.64 [R1+0x240], R8 ;  /* 0x0002400801007387 */ /* 0x000fe20000100a00 */
[----:B------:R3:W-:Y:S02]  /*46040*/  STL.64 [R1+0x248], R10 ;  /* 0x0002480a01007387 */ /* 0x0007e40000100a00 */
[C---:B---3--:R-:W-:Y:S08]  /*46050*/  HMMA.16816.F32.BF16 R8, R12.reuse, R20, R56 ;  /* 0x000000140c08723c */ /* 0x048ff00000041838 */
[C---:B------:R-:W-:Y:S08]  /*46060*/  HMMA.16816.F32.BF16 R52, R12.reuse, R16, R52 ;  /* 0x000000100c34723c */ /* 0x040ff00000041834 */
[----:B------:R-:W-:Y:S08]  /*46070*/  HMMA.16816.F32.BF16 R44, R12, R28, R44 ;  /* 0x0000001c0c2c723c */ /* 0x000ff0000004182c */
[----:B------:R-:W-:-:S02]  /*46080*/  IMAD.MOV.U32 R61, RZ, RZ, R8 ;  /* 0x000000ffff3d7224 */ /* 0x000fc400078e0008 */
[----:B------:R-:W-:Y:S02]  /*46090*/  IMAD.MOV.U32 R60, RZ, RZ, R9 ;  /* 0x000000ffff3c7224 */ /* 0x000fe400078e0009 */
[----:B------:R-:W-:Y:S02]  /*460a0*/  IMAD.MOV.U32 R3, RZ, RZ, R10 ;  /* 0x000000ffff037224 */ /* 0x000fe400078e000a */
[----:B------:R-:W-:Y:S02]  /*460b0*/  IMAD.MOV.U32 R2, RZ, RZ, R11 ;  /* 0x000000ffff027224 */ /* 0x000fe400078e000b */
[----:B------:R-:W-:Y:S01]  /*460c0*/  HMMA.16816.F32.BF16 R8, R12, R24, R48 ;  /* 0x000000180c08723c */ /* 0x000fe20000041830 */
[----:B------:R0:W-:Y:S01]  /*460d0*/  STL.64 [R1+0x230], R52 ;  /* 0x0002303401007387 */ /* 0x0001e20000100a00 */
[----:B------:R-:W-:Y:S02]  /*460e0*/  STL.64 [R1+0x238], R54 ;  /* 0x0002383601007387 */ /* 0x000fe40000100a00 */
[----:B------:R-:W-:Y:S02]  /*460f0*/  STL [R1+0x3224], R2 ;  /* 0x0032240201007387 */ /* 0x000fe40000100800 */
[----:B------:R-:W-:Y:S01]  /*46100*/  STL [R1+0x3220], R3 ;  /* 0x0032200301007387 */ /* 0x000fe20000100800 */
[----:B------:R-:W-:Y:S01]  /*46110*/  STL [R1+0x321c], R60 ;  /* 0x00321c3c01007387 */ /* 0x000fe20000100800 */
[----:B------:R-:W-:Y:S02]  /*46120*/  STL [R1+0x3218], R61 ;  /* 0x0032183d01007387 */ /* 0x000fe40000100800 */
[----:B------:R-:W-:-:S02]  /*46130*/  IMAD.MOV.U32 R34, RZ, RZ, R44 ;  /* 0x000000ffff227224 */ /* 0x000fc400078e002c */
[----:B------:R-:W-:Y:S02]  /*46140*/  IMAD.MOV.U32 R35, RZ, RZ, R45 ;  /* 0x000000ffff237224 */ /* 0x000fe400078e002d */
[----:B0-----:R-:W-:Y:S02]  /*46150*/  IMAD.MOV.U32 R52, RZ, RZ, R26 ;  /* 0x000000ffff347224 */ /* 0x001fe400078e001a */
[----:B------:R-:W-:-:S08]  /*46160*/  IMAD.MOV.U32 R53, RZ, RZ, R18 ;  /* 0x000000ffff357224 */ /* 0x000fd000078e0012 */
[----:B------:R-:W-:Y:S02]  /*46170*/  IMAD.MOV.U32 R19, RZ, RZ, R8 ;  /* 0x000000ffff137224 */ /* 0x000fe400078e0008 */
[----:B------:R-:W-:Y:S02]  /*46180*/  IMAD.MOV.U32 R27, RZ, RZ, R9 ;  /* 0x000000ffff1b7224 */ /* 0x000fe400078e0009 */
[----:B------:R-:W-:Y:S01]  /*46190*/  IMAD.MOV.U32 R23, RZ, RZ, R11 ;  /* 0x000000ffff177224 */ /* 0x000fe200078e000b */
[----:B------:R-:W2:Y:S01]  /*461a0*/  LDL.LU R8, [R1+0x1e0] ;  /* 0x0001e00001087983 */ /* 0x000ea20000300800 */
[----:B------:R-:W-:Y:S02]  /*461b0*/  IMAD.MOV.U32 R22, RZ, RZ, R10 ;  /* 0x000000ffff167224 */ /* 0x000fe400078e000a */
[----:B------:R-:W2:Y:S02]  /*461c0*/  LDL.LU R9, [R1+0x1e4] ;  /* 0x0001e40001097983 */ /* 0x000ea40000300800 */
[----:B------:R-:W2:Y:S01]  /*461d0*/  LDL.LU R10, [R1+0x1e8] ;  /* 0x0001e800010a7983 */ /* 0x000ea20000300800 */
[----:B------:R-:W2:Y:S01]  /*461e0*/  LDL.LU R11, [R1+0x1ec] ;  /* 0x0001ec00010b7983 */ /* 0x000ea20000300800 */
[----:B------:R-:W3:Y:S02]  /*461f0*/  LDL.LU.64 R56, [R1+0xd0] ;  /* 0x0000d00001387983 */ /* 0x000ee40000300a00 */
[----:B------:R-:W-:Y:S02]  /*46200*/  STL [R1+0x3280], R23 ;  /* 0x0032801701007387 */ /* 0x000fe40000100800 */
[----:B------:R-:W-:Y:S01]  /*46210*/  STL [R1+0x327c], R22 ;  /* 0x00327c1601007387 */ /* 0x000fe20000100800 */
[----:B------:R-:W-:Y:S01]  /*46220*/  STL [R1+0x3278], R19 ;  /* 0x0032781301007387 */ /* 0x000fe20000100800 */
[----:B------:R-:W3:Y:S02]  /*46230*/  LDL.LU R44, [R1+0x3a0] ;  /* 0x0003a000012c7983 */ /* 0x000ee40000300800 */
[----:B------:R-:W-:-:S02]  /*46240*/  IMAD.MOV.U32 R26, RZ, RZ, R46 ;  /* 0x000000ffff1a7224 */ /* 0x000fc400078e002e */
[----:B------:R-:W3:Y:S02]  /*46250*/  LDL.LU R45, [R1+0x3a4] ;  /* 0x0003a400012d7983 */ /* 0x000ee40000300800 */
[----:B------:R-:W-:Y:S01]  /*46260*/  IMAD.MOV.U32 R18, RZ, RZ, R47 ;  /* 0x000000ffff127224 */ /* 0x000fe200078e002f */
[----:B------:R-:W3:Y:S01]  /*46270*/  LDL.LU R46, [R1+0x3a8] ;  /* 0x0003a800012e7983 */ /* 0x000ee20000300800 */
[----:B------:R-:W3:Y:S02]  /*46280*/  LDL.LU R47, [R1+0x3ac] ;  /* 0x0003ac00012f7983 */ /* 0x000ee40000300800 */
[----:B------:R-:W4:Y:S02]  /*46290*/  LDL.LU R48, [R1+0x1d0] ;  /* 0x0001d00001307983 */ /* 0x000f240000300800 */
[----:B------:R-:W4:Y:S02]  /*462a0*/  LDL.LU R49, [R1+0x1d4] ;  /* 0x0001d40001317983 */ /* 0x000f240000300800 */
[----:B------:R-:W-:-:S02]  /*462b0*/  IMAD.MOV.U32 R50, RZ, RZ, R4 ;  /* 0x000000ffff327224 */ /* 0x000fc400078e0004 */
[----:B------:R-:W3:Y:S01]  /*462c0*/  LDL.LU R4, [R1+0x34bc] ;  /* 0x0034bc0001047983 */ /* 0x000ee20000300800 */
[----:B------:R-:W4:Y:S02]  /*462d0*/  LDL.LU R51, [R1+0x1dc] ;  /* 0x0001dc0001337983 */ /* 0x000f240000300800 */
[----:B------:R-:W-:Y:S02]  /*462e0*/  STL.64 [R1+0x3460], R26 ;  /* 0x0034601a01007387 */ /* 0x000fe40000100a00 */
[----:B------:R0:W-:Y:S02]  /*462f0*/  STL.64 [R1+0x3458], R24 ;  /* 0x0034581801007387 */ /* 0x0001e40000100a00 */
[----:B0-----:R-:W4:Y:S01]  /*46300*/  LDL.LU R24, [R1+0x1f0] ;  /* 0x0001f00001187983 */ /* 0x001f220000300800 */
[----:B------:R-:W4:Y:S02]  /*46310*/  LDL.LU R25, [R1+0x1f4] ;  /* 0x0001f40001197983 */ /* 0x000f240000300800 */
[----:B------:R-:W4:Y:S02]  /*46320*/  LDL.LU R26, [R1+0x1f8] ;  /* 0x0001f800011a7983 */ /* 0x000f240000300800 */
[----:B------:R-:W-:Y:S01]  /*46330*/  STL.64 [R1+0x3438], R30 ;  /* 0x0034381e01007387 */ /* 0x000fe20000100a00 */
[----:B------:R-:W-:Y:S01]  /*46340*/  STL.64 [R1+0x3430], R28 ;  /* 0x0034301c01007387 */ /* 0x000fe20000100a00 */
[----:B------:R0:W-:Y:S02]  /*46350*/  STL [R1+0x3284], R18 ;  /* 0x0032841201007387 */ /* 0x0001e40000100800 */
[----:B------:R-:W-:Y:S02]  /*46360*/  STL.64 [R1+0x3428], R34 ;  /* 0x0034282201007387 */ /* 0x000fe40000100a00 */
[----:B------:R-:W-:Y:S01]  /*46370*/  STL.64 [R1+0x3420], R32 ;  /* 0x0034202001007387 */ /* 0x000fe20000100a00 */
[----:B--2---:R-:W-:Y:S01]  /*46380*/  HMMA.16816.F32.BF16 R8, R12, R36, R8 ;  /* 0x000000240c08723c */ /* 0x004fe20000041808 */
[----:B---3--:R-:W-:-:S02]  /*46390*/  IMAD.MOV.U32 R27, RZ, RZ, R4 ;  /* 0x000000ffff1b7224 */ /* 0x008fc400078e0004 */
[----:B------:R-:W1:Y:S05]  /*463a0*/  LDSM.16.MT88.4 R4, [R5+0x9000] ;  /* 0x009000000504783b */ /* 0x000e6a0000004200 */
[C---:B----4-:R-:W-:Y:S11]  /*463b0*/  HMMA.16816.F32.BF16 R24, R12.reuse, R32, R24 ;  /* 0x000000200c18723c */ /* 0x050ff60000041818 */
[----:B------:R-:W-:Y:S05]  /*463c0*/  @!UPT UIADD3 URZ, URZ, URZ, URZ ;  /* 0x0000003f3f3ff290 */ /* 0x000fea000fffe03f */
[----:B------:R-:W-:Y:S02]  /*463d0*/  IMAD.MOV.U32 R19, RZ, RZ, R11 ;  /* 0x000000ffff137224 */ /* 0x000fe400078e000b */
[----:B------:R-:W-:Y:S02]  /*463e0*/  IMAD.MOV.U32 R22, RZ, RZ, R10 ;  /* 0x000000ffff167224 */ /* 0x000fe400078e000a */
[----:B0-----:R-:W-:Y:S02]  /*463f0*/  IMAD.MOV.U32 R18, RZ, RZ, R8 ;  /* 0x000000ffff127224 */ /* 0x001fe400078e0008 */
[----:B------:R-:W-:Y:S02]  /*46400*/  IMAD.MOV.U32 R23, RZ, RZ, R9 ;  /* 0x000000ffff177224 */ /* 0x000fe400078e0009 */
[----:B------:R-:W-:Y:S01]  /*46410*/  HMMA.16816.F32.BF16 R8, R12, R40, R48 ;  /* 0x000000280c08723c */ /* 0x000fe20000041830 */
[----:B------:R-:W-:Y:S02]  /*46420*/  IMAD.MOV.U32 R43, RZ, RZ, R25 ;  /* 0x000000ffff2b7224 */ /* 0x000fe400078e0019 */
[----:B------:R-:W-:-:S02]  /*46430*/  IMAD.MOV.U32 R42, RZ, RZ, R24 ;  /* 0x000000ffff2a7224 */ /* 0x000fc400078e0018 */
[----:B------:R-:W-:Y:S02]  /*46440*/  IMAD.MOV.U32 R38, RZ, RZ, R26 ;  /* 0x000000ffff267224 */ /* 0x000fe400078e001a */
[----:B------:R-:W-:Y:S01]  /*46450*/  IMAD.MOV.U32 R39, RZ, RZ, R27 ;  /* 0x000000ffff277224 */ /* 0x000fe200078e001b */
[----:B------:R-:W-:Y:S01]  /*46460*/  STL [R1+0x32bc], R43 ;  /* 0x0032bc2b01007387 */ /* 0x000fe20000100800 */
[----:B------:R-:W-:Y:S03]  /*46470*/  STL [R1+0x32b8], R42 ;  /* 0x0032b82a01007387 */ /* 0x000fe60000100800 */
[----:B------:R-:W-:Y:S02]  /*46480*/  STL.64 [R1+0x3418], R38 ;  /* 0x0034182601007387 */ /* 0x000fe40000100a00 */
[----:B------:R-:W-:Y:S01]  /*46490*/  STL.64 [R1+0x3410], R36 ;  /* 0x0034102401007387 */ /* 0x000fe20000100a00 */
[----:B------:R-:W-:Y:S01]  /*464a0*/  STL [R1+0x32cc], R19 ;  /* 0x0032cc1301007387 */ /* 0x000fe20000100800 */
[----:B------:R-:W-:Y:S02]  /*464b0*/  STL [R1+0x32c8], R22 ;  /* 0x0032c81601007387 */ /* 0x000fe40000100800 */
[----:B------:R-:W-:Y:S02]  /*464c0*/  STL [R1+0x32c4], R23 ;  /* 0x0032c41701007387 */ /* 0x000fe40000100800 */
[----:B------:R-:W-:Y:S01]  /*464d0*/  STL.64 [R1+0x34a0], R20 ;  /* 0x0034a01401007387 */ /* 0x000fe20000100a00 */
[----:B------:R-:W-:Y:S01]  /*464e0*/  STL [R1+0x32c0], R18 ;  /* 0x0032c01201007387 */ /* 0x000fe20000100800 */
[----:B------:R-:W-:Y:S02]  /*464f0*/  STL.64 [R1+0x3488], R16 ;  /* 0x0034881001007387 */ /* 0x000fe40000100a00 */
[----:B-1----:R-:W-:Y:S02]  /*46500*/  STL.64 [R1+0x33c0], R6 ;  /* 0x0033c00601007387 */ /* 0x002fe40000100a00 */
[----:B------:R0:W-:Y:S02]  /*46510*/  STL.64 [R1+0x33b8], R4 ;  /* 0x0033b80401007387 */ /* 0x0001e40000100a00 */
[----:B0-----:R-:W-:Y:S01]  /*46520*/  HMMA.16816.F32.BF16 R4, R12, R56, R44 ;  /* 0x000000380c04723c */ /* 0x001fe2000004182c */
[----:B------:R-:W-:-:S02]  /*46530*/  IMAD.MOV.U32 R3, RZ, RZ, R9 ;  /* 0x000000ffff037224 */ /* 0x000fc400078e0009 */
[----:B------:R-:W-:Y:S01]  /*46540*/  IMAD.MOV.U32 R2, RZ, RZ, R8 ;  /* 0x000000ffff027224 */ /* 0x000fe200078e0008 */
[----:B------:R-:W-:Y:S02]  /*46550*/  STL.64 [R1+0x3468], R40 ;  /* 0x0034682801007387 */ /* 0x000fe40000100a00 */
[----:B------:R-:W-:Y:S02]  /*46560*/  STL [R1+0x32d4], R3 ;  /* 0x0032d40301007387 */ /* 0x000fe40000100800 */
[----:B------:R-:W-:Y:S01]  /*46570*/  STL [R1+0x32d0], R2 ;  /* 0x0032d00201007387 */ /* 0x000fe20000100800 */
[----:B------:R-:W-:Y:S02]  /*46580*/  STL.64 [R1+0x3470], R56 ;  /* 0x0034703801007387 */ /* 0x000fe40000100a00 */
[----:B------:R-:W2:Y:S11]  /*46590*/  LDL.LU R48, [R1+0x1c0] ;  /* 0x0001c00001307983 */ /* 0x000eb60000300800 */
[----:B------:R-:W-:Y:S01]  /*465a0*/  @!UPT UIADD3 URZ, URZ, URZ, URZ ;  /* 0x0000003f3f3ff290 */ /* 0x000fe2000fffe03f */
[----:B------:R0:W-:Y:S01]  /*465b0*/  STL.64 [R1+0x3b0], R4 ;  /* 0x0003b00401007387 */ /* 0x0001e20000100a00 */
[----:B------:R1:W-:Y:S02]  /*465c0*/  STL.64 [R1+0x3b8], R6 ;  /* 0x0003b80601007387 */ /* 0x0003e40000100a00 */
[----:B------:R-:W2:Y:S02]  /*465d0*/  LDL.LU R49, [R1+0x1c4] ;  /* 0x0001c40001317983 */ /* 0x000ea40000300800 */
[----:B------:R-:W3:Y:S01]  /*465e0*/  LDL.LU R50, [R1+0x1c8] ;  /* 0x0001c80001327983 */ /* 0x000ee20000300800 */
[----:B------:R-:W3:Y:S01]  /*465f0*/  LDL.LU R51, [R1+0x1cc] ;  /* 0x0001cc0001337983 */ /* 0x000ee20000300800 */
[----:B------:R-:W4:Y:S02]  /*46600*/  LDL.LU R16, [R1+0x360] ;  /* 0x0003600001107983 */ /* 0x000f240000300800 */
[----:B------:R-:W4:Y:S02]  /*46610*/  LDL.LU R17, [R1+0x364] ;  /* 0x0003640001117983 */ /* 0x000f240000300800 */
[----:B------:R-:W2:Y:S01]  /*46620*/  LDL.LU R18, [R1+0x368] ;  /* 0x0003680001127983 */ /* 0x000ea20000300800 */
[----:B------:R-:W2:Y:S04]  /*46630*/  LDL.LU R19, [R1+0x36c] ;  /* 0x00036c0001137983 */ /* 0x000ea80000300800 */
[----:B0-----:R-:W2:Y:S01]  /*46640*/  LDL.LU R4, [R1+0x380] ;  /* 0x0003800001047983 */ /* 0x001ea20000300800 */
[----:B------:R-:W2:Y:S02]  /*46650*/  LDL.LU R5, [R1+0x384] ;  /* 0x0003840001057983 */ /* 0x000ea40000300800 */
[----:B-1----:R-:W2:Y:S02]  /*46660*/  LDL.LU R6, [R1+0x388] ;  /* 0x0003880001067983 */ /* 0x002ea40000300800 */
[----:B------:R-:W2:Y:S02]  /*46670*/  LDL.LU R7, [R1+0x38c] ;  /* 0x00038c0001077983 */ /* 0x000ea40000300800 */
[----:B--2---:R-:W-:Y:S01]  /*46680*/  STL.64 [R1+0x34b0], R6 ;  /* 0x0034b00601007387 */ /* 0x004fe20000100a00 */
[----:B------:R0:W-:Y:S03]  /*46690*/  STL.64 [R1+0x34a8], R4 ;  /* 0x0034a80401007387 */ /* 0x0001e60000100a00 */
[----:B0-----:R-:W2:Y:S01]  /*466a0*/  LDL.LU R4, [R1+0x390] ;  /* 0x0003900001047983 */ /* 0x001ea20000300800 */
[----:B------:R-:W2:Y:S02]  /*466b0*/  LDL.LU R5, [R1+0x394] ;  /* 0x0003940001057983 */ /* 0x000ea40000300800 */
[----:B------:R-:W2:Y:S02]  /*466c0*/  LDL.LU R6, [R1+0x398] ;  /* 0x0003980001067983 */ /* 0x000ea40000300800 */
[----:B------:R-:W2:Y:S01]  /*466d0*/  LDL.LU R7, [R1+0x39c] ;  /* 0x00039c0001077983 */ /* 0x000ea20000300800 */
[----:B------:R-:W2:Y:S01]  /*466e0*/  LDL.64 R8, [R1+0xb0] ;  /* 0x0000b00001087983 */ /* 0x000ea20000100a00 */
[----:B------:R-:W2:Y:S02]  /*466f0*/  LDL.LU R20, [R1+0x370] ;  /* 0x0003700001147983 */ /* 0x000ea40000300800 */
[----:B------:R-:W2:Y:S02]  /*46700*/  LDL.LU R21, [R1+0x374] ;  /* 0x0003740001157983 */ /* 0x000ea40000300800 */
[----:B------:R-:W2:Y:S01]  /*46710*/  LDL.LU R22, [R1+0x378] ;  /* 0x0003780001167983 */ /* 0x000ea20000300800 */
[----:B------:R-:W2:Y:S01]  /*46720*/  LDL.LU R23, [R1+0x37c] ;  /* 0x00037c0001177983 */ /* 0x000ea20000300800 */
[----:B------:R-:W-:Y:S02]  /*46730*/  STL.64 [R1+0x3498], R18 ;  /* 0x0034981201007387 */ /* 0x000fe40000100a00 */
[----:B----4-:R0:W-:Y:S02]  /*46740*/  STL.64 [R1+0x3490], R16 ;  /* 0x0034901001007387 */ /* 0x0101e40000100a00 */
[----:B------:R-:W4:Y:S01]  /*46750*/  LDL.64 R28, [R1+0x90] ;  /* 0x00009000011c7983 */ /* 0x000f220000100a00 */
[----:B0-----:R-:W4:Y:S01]  /*46760*/  LDL.64 R16, [R1+0xa0] ;  /* 0x0000a00001107983 */ /* 0x001f220000100a00 */
[----:B---3--:R-:W-:Y:S02]  /*46770*/  STL.64 [R1+0x3480], R50 ;  /* 0x0034803201007387 */ /* 0x008fe40000100a00 */
[----:B------:R0:W-:Y:S02]  /*46780*/  STL.64 [R1+0x3478], R48 ;  /* 0x0034783001007387 */ /* 0x0001e40000100a00 */
[----:B------:R-:W-:Y:S01]  /*46790*/  IMAD.MOV.U32 R45, RZ, RZ, R0 ;  /* 0x000000ffff2d7224 */ /* 0x000fe200078e0000 */
[----:B0-----:R-:W3:Y:S01]  /*467a0*/  LDL.LU R48, [R1+0x350] ;  /* 0x0003500001307983 */ /* 0x001ee20000300800 */
[----:B------:R-:W3:Y:S02]  /*467b0*/  LDL.LU R49, [R1+0x354] ;  /* 0x0003540001317983 */ /* 0x000ee40000300800 */
[----:B------:R-:W3:Y:S02]  /*467c0*/  LDL.LU R50, [R1+0x358] ;  /* 0x0003580001327983 */ /* 0x000ee40000300800 */
[----:B------:R-:W3:Y:S01]  /*467d0*/  LDL.LU R51, [R1+0x35c] ;  /* 0x00035c0001337983 */ /* 0x000ee20000300800 */
[----:B------:R-:W3:Y:S01]  /*467e0*/  LDL.64 R56, [R1+0x80] ;  /* 0x0000800001387983 */ /* 0x000ee20000100a00 */
[----:B------:R-:W3:Y:S02]  /*467f0*/  LDL.LU R40, [R1+0x340] ;  /* 0x0003400001287983 */ /* 0x000ee40000300800 */
[----:B------:R-:W3:Y:S02]  /*46800*/  LDL.LU R41, [R1+0x344] ;  /* 0x0003440001297983 */ /* 0x000ee40000300800 */
[----:B------:R-:W3:Y:S01]  /*46810*/  LDL.LU R42, [R1+0x348] ;  /* 0x00034800012a7983 */ /* 0x000ee20000300800 */
[----:B------:R-:W3:Y:S01]  /*46820*/  LDL.LU R43, [R1+0x34c] ;  /* 0x00034c00012b7983 */ /* 0x000ee20000300800 */
[----:B------:R-:W3:Y:S02]  /*46830*/  LDL.64 R32, [R1+0x70] ;  /* 0x0000700001207983 */ /* 0x000ee40000100a00 */
[----:B------:R-:W3:Y:S02]  /*46840*/  LDL R44, [R1+0x60] ;  /* 0x00006000012c7983 */ /* 0x000ee40000100800 */
        /* <DEDUP_REMOVED lines=15> */
[----:B------:R-:W2:Y:S01]  /*46940*/  LDL.LU.64 R4, [R1+0x34a8] ;  /* 0x0034a80001047983 */ /* 0x000ea20000300a00 */
[----:B----4-:R-:W-:Y:S01]  /*46950*/  HMMA.16816.F32.BF16 R20, R12, R16, R20 ;  /* 0x000000100c14723c */ /* 0x010fe20000041814 */
[----:B------:R-:W-:Y:S02]  /*46960*/  IMAD.MOV.U32 R60, RZ, RZ, R10 ;  /* 0x000000ffff3c7224 */ /* 0x000fe400078e000a */
[----:B------:R-:W-:-:S05]  /*46970*/  IMAD.MOV.U32 R61, RZ, RZ, R11 ;  /* 0x000000ffff3d7224 */ /* 0x000fca00078e000b */
[----:B--2---:R-:W-:Y:S11]  /*46980*/  HMMA.16816.F32.BF16 R4, R12, R8, R4 ;  /* 0x000000080c04723c */ /* 0x004ff60000041804 */
[----:B------:R-:W-:Y:S11]  /*46990*/  @!UPT UIADD3 URZ, URZ, URZ, URZ ;  /* 0x0000003f3f3ff290 */ /* 0x000ff6000fffe03f */
[----:B------:R-:W-:Y:S01]  /*469a0*/  @!UPT UIADD3 URZ, URZ, URZ, URZ ;  /* 0x0000003f3f3ff290 */ /* 0x000fe2000fffe03f */
[----:B------:R-:W-:Y:S01]  /*469b0*/  STL.64 [R1+0x390], R4 ;  /* 0x0003900401007387 */ /* 0x000fe20000100a00 */
[----:B------:R0:W-:Y:S02]  /*469c0*/  STL.64 [R1+0x398], R6 ;  /* 0x0003980601007387 */ /* 0x0001e40000100a00 */
[----:B0-----:R-:W-:Y:S02]  /*469d0*/  IMAD.MOV.U32 R7, RZ, RZ, R8 ;  /* 0x000000ffff077224 */ /* 0x001fe400078e0008 */
[----:B------:R-:W-:Y:S01]  /*469e0*/  IMAD.MOV.U32 R6, RZ, RZ, R9 ;  /* 0x000000ffff067224 */ /* 0x000fe200078e0009 */
[----:B------:R-:W2:Y:S01]  /*469f0*/  LDL.LU R8, [R1+0x310] ;  /* 0x0003100001087983 */ /* 0x000ea20000300800 */
[----:B------:R-:W2:Y:S02]  /*46a00*/  LDL.LU R9, [R1+0x314] ;  /* 0x0003140001097983 */ /* 0x000ea40000300800 */
[----:B------:R-:W2:Y:S02]  /*46a10*/  LDL.LU R10, [R1+0x318] ;  /* 0x00031800010a7983 */ /* 0x000ea40000300800 */
[----:B------:R-:W2:Y:S01]  /*46a20*/  LDL.LU R11, [R1+0x31c] ;  /* 0x00031c00010b7983 */ /* 0x000ea20000300800 */
[----:B------:R0:W-:Y:S01]  /*46a30*/  STL.64 [R1+0x380], R20 ;  /* 0x0003801401007387 */ /* 0x0001e20000100a00 */
[----:B------:R1:W-:Y:S03]  /*46a40*/  STL.64 [R1+0x388], R22 ;  /* 0x0003881601007387 */ /* 0x0003e60000100a00 */
[----:B0-----:R-:W2:Y:S01]  /*46a50*/  LDL.LU.64 R20, [R1+0x34a0] ;  /* 0x0034a00001147983 */ /* 0x001ea20000300a00 */
[----:B-1----:R-:W-:-:S02]  /*46a60*/  IMAD.MOV.U32 R23, RZ, RZ, R16 ;  /* 0x000000ffff177224 */ /* 0x002fc400078e0010 */
[----:B------:R-:W-:Y:S02]  /*46a70*/  IMAD.MOV.U32 R22, RZ, RZ, R17 ;  /* 0x000000ffff167224 */ /* 0x000fe400078e0011 */
[----:B------:R-:W4:Y:S01]  /*46a80*/  LDL.LU.64 R18, [R1+0x3498] ;  /* 0x0034980001127983 */ /* 0x000f220000300a00 */
[----:B------:R-:W4:Y:S01]  /*46a90*/  LDL.LU.64 R16, [R1+0x3490] ;  /* 0x0034900001107983 */ /* 0x000f220000300a00 */
[C---:B---3--:R-:W-:Y:S08]  /*46aa0*/  HMMA.16816.F32.BF16 R48, R12.reuse, R56, R48 ;  /* 0x000000380c30723c */ /* 0x048ff00000041830 */
[C---:B------:R-:W-:Y:S08]  /*46ab0*/  HMMA.16816.F32.BF16 R40, R12.reuse, R32, R40 ;  /* 0x000000200c28723c */ /* 0x040ff00000041828 */
[----:B------:R-:W-:Y:S01]  /*46ac0*/  HMMA.16816.F32.BF16 R44, R12, R44, R24 ;  /* 0x0000002c0c2c723c */ /* 0x000fe20000041818 */
[----:B------:R-:W-:-:S02]  /*46ad0*/  IMAD.MOV.U32 R3, RZ, RZ, R56 ;  /* 0x000000ffff037224 */ /* 0x000fc400078e0038 */
[----:B------:R-:W-:Y:S02]  /*46ae0*/  IMAD.MOV.U32 R2, RZ, RZ, R57 ;  /* 0x000000ffff027224 */ /* 0x000fe400078e0039 */
[----:B------:R-:W-:Y:S02]  /*46af0*/  IMAD.MOV.U32 R5, RZ, RZ, R32 ;  /* 0x000000ffff057224 */ /* 0x000fe400078e0020 */
[----:B------:R-:W-:Y:S01]  /*46b00*/  IMAD.MOV.U32 R4, RZ, RZ, R33 ;  /* 0x000000ffff047224 */ /* 0x000fe200078e0021 */
[C---:B----4-:R-:W-:Y:S11]  /*46b10*/  HMMA.16816.F32.BF16 R16, R12.reuse, R28, R16 ;  /* 0x0000001c0c10723c */ /* 0x050ff60000041810 */
[----:B------:R-:W-:Y:S11]  /*46b20*/  @!UPT UIADD3 URZ, URZ, URZ, URZ ;  /* 0x0000003f3f3ff290 */ /* 0x000ff6000fffe03f */
[----:B------:R-:W-:Y:S01]  /*46b30*/  @!UPT UIADD3 URZ, URZ, URZ, URZ ;  /* 0x0000003f3f3ff290 */ /* 0x000fe2000fffe03f */
[----:B------:R0:W-:Y:S01]  /*46b40*/  STL.64 [R1+0x370], R16 ;  /* 0x0003701001007387 */ /* 0x0001e20000100a00 */
[----:B------:R1:W-:Y:S03]  /*46b50*/  STL.64 [R1+0x378], R18 ;  /* 0x0003781201007387 */ /* 0x0003e60000100a00 */
[----:B0-----:R-:W3:Y:S01]  /*46b60*/  LDL.LU.64 R16, [R1+0x3488] ;  /* 0x0034880001107983 */ /* 0x001ee20000300a00 */
[----:B-1----:R-:W-:Y:S02]  /*46b70*/  IMAD.MOV.U32 R19, RZ, RZ, R28 ;  /* 0x000000ffff137224 */ /* 0x002fe400078e001c */
[----:B------:R-:W-:Y:S02]  /*46b80*/  IMAD.MOV.U32 R18, RZ, RZ, R29 ;  /* 0x000000ffff127224 */ /* 0x000fe400078e001d */
[----:B------:R-:W4:Y:S01]  /*46b90*/  LDL.LU R28, [R1+0x300] ;  /* 0x00030000011c7983 */ /* 0x000f220000300800 */
[----:B------:R-:W4:Y:S01]  /*46ba0*/  LDL.LU R29, [R1+0x304] ;  /* 0x00030400011d7983 */ /* 0x000f220000300800 */
[----:B------:R-:W4:Y:S02]  /*46bb0*/  LDL.LU R30, [R1+0x308] ;  /* 0x00030800011e7983 */ /* 0x000f240000300800 */
[----:B------:R-:W4:Y:S02]  /*46bc0*/  LDL.LU R31, [R1+0x30c] ;  /* 0x00030c00011f7983 */ /* 0x000f240000300800 */
[----:B------:R-:W-:Y:S01]  /*46bd0*/  STL.64 [R1+0x360], R48 ;  /* 0x0003603001007387 */ /* 0x000fe20000100a00 */
[----:B------:R0:W-:Y:S04]  /*46be0*/  STL.64 [R1+0x368], R50 ;  /* 0x0003683201007387 */ /* 0x0001e80000100a00 */
[----:B0-----:R-:W2:Y:S01]  /*46bf0*/  LDL.LU.64 R50, [R1+0x3480] ;  /* 0x0034800001327983 */ /* 0x001ea20000300a00 */
[----:B------:R-:W2:Y:S02]  /*46c00*/  LDL.LU.64 R48, [R1+0x3478] ;  /* 0x0034780001307983 */ /* 0x000ea40000300a00 */
[----:B------:R-:W2:Y:S02]  /*46c10*/  LDL.LU.64 R56, [R1+0x3470] ;  /* 0x0034700001387983 */ /* 0x000ea40000300a00 */
[----:B------:R0:W-:Y:S01]  /*46c20*/  STL.64 [R1+0x350], R40 ;  /* 0x0003502801007387 */ /* 0x0001e20000100a00 */
[----:B------:R-:W-:Y:S04]  /*46c30*/  STL.64 [R1+0x358], R42 ;  /* 0x0003582a01007387 */ /* 0x000fe80000100a00 */
[----:B0-----:R-:W2:Y:S01]  /*46c40*/  LDL.LU.64 R40, [R1+0x3468] ;  /* 0x0034680001287983 */ /* 0x001ea20000300a00 */
[----:B------:R-:W2:Y:S02]  /*46c50*/  LDL.LU R32, [R1+0x2f0] ;  /* 0x0002f00001207983 */ /* 0x000ea40000300800 */
[----:B------:R-:W2:Y:S02]  /*46c60*/  LDL.LU R33, [R1+0x2f4] ;  /* 0x0002f40001217983 */ /* 0x000ea40000300800 */
[----:B------:R-:W2:Y:S01]  /*46c70*/  LDL.LU R34, [R1+0x2f8] ;  /* 0x0002f80001227983 */ /* 0x000ea20000300800 */
[----:B------:R-:W2:Y:S01]  /*46c80*/  LDL.LU R35, [R1+0x2fc] ;  /* 0x0002fc0001237983 */ /* 0x000ea20000300800 */
[----:B------:R-:W2:Y:S02]  /*46c90*/  LDL.LU.64 R26, [R1+0x3460] ;  /* 0x00346000011a7983 */ /* 0x000ea40000300a00 */
[----:B------:R-:W4:Y:S02]  /*46ca0*/  LDL.LU.64 R24, [R1+0x3458] ;  /* 0x0034580001187983 */ /* 0x000f240000300a00 */
[----:B------:R0:W-:Y:S01]  /*46cb0*/  STL.64 [R1+0x340], R44 ;  /* 0x0003402c01007387 */ /* 0x0001e20000100a00 */
[----:B------:R-:W-:Y:S04]  /*46cc0*/  STL.64 [R1+0x348], R46 ;  /* 0x0003482e01007387 */ /* 0x000fe80000100a00 */
[----:B0-----:R-:W2:Y:S02]  /*46cd0*/  LDL.LU.64 R44, [R1+0x3450] ;  /* 0x00345000012c7983 */ /* 0x001ea40000300a00 */
[----:B--2---:R-:W-:Y:S02]  /*46ce0*/  HMMA.16816.F32.BF16 R12, R12, R44, R48 ;  /* 0x0000002c0c0c723c */ /* 0x004fe40000041830 */
[----:B------:R-:W3:Y:S01]  /*46cf0*/  LDL.LU.64 R50, [R1+0x3448] ;  /* 0x0034480001327983 */ /* 0x000ee20000300a00 */
[----:B------:R-:W3:Y:S11]  /*46d00*/  LDL.LU.64 R48, [R1+0x3440] ;  /* 0x0034400001307983 */ /* 0x000ef60000300a00 */
[----:B------:R-:W-:Y:S09]  /*46d10*/  @!UPT UIADD3 URZ, URZ, URZ, URZ ;  /* 0x0000003f3f3ff290 */ /* 0x000ff2000fffe03f */
[----:B------:R0:W-:Y:S01]  /*46d20*/  STL.64 [R1+0x1c0], R12 ;  /* 0x0001c00c01007387 */ /* 0x0001e20000100a00 */
[----:B------:R-:W-:Y:S02]  /*46d30*/  STL.64 [R1+0x1c8], R14 ;  /* 0x0001c80e01007387 */ /* 0x000fe40000100a00 */
[----:B0-----:R-:W-:Y:S02]  /*46d40*/  IMAD.MOV.U32 R13, RZ, RZ, R18 ;  /* 0x000000ffff0d7224 */ /* 0x001fe400078e0012 */
[----:B------:R-:W-:Y:S01]  /*46d50*/  IMAD.MOV.U32 R12, RZ, RZ, R19 ;  /* 0x000000ffff0c7224 */ /* 0x000fe200078e0013 */
[C---:B---3--:R-:W-:Y:S08]  /*46d60*/  HMMA.16816.F32.BF16 R36, R48.reuse, R16, R36 ;  /* 0x000000103024723c */ /* 0x048ff00000041824 */
[C---:B------:R-:W-:Y:S08]  /*46d70*/  HMMA.16816.F32.BF16 R8, R48.reuse, R20, R8 ;  /* 0x000000143008723c */ /* 0x040ff00000041808 */
[C---:B----4-:R-:W-:Y:S07]  /*46d80*/  HMMA.16816.F32.BF16 R28, R48.reuse, R24, R28 ;  /* 0x00000018301c723c */ /* 0x050fee000004181c */
[----:B------:R0:W-:Y:S01]  /*46d90*/  STL.64 [R1+0x330], R36 ;  /* 0x0003302401007387 */ /* 0x0001e20000100a00 */
[----:B------:R1:W-:Y:S03]  /*46da0*/  STL.64 [R1+0x338], R38 ;  /* 0x0003382601007387 */ /* 0x0003e60000100a00 */
[----:B0-----:R-:W2:Y:S01]  /*46db0*/  LDL.LU R36, [R1+0x2e0] ;  /* 0x0002e00001247983 */ /* 0x001ea20000300800 */
[----:B------:R-:W2:Y:S02]  /*46dc0*/  LDL.LU R37, [R1+0x2e4] ;  /* 0x0002e40001257983 */ /* 0x000ea40000300800 */
[----:B-1----:R-:W2:Y:S02]  /*46dd0*/  LDL.LU R38, [R1+0x2e8] ;  /* 0x0002e80001267983 */ /* 0x002ea40000300800 */
[----:B------:R-:W2:Y:S01]  /*46de0*/  LDL.LU R39, [R1+0x2ec] ;  /* 0x0002ec0001277983 */ /* 0x000ea20000300800 */
[----:B------:R0:W-:Y:S04]  /*46df0*/  STL.64 [R1+0x33c8], R16 ;  /* 0x0033c81001007387 */ /* 0x0001e80000100a00 */
[----:B0-----:R-:W3:Y:S01]  /*46e00*/  LDL.LU R16, [R1+0x280] ;  /* 0x0002800001107983 */ /* 0x001ee20000300800 */
[----:B------:R-:W3:Y:S02]  /*46e10*/  LDL.LU R17, [R1+0x284] ;  /* 0x0002840001117983 */ /* 0x000ee40000300800 */
[----:B------:R-:W3:Y:S02]  /*46e20*/  LDL.LU R18, [R1+0x288] ;  /* 0x0002880001127983 */ /* 0x000ee40000300800 */
[----:B------:R-:W3:Y:S01]  /*46e30*/  LDL.LU R19, [R1+0x28c] ;  /* 0x00028c0001137983 */ /* 0x000ee20000300800 */
[----:B------:R0:W-:Y:S01]  /*46e40*/  STL.64 [R1+0x320], R8 ;  /* 0x0003200801007387 */ /* 0x0001e20000100a00 */
[----:B------:R1:W-:Y:S03]  /*46e50*/  STL.64 [R1+0x328], R10 ;  /* 0x0003280a01007387 */ /* 0x0003e60000100a00 */
[----:B0-----:R-:W4:Y:S01]  /*46e60*/  LDL.LU R8, [R1+0x2d0] ;  /* 0x0002d00001087983 */ /* 0x001f220000300800 */
[----:B------:R-:W4:Y:S02]  /*46e70*/  LDL.LU R9, [R1+0x2d4] ;  /* 0x0002d40001097983 */ /* 0x000f240000300800 */
[----:B-1----:R-:W4:Y:S02]  /*46e80*/  LDL.LU R10, [R1+0x2d8] ;  /* 0x0002d800010a7983 */ /* 0x002f240000300800 */
[----:B------:R-:W4:Y:S01]  /*46e90*/  LDL.LU R11, [R1+0x2dc] ;  /* 0x0002dc00010b7983 */ /* 0x000f220000300800 */
[----:B------:R-:W-:Y:S01]  /*46ea0*/  STL.64 [R1+0x33b0], R20 ;  /* 0x0033b01401007387 */ /* 0x000fe20000100a00 */
[----:B------:R-:W-:Y:S02]  /*46eb0*/  STL.64 [R1+0x310], R28 ;  /* 0x0003101c01007387 */ /* 0x000fe40000100a00 */
[----:B------:R0:W-:Y:S02]  /*46ec0*/  STL.64 [R1+0x318], R30 ;  /* 0x0003181e01007387 */ /* 0x0001e40000100a00 */
[----:B0-----:R-:W2:Y:S01]  /*46ed0*/  LDL.LU.64 R30, [R1+0x3438] ;  /* 0x00343800011e7983 */ /* 0x001ea20000300a00 */
[----:B------:R-:W2:Y:S02]  /*46ee0*/  LDL.LU.64 R28, [R1+0x3430] ;  /* 0x00343000011c7983 */ /* 0x000ea40000300a00 */
[----:B------:R-:W3:Y:S02]  /*46ef0*/  LDL R59, [R1+0x900] ;  /* 0x00090000013b7983 */ /* 0x000ee40000100800 */
[----:B------:R-:W-:Y:S01]  /*46f00*/  STL.64 [R1+0x33a8], R26 ;  /* 0x0033a81a01007387 */ /* 0x000fe20000100a00 */
[----:B------:R0:W-:Y:S04]  /*46f10*/  STL.64 [R1+0x33a0], R24 ;  /* 0x0033a01801007387 */ /* 0x0001e80000100a00 */
[----:B0-----:R-:W3:Y:S01]  /*46f20*/  LDL.LU R24, [R1+0x290] ;  /* 0x0002900001187983 */ /* 0x001ee20000300800 */
[----:B------:R-:W3:Y:S02]  /*46f30*/  LDL.LU R25, [R1+0x294] ;  /* 0x0002940001197983 */ /* 0x000ee40000300800 */
[----:B------:R-:W3:Y:S02]  /*46f40*/  LDL.LU R26, [R1+0x298] ;  /* 0x00029800011a7983 */ /* 0x000ee40000300800 */
[----:B------:R-:W3:Y:S01]  /*46f50*/  LDL.LU R27, [R1+0x29c] ;  /* 0x00029c00011b7983 */ /* 0x000ee20000300800 */
[C---:B--2---:R-:W-:Y:S11]  /*46f60*/  HMMA.16816.F32.BF16 R32, R48.reuse, R28, R32 ;  /* 0x0000001c3020723c */ /* 0x044ff60000041820 */
[----:B------:R-:W-:Y:S11]  /*46f70*/  @!UPT UIADD3 URZ, URZ, URZ, URZ ;  /* 0x0000003f3f3ff290 */ /* 0x000ff6000fffe03f */
[----:B------:R-:W-:Y:S01]  /*46f80*/  @!UPT UIADD3 URZ, URZ, URZ, URZ ;  /* 0x0000003f3f3ff290 */ /* 0x000fe2000fffe03f */
[----:B------:R-:W-:Y:S01]  /*46f90*/  STL [R1+0x300], R32 ;  /* 0x0003002001007387 */ /* 0x000fe20000100800 */
[----:B------:R0:W-:Y:S02]  /*46fa0*/  STL [R1+0x30c], R35 ;  /* 0x00030c2301007387 */ /* 0x0001e40000100800 */
[----:B------:R-:W-:Y:S02]  /*46fb0*/  IMAD.MOV.U32 R47, RZ, RZ, R34 ;  /* 0x000000ffff2f7224 */ /* 0x000fe400078e0022 */
[----:B------:R-:W-:Y:S01]  /*46fc0*/  IMAD.MOV.U32 R46, RZ, RZ, R33 ;  /* 0x000000ffff2e7224 */ /* 0x000fe200078e0021 */
[----:B0-----:R-:W2:Y:S01]  /*46fd0*/  LDL.LU.64 R34, [R1+0x3428] ;  /* 0x0034280001227983 */ /* 0x001ea20000300a00 */
[----:B------:R-:W2:Y:S03]  /*46fe0*/  LDL.LU.64 R32, [R1+0x3420] ;  /* 0x0034200001207983 */ /* 0x000ea60000300a00 */
[----:B------:R-:W-:Y:S02]  /*46ff0*/  STL.64 [R1+0x33d8], R46 ;  /* 0x0033d82e01007387 */ /* 0x000fe40000100a00 */
[----:B------:R-:W-:Y:S01]  /*47000*/  STL.64 [R1+0x33d0], R44 ;  /* 0x0033d02c01007387 */ /* 0x000fe20000100a00 */
[----:B------:R-:W-:Y:S01]  /*47010*/  STL.64 [R1+0x3398], R30 ;  /* 0x0033981e01007387 */ /* 0x000fe20000100a00 */
[----:B------:R0:W-:Y:S03]  /*47020*/  STL.64 [R1+0x3390], R28 ;  /* 0x0033901c01007387 */ /* 0x0001e60000100a00 */
        /* <DEDUP_REMOVED lines=12> */
[----:B------:R0:W-:Y:S02]  /*470f0*/  STL.64 [R1+0x3380], R32 ;  /* 0x0033802001007387 */ /* 0x0001e40000100a00 */
[----:B0-----:R-:W3:Y:S01]  /*47100*/  LDL.LU R32, [R1+0x2b0] ;  /* 0x0002b00001207983 */ /* 0x001ee20000300800 */
[----:B------:R-:W3:Y:S02]  /*47110*/  LDL.LU R33, [R1+0x2b4] ;  /* 0x0002b40001217983 */ /* 0x000ee40000300800 */
[----:B------:R-:W3:Y:S02]  /*47120*/  LDL.LU R34, [R1+0x2b8] ;  /* 0x0002b80001227983 */ /* 0x000ee40000300800 */
[----:B------:R-:W3:Y:S01]  /*47130*/  LDL.LU R35, [R1+0x2bc] ;  /* 0x0002bc0001237983 */ /* 0x000ee20000300800 */
[----:B----4-:R-:W-:Y:S01]  /*47140*/  HMMA.16816.F32.BF16 R8, R48, R36, R8 ;  /* 0x000000243008723c */ /* 0x010fe20000041808 */
[----:B--2---:R-:W-:Y:S01]  /*47150*/  STL.64 [R1+0x33e8], R38 ;  /* 0x0033e82601007387 */ /* 0x004fe20000100a00 */
[----:B------:R0:W-:Y:S11]  /*47160*/  STL.64 [R1+0x33e0], R36 ;  /* 0x0033e02401007387 */ /* 0x0001f60000100a00 */
[----:B------:R-:W-:Y:S10]  /*47170*/  @!UPT UIADD3 URZ, URZ, URZ, URZ ;  /* 0x0000003f3f3ff290 */ /* 0x000ff4000fffe03f */
[----:B------:R-:W-:Y:S01]  /*47180*/  STL.64 [R1+0x2e0], R8 ;  /* 0x0002e00801007387 */ /* 0x000fe20000100a00 */
[----:B------:R-:W-:Y:S02]  /*47190*/  STL.64 [R1+0x2e8], R10 ;  /* 0x0002e80a01007387 */ /* 0x000fe40000100a00 */
[----:B---3--:R-:W1:Y:S04]  /*471a0*/  LDSM.16.MT88.4 R8, [R59+0x9000] ;  /* 0x009000003b08783b */ /* 0x008e680000004200 */
[----:B0-----:R-:W2:Y:S01]  /*471b0*/  LDL.LU R36, [R1+0x2c0] ;  /* 0x0002c00001247983 */ /* 0x001ea20000300800 */
[----:B------:R-:W2:Y:S01]  /*471c0*/  LDL.LU R37, [R1+0x2c4] ;  /* 0x0002c40001257983 */ /* 0x000ea20000300800 */
[----:B------:R-:W2:Y:S02]  /*471d0*/  LDL.LU R38, [R1+0x2c8] ;  /* 0x0002c80001267983 */ /* 0x000ea40000300800 */
[----:B------:R-:W2:Y:S01]  /*471e0*/  LDL.LU R39, [R1+0x2cc] ;  /* 0x0002cc0001277983 */ /* 0x000ea20000300800 */
[----:B-1----:R-:W-:Y:S01]  /*471f0*/  STL.64 [R1+0x32f0], R10 ;  /* 0x0032f00a01007387 */ /* 0x002fe20000100a00 */
[----:B------:R0:W-:Y:S03]  /*47200*/  STL.64 [R1+0x32e8], R8 ;  /* 0x0032e80801007387 */ /* 0x0001e60000100a00 */
[----:B0-----:R-:W3:Y:S01]  /*47210*/  LDL.LU R8, [R1+0x530] ;  /* 0x0005300001087983 */ /* 0x001ee20000300800 */
[----:B------:R-:W3:Y:S02]  /*47220*/  LDL.LU R9, [R1+0x534] ;  /* 0x0005340001097983 */ /* 0x000ee40000300800 */
[----:B------:R-:W3:Y:S02]  /*47230*/  LDL.LU R10, [R1+0x538] ;  /* 0x00053800010a7983 */ /* 0x000ee40000300800 */
[----:B------:R-:W3:Y:S01]  /*47240*/  LDL.LU R11, [R1+0x53c] ;  /* 0x00053c00010b7983 */ /* 0x000ee20000300800 */
[----:B------:R-:W-:Y:S01]  /*47250*/  STL.64 [R1+0x33f0], R40 ;  /* 0x0033f02801007387 */ /* 0x000fe20000100a00 */
[----:B------:R-:W-:-:S02]  /*47260*/  IMAD.MOV.U32 R44, RZ, RZ, R7 ;  /* 0x000000ffff2c7224 */ /* 0x000fc400078e0007 */
[----:B------:R-:W-:Y:S02]  /*47270*/  IMAD.MOV.U32 R45, RZ, RZ, R6 ;  /* 0x000000ffff2d7224 */ /* 0x000fe400078e0006 */
[----:B------:R-:W-:Y:S02]  /*47280*/  IMAD.MOV.U32 R20, RZ, RZ, R23 ;  /* 0x000000ffff147224 */ /* 0x000fe400078e0017 */
[----:B------:R-:W-:-:S03]  /*47290*/  IMAD.MOV.U32 R21, RZ, RZ, R22 ;  /* 0x000000ffff157224 */ /* 0x000fc600078e0016 */
[C---:B------:R-:W-:Y:S08]  /*472a0*/  HMMA.16816.F32.BF16 R28, R48.reuse, R44, R28 ;  /* 0x0000002c301c723c */ /* 0x040ff0000004181c */
[C---:B------:R-:W-:Y:S08]  /*472b0*/  HMMA.16816.F32.BF16 R20, R48.reuse, R20, R24 ;  /* 0x000000143014723c */ /* 0x040ff00000041818 */
[C---:B--2---:R-:W-:Y:S08]  /*472c0*/  HMMA.16816.F32.BF16 R36, R48.reuse, R56, R36 ;  /* 0x000000383024723c */ /* 0x044ff00000041824 */
[C---:B---3--:R-:W-:Y:S11]  /*472d0*/  HMMA.16816.F32.BF16 R8, R48.reuse, R40, R8 ;  /* 0x000000283008723c */ /* 0x048ff60000041808 */
[----:B------:R-:W-:Y:S11]  /*472e0*/  @!UPT UIADD3 URZ, URZ, URZ, URZ ;  /* 0x0000003f3f3ff290 */ /* 0x000ff6000fffe03f */
[----:B------:R-:W-:Y:S01]  /*472f0*/  @!UPT UIADD3 URZ, URZ, URZ, URZ ;  /* 0x0000003f3f3ff290 */ /* 0x000fe2000fffe03f */
[----:B------:R-:W-:Y:S01]  /*47300*/  STL.64 [R1+0x2d0], R8 ;  /* 0x0002d00801007387 */ /* 0x000fe20000100a00 */
[----:B------:R0:W-:Y:S02]  /*47310*/  STL.64 [R1+0x2d8], R10 ;  /* 0x0002d80a01007387 */ /* 0x0001e40000100a00 */
[C---:B0-----:R-:W-:Y:S01]  /*47320*/  HMMA.16816.F32.BF16 R8, R48.reuse, R52, R32 ;  /* 0x000000343008723c */ /* 0x041fe20000041820 */
[----:B------:R-:W-:Y:S01]  /*47330*/  STL.64 [R1+0x33f8], R52 ;  /* 0x0033f83401007387 */ /* 0x000fe20000100a00 */
[----:B------:R-:W-:Y:S02]  /*47340*/  STL.64 [R1+0x2c0], R36 ;  /* 0x0002c02401007387 */ /* 0x000fe40000100a00 */
[----:B------:R-:W-:Y:S11]  /*47350*/  STL.64 [R1+0x2c8], R38 ;  /* 0x0002c82601007387 */ /* 0x000ff60000100a00 */
[----:B------:R-:W-:Y:S08]  /*47360*/  @!UPT UIADD3 URZ, URZ, URZ, URZ ;  /* 0x0000003f3f3ff290 */ /* 0x000ff0000fffe03f */
[----:B------:R-:W-:Y:S01]  /*47370*/  STL.64 [R1+0x2b0], R8 ;  /* 0x0002b00801007387 */ /* 0x000fe20000100a00 */
[----:B------:R0:W-:Y:S02]  /*47380*/  STL.64 [R1+0x2b8], R10 ;  /* 0x0002b80a01007387 */ /* 0x0001e40000100a00 */
[----:B0-----:R-:W-:Y:S01]  /*47390*/  HMMA.16816.F32.BF16 R8, R48, R12, R16 ;  /* 0x0000000c3008723c */ /* 0x001fe20000041810 */
[----:B------:R-:W-:Y:S01]  /*473a0*/  STL.64 [R1+0x2a0], R28 ;  /* 0x0002a01c01007387 */ /* 0x000fe20000100a00 */
[----:B------:R-:W-:Y:S02]  /*473b0*/  STL.64 [R1+0x2a8], R30 ;  /* 0x0002a81e01007387 */ /* 0x000fe40000100a00 */
[----:B------:R-:W2:Y:S02]  /*473c0*/  LDL.LU R44, [R1+0x250] ;  /* 0x00025000012c7983 */ /* 0x000ea40000300800 */
[----:B------:R-:W-:Y:S01]  /*473d0*/  STL.64 [R1+0x290], R20 ;  /* 0x0002901401007387 */ /* 0x000fe20000100a00 */
[----:B------:R-:W-:Y:S11]  /*473e0*/  STL.64 [R1+0x298], R22 ;  /* 0x0002981601007387 */ /* 0x000ff60000100a00 */
[----:B------:R-:W-:Y:S05]  /*473f0*/  @!UPT UIADD3 URZ, URZ, URZ, URZ ;  /* 0x0000003f3f3ff290 */ /* 0x000fea000fffe03f */
[----:B------:R-:W-:Y:S01]  /*47400*/  STL.64 [R1+0x280], R8 ;  /* 0x0002800801007387 */ /* 0x000fe20000100a00 */
[----:B------:R-:W-:Y:S02]  /*47410*/  STL.64 [R1+0x288], R10 ;  /* 0x0002880a01007387 */ /* 0x000fe40000100a00 */
[----:B------:R-:W2:Y:S02]  /*47420*/  LDL.LU R45, [R1+0x254] ;  /* 0x00025400012d7983 */ /* 0x000ea40000300800 */
[----:B------:R-:W3:Y:S01]  /*47430*/  LDL.LU R46, [R1+0x258] ;  /* 0x00025800012e7983 */ /* 0x000ee20000300800 */
[----:B------:R-:W3:Y:S01]  /*47440*/  LDL.LU R47, [R1+0x25c] ;  /* 0x00025c00012f7983 */ /* 0x000ee20000300800 */
[----:B------:R-:W-:Y:S02]  /*47450*/  IMAD.MOV.U32 R37, RZ, RZ, R4 ;  /* 0x000000ffff257224 */ /* 0x000fe400078e0004 */
[----:B------:R-:W-:Y:S01]  /*47460*/  IMAD.MOV.U32 R36, RZ, RZ, R5 ;  /* 0x000000ffff247224 */ /* 0x000fe200078e0005 */
[----:B---3--:R-:W-:Y:S01]  /*47470*/  STL.64 [R1+0x3408], R46 ;  /* 0x0034082e01007387 */ /* 0x008fe20000100a00 */
[----:B--2---:R0:W-:Y:S02]  /*47480*/  STL.64 [R1+0x3400], R44 ;  /* 0x0034002c01007387 */ /* 0x0041e40000100a00 */
[----:B------:R-:W2:Y:S02]  /*47490*/  LDL.LU R40, [R1+0x260] ;  /* 0x0002600001287983 */ /* 0x000ea40000300800 */
[----:B------:R-:W2:Y:S01]  /*474a0*/  LDL.LU R41, [R1+0x264] ;  /* 0x0002640001297983 */ /* 0x000ea20000300800 */
[----:B------:R-:W2:Y:S01]  /*474b0*/  LDL.LU R42, [R1+0x268] ;  /* 0x00026800012a7983 */ /* 0x000ea20000300800 */
[----:B------:R-:W2:Y:S03]  /*474c0*/  LDL.LU R43, [R1+0x26c] ;  /* 0x00026c00012b7983 */ /* 0x000ea60000300800 */
[----:B0-----:R-:W3:Y:S01]  /*474d0*/  LDL.LU R44, [R1+0x270] ;  /* 0x00027000012c7983 */ /* 0x001ee20000300800 */
[----:B------:R-:W3:Y:S02]  /*474e0*/  LDL.LU R45, [R1+0x274] ;  /* 0x00027400012d7983 */ /* 0x000ee40000300800 */
[----:B------:R-:W3:Y:S02]  /*474f0*/  LDL.LU R46, [R1+0x278] ;  /* 0x00027800012e7983 */ /* 0x000ee40000300800 */
[----:B------:R-:W3:Y:S01]  /*47500*/  LDL.LU R47, [R1+0x27c] ;  /* 0x00027c00012f7983 */ /* 0x000ee20000300800 */
[----:B------:R-:W4:Y:S01]  /*47510*/  LDL.64 R16, [R1+0x60] ;  /* 0x0000600001107983 */ /* 0x000f220000100a00 */
[----:B------:R-:W2:Y:S02]  /*47520*/  LDL.LU R4, [R1+0x1b0] ;  /* 0x0001b00001047983 */ /* 0x000ea40000300800 */
[----:B------:R-:W2:Y:S02]  /*47530*/  LDL.LU R5, [R1+0x1b4] ;  /* 0x0001b40001057983 */ /* 0x000ea40000300800 */
        /* <DEDUP_REMOVED lines=19> */
[----:B------:R-:W-:-:S02]  /*47670*/  IMAD.MOV.U32 R52, RZ, RZ, R3 ;  /* 0x000000ffff347224 */ /* 0x000fc400078e0003 */
[----:B------:R-:W-:Y:S01]  /*47680*/  IMAD.MOV.U32 R53, RZ, RZ, R2 ;  /* 0x000000ffff357224 */ /* 0x000fe200078e0002 */
[----:B------:R-:W4:Y:S01]  /*47690*/  LDL.LU R33, [R1+0x174] ;  /* 0x0001740001217983 */ /* 0x000f220000300800 */
[----:B------:R-:W4:Y:S02]  /*476a0*/  LDL.LU R34, [R1+0x178] ;  /* 0x0001780001227983 */ /* 0x000f240000300800 */
[----:B------:R-:W4:Y:S02]  /*476b0*/  LDL.LU R35, [R1+0x17c] ;  /* 0x00017c0001237983 */ /* 0x000f240000300800 */
[----:B------:R-:W4:Y:S01]  /*476c0*/  LDL R59, [R1+0x8fc] ;  /* 0x0008fc00013b7983 */ /* 0x000f220000100800 */
[----:B------:R-:W4:Y:S01]  /*476d0*/  LDL.LU R8, [R1+0x120] ;  /* 0x0001200001087983 */ /* 0x000f220000300800 */
[----:B------:R-:W4:Y:S02]  /*476e0*/  LDL.LU R9, [R1+0x124] ;  /* 0x0001240001097983 */ /* 0x000f240000300800 */
[----:B------:R-:W4:Y:S02]  /*476f0*/  LDL.LU R10, [R1+0x128] ;  /* 0x00012800010a7983 */ /* 0x000f240000300800 */
[----:B------:R-:W4:Y:S01]  /*47700*/  LDL.LU R11, [R1+0x12c] ;  /* 0x00012c00010b7983 */ /* 0x000f220000300800 */
[C---:B---3--:R-:W-:Y:S01]  /*47710*/  HMMA.16816.F32.BF16 R52, R48.reuse, R52, R44 ;  /* 0x000000343034723c */ /* 0x048fe2000004182c */
[----:B------:R-:W4:Y:S01]  /*47720*/  LDL.LU.64 R46, [R1+0x3408] ;  /* 0x00340800012e7983 */ /* 0x000f220000300a00 */
[----:B------:R-:W4:Y:S06]  /*47730*/  LDL.LU.64 R44, [R1+0x3400] ;  /* 0x00340000012c7983 */ /* 0x000f2c0000300a00 */
[C---:B--2---:R-:W-:Y:S11]  /*47740*/  HMMA.16816.F32.BF16 R36, R48.reuse, R36, R40 ;  /* 0x000000243024723c */ /* 0x044ff60000041828 */
[----:B------:R-:W-:Y:S04]  /*47750*/  @!UPT UIADD3 URZ, URZ, URZ, URZ ;  /* 0x0000003f3f3ff290 */ /* 0x000fe8000fffe03f */
[----:B------:R0:W-:Y:S01]  /*47760*/  STL.64 [R1+0x270], R52 ;  /* 0x0002703401007387 */ /* 0x0001e20000100a00 */
[----:B------:R-:W-:Y:S03]  /*47770*/  STL.64 [R1+0x278], R54 ;  /* 0x0002783601007387 */ /* 0x000fe60000100a00 */
[----:B0-----:R-:W2:Y:S01]  /*47780*/  LDL.LU.64 R52, [R1+0x33f8] ;  /* 0x0033f80001347983 */ /* 0x001ea20000300a00 */
[----:B------:R-:W3:Y:S03]  /*47790*/  LDL.LU.64 R40, [R1+0x33f0] ;  /* 0x0033f00001287983 */ /* 0x000ee60000300a00 */
[----:B------:R-:W-:Y:S02]  /*477a0*/  STL.64 [R1+0x260], R36 ;  /* 0x0002602401007387 */ /* 0x000fe40000100a00 */
        /* <DEDUP_REMOVED lines=10> */
[----:B------:R-:W-:Y:S02]  /*47850*/  IMAD.MOV.U32 R3, RZ, RZ, R16 ;  /* 0x000000ffff037224 */ /* 0x000fe400078e0010 */
[----:B------:R-:W-:Y:S02]  /*47860*/  IMAD.MOV.U32 R2, RZ, RZ, R17 ;  /* 0x000000ffff027224 */ /* 0x000fe400078e0011 */
[----:B------:R-:W3:Y:S01]  /*47870*/  LDL.LU.64 R16, [R1+0x33c8] ;  /* 0x0033c80001107983 */ /* 0x000ee20000300a00 */
[----:B--2---:R-:W-:Y:S03]  /*47880*/  HMMA.16816.F32.BF16 R48, R48, R44, R4 ;  /* 0x0000002c3030723c */ /* 0x004fe60000041804 */
[----:B------:R-:W3:Y:S01]  /*47890*/  LDL.LU.64 R6, [R1+0x33c0] ;  /* 0x0033c00001067983 */ /* 0x000ee20000300a00 */
[----:B------:R-:W3:Y:S11]  /*478a0*/  LDL.LU.64 R4, [R1+0x33b8] ;  /* 0x0033b80001047983 */ /* 0x000ef60000300a00 */
[----:B------:R-:W-:Y:S08]  /*478b0*/  @!UPT UIADD3 URZ, URZ, URZ, URZ ;  /* 0x0000003f3f3ff290 */ /* 0x000ff0000fffe03f */
[----:B------:R0:W-:Y:S01]  /*478c0*/  STL.64 [R1+0x1b0], R48 ;  /* 0x0001b03001007387 */ /* 0x0001e20000100a00 */
[----:B------:R1:W-:Y:S03]  /*478d0*/  STL.64 [R1+0x1b8], R50 ;  /* 0x0001b83201007387 */ /* 0x0003e60000100a00 */
[----:B0-----:R-:W2:Y:S01]  /*478e0*/  LDL.LU R48, [R1+0x130] ;  /* 0x0001300001307983 */ /* 0x001ea20000300800 */
[----:B------:R-:W2:Y:S02]  /*478f0*/  LDL.LU R49, [R1+0x134] ;  /* 0x0001340001317983 */ /* 0x000ea40000300800 */
[----:B-1----:R-:W2:Y:S02]  /*47900*/  LDL.LU R50, [R1+0x138] ;  /* 0x0001380001327983 */ /* 0x002ea40000300800 */
[----:B------:R-:W2:Y:S01]  /*47910*/  LDL.LU R51, [R1+0x13c] ;  /* 0x00013c0001337983 */ /* 0x000ea20000300800 */
[----:B----4-:R-:W-:Y:S01]  /*47920*/  STL.64 [R1+0x3300], R46 ;  /* 0x0033002e01007387 */ /* 0x010fe20000100a00 */
[----:B------:R0:W-:Y:S03]  /*47930*/  STL.64 [R1+0x32f8], R44 ;  /* 0x0032f82c01007387 */ /* 0x0001e60000100a00 */
[----:B0-----:R-:W4:Y:S01]  /*47940*/  LDL.LU R44, [R1+0x150] ;  /* 0x00015000012c7983 */ /* 0x001f220000300800 */
[----:B------:R-:W4:Y:S02]  /*47950*/  LDL.LU R45, [R1+0x154] ;  /* 0x00015400012d7983 */ /* 0x000f240000300800 */
[----:B------:R-:W4:Y:S02]  /*47960*/  LDL.LU R46, [R1+0x158] ;  /* 0x00015800012e7983 */ /* 0x000f240000300800 */
[----:B------:R-:W4:Y:S01]  /*47970*/  LDL.LU R47, [R1+0x15c] ;  /* 0x00015c00012f7983 */ /* 0x000f220000300800 */
[C---:B---3--:R-:W-:Y:S11]  /*47980*/  HMMA.16816.F32.BF16 R20, R4.reuse, R16, R20 ;  /* 0x000000100414723c */ /* 0x048ff60000041814 */
[----:B------:R-:W-:Y:S11]  /*47990*/  @!UPT UIADD3 URZ, URZ, URZ, URZ ;  /* 0x0000003f3f3ff290 */ /* 0x000ff6000fffe03f */
[----:B------:R-:W-:Y:S01]  /*479a0*/  @!UPT UIADD3 URZ, URZ, URZ, URZ ;  /* 0x0000003f3f3ff290 */ /* 0x000fe2000fffe03f */
[----:B------:R0:W-:Y:S01]  /*479b0*/  STL.64 [R1+0x1a0], R20 ;  /* 0x0001a01401007387 */ /* 0x0001e20000100a00 */
[----:B------:R-:W-:Y:S03]  /*479c0*/  STL.64 [R1+0x1a8], R22 ;  /* 0x0001a81601007387 */ /* 0x000fe60000100a00 */
[----:B0-----:R-:W3:Y:S02]  /*479d0*/  LDL.LU.64 R20, [R1+0x33b0] ;  /* 0x0033b00001147983 */ /* 0x001ee40000300a00 */
[C---:B---3--:R-:W-:Y:S11]  /*479e0*/  HMMA.16816.F32.BF16 R24, R4.reuse, R20, R24 ;  /* 0x000000140418723c */ /* 0x048ff60000041818 */
[----:B------:R-:W-:Y:S11]  /*479f0*/  @!UPT UIADD3 URZ, URZ, URZ, URZ ;  /* 0x0000003f3f3ff290 */ /* 0x000ff6000fffe03f */
[----:B------:R-:W-:Y:S01]  /*47a00*/  @!UPT UIADD3 URZ, URZ, URZ, URZ ;  /* 0x0000003f3f3ff290 */ /* 0x000fe2000fffe03f */
[----:B------:R-:W-:Y:S01]  /*47a10*/  STL.64 [R1+0x190], R24 ;  /* 0x0001901801007387 */ /* 0x000fe20000100a00 */
[----:B------:R0:W-:Y:S03]  /*47a20*/  STL.64 [R1+0x198], R26 ;  /* 0x0001981a01007387 */ /* 0x0001e60000100a00 */
[----:B0-----:R-:W3:Y:S01]  /*47a30*/  LDL.LU.64 R26, [R1+0x33a8] ;  /* 0x0033a800011a7983 */ /* 0x001ee20000300a00 */
[----:B------:R-:W2:Y:S02]  /*47a40*/  LDL.LU.64 R24, [R1+0x33a0] ;  /* 0x0033a00001187983 */ /* 0x000ea40000300a00 */
[C---:B--2---:R-:W-:Y:S11]  /*47a50*/  HMMA.16816.F32.BF16 R28, R4.reuse, R24, R28 ;  /* 0x00000018041c723c */ /* 0x044ff6000004181c */
[----:B------:R-:W-:Y:S11]  /*47a60*/  @!UPT UIADD3 URZ, URZ, URZ, URZ ;  /* 0x0000003f3f3ff290 */ /* 0x000ff6000fffe03f */
[----:B------:R-:W-:Y:S01]  /*47a70*/  @!UPT UIADD3 URZ, URZ, URZ, URZ ;  /* 0x0000003f3f3ff290 */ /* 0x000fe2000fffe03f */
[----:B------:R-:W-:Y:S01]  /*47a80*/  STL.64 [R1+0x180], R28 ;  /* 0x0001801c01007387 */ /* 0x000fe20000100a00 */
[----:B------:R0:W-:Y:S03]  /*47a90*/  STL.64 [R1+0x188], R30 ;  /* 0x0001881e01007387 */ /* 0x0001e60000100a00 */
[----:B0-----:R-:W2:Y:S01]  /*47aa0*/  LDL.LU.64 R30, [R1+0x3398] ;  /* 0x00339800011e7983 */ /* 0x001ea20000300a00 */
[----:B------:R-:W2:Y:S02]  /*47ab0*/  LDL.LU.64 R28, [R1+0x3390] ;  /* 0x00339000011c7983 */ /* 0x000ea40000300a00 */
[----:B---3--:R-:W-:Y:S02]  /*47ac0*/  STL.64 [R1+0x32e0], R26 ;  /* 0x0032e01a01007387 */ /* 0x008fe40000100a00 */
[----:B------:R0:W-:Y:S02]  /*47ad0*/  STL.64 [R1+0x32d8], R24 ;  /* 0x0032d81801007387 */ /* 0x0001e40000100a00 */
[----:B0-----:R-:W3:Y:S01]  /*47ae0*/  LDL.LU R24, [R1+0x160] ;  /* 0x0001600001187983 */ /* 0x001ee20000300800 */
[----:B------:R-:W3:Y:S02]  /*47af0*/  LDL.LU R25, [R1+0x164] ;  /* 0x0001640001197983 */ /* 0x000ee40000300800 */
[----:B------:R-:W3:Y:S02]  /*47b00*/  LDL.LU R26, [R1+0x168] ;  /* 0x00016800011a7983 */ /* 0x000ee40000300800 */
[----:B------:R-:W3:Y:S01]  /*47b10*/  LDL.LU R27, [R1+0x16c] ;  /* 0x00016c00011b7983 */ /* 0x000ee20000300800 */
[----:B--2---:R-:W-:Y:S11]  /*47b20*/  HMMA.16816.F32.BF16 R32, R4, R28, R32 ;  /* 0x0000001c0420723c */ /* 0x004ff60000041820 */
[----:B------:R-:W-:Y:S11]  /*47b30*/  @!UPT UIADD3 URZ, URZ, URZ, URZ ;  /* 0x0000003f3f3ff290 */ /* 0x000ff6000fffe03f */
[----:B------:R-:W-:Y:S01]  /*47b40*/  @!UPT UIADD3 URZ, URZ, URZ, URZ ;  /* 0x0000003f3f3ff290 */ /* 0x000fe2000fffe03f */
[----:B------:R-:W-:Y:S01]  /*47b50*/  STL.64 [R1+0x170], R32 ;  /* 0x0001702001007387 */ /* 0x000fe20000100a00 */
[----:B------:R0:W-:Y:S03]  /*47b60*/  STL.64 [R1+0x178], R34 ;  /* 0x0001782201007387 */ /* 0x0001e60000100a00 */
[----:B0-----:R-:W2:Y:S01]  /*47b70*/  LDL.LU.64 R34, [R1+0x3388] ;  /* 0x0033880001227983 */ /* 0x001ea20000300a00 */
[----:B------:R-:W3:Y:S02]  /*47b80*/  LDL.LU.64 R32, [R1+0x3380] ;  /* 0x0033800001207983 */ /* 0x000ee40000300a00 */
[----:B------:R-:W-:Y:S02]  /*47b90*/  STL.64 [R1+0x3310], R30 ;  /* 0x0033101e01007387 */ /* 0x000fe40000100a00 */
[----:B------:R-:W-:Y:S02]  /*47ba0*/  STL.64 [R1+0x3308], R28 ;  /* 0x0033081c01007387 */ /* 0x000fe40000100a00 */
[----:B------:R-:W-:-:S02]  /*47bb0*/  IMAD.MOV.U32 R19, RZ, RZ, R56 ;  /* 0x000000ffff137224 */ /* 0x000fc400078e0038 */
[----:B------:R-:W-:Y:S01]  /*47bc0*/  IMAD.MOV.U32 R22, RZ, RZ, R57 ;  /* 0x000000ffff167224 */ /* 0x000fe200078e0039 */
[C---:B---3--:R-:W-:Y:S01]  /*47bd0*/  HMMA.16816.F32.BF16 R24, R4.reuse, R32, R24 ;  /* 0x000000200418723c */ /* 0x048fe20000041818 */
[----:B--2---:R-:W-:Y:S01]  /*47be0*/  STL.64 [R1+0x3320], R34 ;  /* 0x0033202201007387 */ /* 0x004fe20000100a00 */
[----:B------:R-:W-:Y:S11]  /*47bf0*/  STL.64 [R1+0x3318], R32 ;  /* 0x0033182001007387 */ /* 0x000ff60000100a00 */
[----:B------:R-:W-:Y:S10]  /*47c00*/  @!UPT UIADD3 URZ, URZ, URZ, URZ ;  /* 0x0000003f3f3ff290 */ /* 0x000ff4000fffe03f */
[----:B------:R-:W-:Y:S01]  /*47c10*/  STL.64 [R1+0x160], R24 ;  /* 0x0001601801007387 */ /* 0x000fe20000100a00 */
[----:B------:R4:W-:Y:S02]  /*47c20*/  STL.64 [R1+0x168], R26 ;  /* 0x0001681a01007387 */ /* 0x0009e40000100a00 */
[C---:B----4-:R-:W-:Y:S01]  /*47c30*/  HMMA.16816.F32.BF16 R24, R4.reuse, R36, R44 ;  /* 0x000000240418723c */ /* 0x050fe2000004182c */
[----:B------:R-:W-:Y:S01]  /*47c40*/  STL.64 [R1+0x3330], R38 ;  /* 0x0033302601007387 */ /* 0x000fe20000100a00 */
[----:B------:R-:W-:Y:S11]  /*47c50*/  STL.64 [R1+0x3328], R36 ;  /* 0x0033282401007387 */ /* 0x000ff60000100a00 */
[----:B------:R-:W-:Y:S10]  /*47c60*/  @!UPT UIADD3 URZ, URZ, URZ, URZ ;  /* 0x0000003f3f3ff290 */ /* 0x000ff4000fffe03f */
[----:B------:R-:W-:Y:S01]  /*47c70*/  STL.64 [R1+0x150], R24 ;  /* 0x0001501801007387 */ /* 0x000fe20000100a00 */
[----:B------:R0:W-:Y:S02]  /*47c80*/  STL.64 [R1+0x158], R26 ;  /* 0x0001581a01007387 */ /* 0x0001e40000100a00 */
[C---:B0-----:R-:W-:Y:S01]  /*47c90*/  HMMA.16816.F32.BF16 R24, R4.reuse, R40, R12 ;  /* 0x000000280418723c */ /* 0x041fe2000004180c */
[----:B------:R-:W0:Y:S04]  /*47ca0*/  LDSM.16.MT88.4 R12, [R59+0x9800] ;  /* 0x009800003b0c783b */ /* 0x000e280000004200 */
[----:B------:R-:W-:Y:S11]  /*47cb0*/  STL.64 [R1+0x3370], R40 ;  /* 0x0033702801007387 */ /* 0x000ff60000100a00 */
[----:B------:R-:W-:Y:S07]  /*47cc0*/  @!UPT UIADD3 URZ, URZ, URZ, URZ ;  /* 0x0000003f3f3ff290 */ /* 0x000fee000fffe03f */
[----:B------:R-:W-:Y:S01]  /*47cd0*/  STL.64 [R1+0x140], R24 ;  /* 0x0001401801007387 */ /* 0x000fe20000100a00 */
[----:B------:R-:W-:Y:S03]  /*47ce0*/  STL.64 [R1+0x148], R26 ;  /* 0x0001481a01007387 */ /* 0x000fe60000100a00 */
[----:B0-----:R-:W-:Y:S01]  /*47cf0*/  STL.64 [R1+0x31f0], R14 ;  /* 0x0031f00e01007387 */ /* 0x001fe20000100a00 */
[----:B------:R0:W-:Y:S02]  /*47d00*/  STL.64 [R1+0x31e8], R12 ;  /* 0x0031e80c01007387 */ /* 0x0001e40000100a00 */
[C---:B0-----:R-:W-:Y:S11]  /*47d10*/  HMMA.16816.F32.BF16 R12, R4.reuse, R56, R48 ;  /* 0x00000038040c723c */ /* 0x041ff60000041830 */
[----:B------:R-:W-:Y:S11]  /*47d20*/  @!UPT UIADD3 URZ, URZ, URZ, URZ ;  /* 0x0000003f3f3ff290 */ /* 0x000ff6000fffe03f */
[----:B------:R-:W-:Y:S01]  /*47d30*/  @!UPT UIADD3 URZ, URZ, URZ, URZ ;  /* 0x0000003f3f3ff290 */ /* 0x000fe2000fffe03f */
[----:B------:R-:W-:Y:S01]  /*47d40*/  STL.64 [R1+0x130], R12 ;  /* 0x0001300c01007387 */ /* 0x000fe20000100a00 */
[----:B------:R0:W-:Y:S02]  /*47d50*/  STL.64 [R1+0x138], R14 ;  /* 0x0001380e01007387 */ /* 0x0001e40000100a00 */
[----:B------:R-:W2:Y:S01]  /*47d60*/  LDL.LU.64 R56, [R1+0x3378] ;  /* 0x0033780001387983 */ /* 0x000ea20000300a00 */
[C---:B0-----:R-:W-:Y:S01]  /*47d70*/  HMMA.16816.F32.BF16 R12, R4.reuse, R52, R8 ;  /* 0x00000034040c723c */ /* 0x041fe20000041808 */
[----:B------:R-:W3:Y:S11]  /*47d80*/  LDL.LU R8, [R1+0x4e0] ;  /* 0x0004e00001087983 */ /* 0x000ef60000300800 */
[----:B------:R-:W-:Y:S11]  /*47d90*/  @!UPT UIADD3 URZ, URZ, URZ, URZ ;  /* 0x0000003f3f3ff290 */ /* 0x000ff6000fffe03f */
[----:B------:R0:W-:Y:S01]  /*47da0*/  STL.64 [R1+0x120], R12 ;  /* 0x0001200c01007387 */ /* 0x0001e20000100a00 */
[----:B------:R1:W-:Y:S02]  /*47db0*/  STL.64 [R1+0x128], R14 ;  /* 0x0001280e01007387 */ /* 0x0003e40000100a00 */
[----:B------:R-:W3:Y:S02]  /*47dc0*/  LDL.LU R9, [R1+0x4e4] ;  /* 0x0004e40001097983 */ /* 0x000ee40000300800 */
[----:B------:R-:W4:Y:S01]  /*47dd0*/  LDL.LU R10, [R1+0x4e8] ;  /* 0x0004e800010a7983 */ /* 0x000f220000300800 */
[----:B------:R-:W4:Y:S01]  /*47de0*/  LDL.LU R11, [R1+0x4ec] ;  /* 0x0004ec00010b7983 */ /* 0x000f220000300800 */
[----:B------:R-:W-:Y:S02]  /*47df0*/  IMAD.MOV.U32 R44, RZ, RZ, R3 ;  /* 0x000000ffff2c7224 */ /* 0x000fe400078e0003 */
[----:B------:R-:W-:Y:S01]  /*47e00*/  IMAD.MOV.U32 R45, RZ, RZ, R2 ;  /* 0x000000ffff2d7224 */ /* 0x000fe200078e0002 */
[----:B----4-:R-:W-:Y:S01]  /*47e10*/  STL.64 [R1+0x3340], R10 ;  /* 0x0033400a01007387 */ /* 0x010fe20000100a00 */
[----:B---3--:R-:W-:Y:S02]  /*47e20*/  STL.64 [R1+0x3338], R8 ;  /* 0x0033380801007387 */ /* 0x008fe40000100a00 */
[----:B------:R-:W3:Y:S02]  /*47e30*/  LDL.LU R40, [R1+0x110] ;  /* 0x0001100001287983 */ /* 0x000ee40000300800 */
[----:B------:R-:W3:Y:S01]  /*47e40*/  LDL.LU R41, [R1+0x114] ;  /* 0x0001140001297983 */ /* 0x000ee20000300800 */
[----:B------:R-:W3:Y:S01]  /*47e50*/  LDL.LU R42, [R1+0x118] ;  /* 0x00011800012a7983 */ /* 0x000ee20000300800 */
[----:B------:R-:W3:Y:S02]  /*47e60*/  LDL.LU R43, [R1+0x11c] ;  /* 0x00011c00012b7983 */ /* 0x000ee40000300800 */
[----:B------:R-:W3:Y:S02]  /*47e70*/  LDL.LU.64 R24, [R1+0xb0] ;  /* 0x0000b00001187983 */ /* 0x000ee40000300a00 */
[----:B------:R-:W4:Y:S01]  /*47e80*/  LDL.LU R52, [R1+0x100] ;  /* 0x0001000001347983 */ /* 0x000f220000300800 */
[----:B------:R-:W4:Y:S01]  /*47e90*/  LDL.LU R53, [R1+0x104] ;  /* 0x0001040001357983 */ /* 0x000f220000300800 */
[----:B------:R-:W4:Y:S02]  /*47ea0*/  LDL.LU R54, [R1+0x108] ;  /* 0x0001080001367983 */ /* 0x000f240000300800 */
[----:B------:R-:W4:Y:S02]  /*47eb0*/  LDL.LU R55, [R1+0x10c] ;  /* 0x00010c0001377983 */ /* 0x000f240000300800 */
[----:B------:R-:W4:Y:S01]  /*47ec0*/  LDL.LU.64 R48, [R1+0xa0] ;  /* 0x0000a00001307983 */ /* 0x000f220000300a00 */
[----:B------:R-:W-:Y:S01]  /*47ed0*/  STL.64 [R1+0x3348], R44 ;  /* 0x0033482c01007387 */ /* 0x000fe20000100a00 */
[----:B------:R-:W2:Y:S02]  /*47ee0*/  LDL.LU R36, [R1+0x520] ;  /* 0x0005200001247983 */ /* 0x000ea40000300800 */
[----:B------:R-:W2:Y:S02]  /*47ef0*/  LDL.LU R37, [R1+0x524] ;  /* 0x0005240001257983 */ /* 0x000ea40000300800 */
[----:B------:R-:W2:Y:S01]  /*47f00*/  LDL.LU R38, [R1+0x528] ;  /* 0x0005280001267983 */ /* 0x000ea20000300800 */
[----:B------:R-:W2:Y:S01]  /*47f10*/  LDL.LU R39, [R1+0x52c] ;  /* 0x00052c0001277983 */ /* 0x000ea20000300800 */
[----:B0-----:R-:W3:Y:S02]  /*47f20*/  LDL.LU R12, [R1+0xf0] ;  /* 0x0000f000010c7983 */ /* 0x001ee40000300800 */
[----:B------:R-:W3:Y:S02]  /*47f30*/  LDL.LU R13, [R1+0xf4] ;  /* 0x0000f400010d7983 */ /* 0x000ee40000300800 */
[----:B-1----:R-:W3:Y:S01]  /*47f40*/  LDL.LU R14, [R1+0xf8] ;  /* 0x0000f800010e7983 */ /* 0x002ee20000300800 */
[----:B------:R-:W3:Y:S04]  /*47f50*/  LDL.LU R15, [R1+0xfc] ;  /* 0x0000fc00010f7983 */ /* 0x000ee80000300800 */
[----:B--2---:R-:W-:Y:S01]  /*47f60*/  STL.64 [R1+0x3358], R38 ;  /* 0x0033582601007387 */ /* 0x004fe20000100a00 */
[----:B------:R0:W-:Y:S03]  /*47f70*/  STL.64 [R1+0x3350], R36 ;  /* 0x0033502401007387 */ /* 0x0001e60000100a00 */
[----:B0-----:R-:W2:Y:S01]  /*47f80*/  LDL.LU.64 R36, [R1+0x90] ;  /* 0x0000900001247983 */ /* 0x001ea20000300a00 */
[----:B------:R-:W2:Y:S02]  /*47f90*/  LDL.LU R44, [R1+0xe0] ;  /* 0x0000e000012c7983 */ /* 0x000ea40000300800 */
[----:B------:R-:W2:Y:S02]  /*47fa0*/  LDL.LU R45, [R1+0xe4] ;  /* 0x0000e400012d7983 */ /* 0x000ea40000300800 */
[----:B------:R-:W2:Y:S01]  /*47fb0*/  LDL.LU R46, [R1+0xe8] ;  /* 0x0000e800012e7983 */ /* 0x000ea20000300800 */
[----:B------:R-:W2:Y:S01]  /*47fc0*/  LDL.LU R47, [R1+0xec] ;  /* 0x0000ec00012f7983 */ /* 0x000ea20000300800 */
[----:B------:R-:W2:Y:S01]  /*47fd0*/  LDL.LU.64 R8, [R1+0x80] ;  /* 0x0000800001087983 */ /* 0x000ea20000300a00 */
[C---:B---3--:R-:W-:Y:S08]  /*47fe0*/  HMMA.16816.F32.BF16 R40, R4.reuse, R24, R40 ;  /* 0x000000180428723c */ /* 0x048ff00000041828 */
[----:B----4-:R-:W-:Y:S01]  /*47ff0*/  HMMA.16816.F32.BF16 R52, R4, R48, R52 ;  /* 0x000000300434723c */ /* 0x010fe20000041834 */
[----:B------:R-:W3:Y:S01]  /*48000*/  LDL.LU.64 R32, [R1+0x70] ;  /* 0x0000700001207983 */ /* 0x000ee20000300a00 */
[----:B------:R-:W4:Y:S02]  /*48010*/  LDL.LU R28, [R1+0x510] ;  /* 0x00051000011c7983 */ /* 0x000f240000300800 */
[----:B------:R-:W4:Y:S02]  /*48020*/  LDL.LU R29, [R1+0x514] ;  /* 0x00051400011d7983 */ /* 0x000f240000300800 */
[----:B------:R-:W4:Y:S01]  /*48030*/  LDL.LU R30, [R1+0x518] ;  /* 0x00051800011e7983 */ /* 0x000f220000300800 */
[----:B------:R-:W4:Y:S01]  /*48040*/  LDL.LU R31, [R1+0x51c] ;  /* 0x00051c00011f7983 */ /* 0x000f220000300800 */
[----:B------:R-:W3:Y:S02]  /*48050*/  LDL.LU R58, [R1+0x478] ;  /* 0x00047800013a7983 */ /* 0x000ee40000300800 */
[----:B------:R-:W3:Y:S02]  /*48060*/  LDL.LU R59, [R1+0x47c] ;  /* 0x00047c00013b7983 */ /* 0x000ee40000300800 */
[----:B------:R-:W-:-:S02]  /*48070*/  IMAD.MOV.U32 R23, RZ, RZ, R48 ;  /* 0x000000ffff177224 */ /* 0x000fc400078e0030 */
[----:B------:R-:W-:Y:S01]  /*48080*/  IMAD.MOV.U32 R18, RZ, RZ, R49 ;  /* 0x000000ffff127224 */ /* 0x000fe200078e0031 */
[----:B------:R0:W-:Y:S01]  /*48090*/  STL.64 [R1+0x110], R40 ;  /* 0x0001102801007387 */ /* 0x0001e20000100a00 */
[----:B------:R1:W-:Y:S03]  /*480a0*/  STL.64 [R1+0x118], R42 ;  /* 0x0001182a01007387 */ /* 0x0003e60000100a00 */
[----:B0-----:R-:W3:Y:S01]  /*480b0*/  LDL.LU.64 R40, [R1+0x3370] ;  /* 0x0033700001287983 */ /* 0x001ee20000300a00 */
[----:B-1----:R-:W-:Y:S02]  /*480c0*/  IMAD.MOV.U32 R43, RZ, RZ, R24 ;  /* 0x000000ffff2b7224 */ /* 0x002fe400078e0018 */
[----:B------:R-:W-:Y:S02]  /*480d0*/  IMAD.MOV.U32 R42, RZ, RZ, R25 ;  /* 0x000000ffff2a7224 */ /* 0x000fe400078e0019 */
[----:B------:R-:W3:Y:S01]  /*480e0*/  LDL.LU R24, [R1+0x4c0] ;  /* 0x0004c00001187983 */ /* 0x000ee20000300800 */
[----:B------:R-:W3:Y:S01]  /*480f0*/  LDL.LU R25, [R1+0x4c4] ;  /* 0x0004c40001197983 */ /* 0x000ee20000300800 */
[----:B------:R-:W3:Y:S02]  /*48100*/  LDL.LU R26, [R1+0x4c8] ;  /* 0x0004c800011a7983 */ /* 0x000ee40000300800 */
[----:B------:R-:W3:Y:S02]  /*48110*/  LDL.LU R27, [R1+0x4cc] ;  /* 0x0004cc00011b7983 */ /* 0x000ee40000300800 */
[----:B------:R0:W-:Y:S01]  /*48120*/  STL.64 [R1+0x100], R52 ;  /* 0x0001003401007387 */ /* 0x0001e20000100a00 */
[----:B------:R1:W-:Y:S01]  /*48130*/  STL.64 [R1+0x108], R54 ;  /* 0x0001083601007387 */ /* 0x0003e20000100a00 */
[----:B------:R-:W-:-:S03]  /*48140*/  IMAD.MOV.U32 R51, RZ, RZ, R0 ;  /* 0x000000ffff337224 */ /* 0x000fc600078e0000 */
[----:B0-----:R-:W4:Y:S01]  /*48150*/  LDL.LU.64 R52, [R1+0x3368] ;  /* 0x0033680001347983 */ /* 0x001f220000300a00 */
[----:B-1----:R-:W4:Y:S02]  /*48160*/  LDL.LU R54, [R1+0x468] ;  /* 0x0004680001367983 */ /* 0x002f240000300800 */
[----:B------:R-:W4:Y:S02]  /*48170*/  LDL.LU R55, [R1+0x46c] ;  /* 0x00046c0001377983 */ /* 0x000f240000300800 */
[----:B------:R-:W4:Y:S01]  /*48180*/  LDL.LU R48, [R1+0x450] ;  /* 0x0004500001307983 */ /* 0x000f220000300800 */
[----:B------:R-:W4:Y:S01]  /*48190*/  LDL.LU R49, [R1+0x454] ;  /* 0x0004540001317983 */ /* 0x000f220000300800 */
[----:B------:R-:W4:Y:S02]  /*481a0*/  LDL.LU R50, [R1+0x458] ;  /* 0x0004580001327983 */ /* 0x000f240000300800 */
[----:B------:R-:W4:Y:S01]  /*481b0*/  LDL.LU R0, [R1+0x3360] ;  /* 0x0033600001007983 */ /* 0x000f220000300800 */
[C---:B--2---:R-:W-:Y:S08]  /*481c0*/  HMMA.16816.F32.BF16 R12, R4.reuse, R36, R12 ;  /* 0x00000024040c723c */ /* 0x044ff0000004180c */
[----:B------:R-:W-:Y:S11]  /*481d0*/  HMMA.16816.F32.BF16 R44, R4, R8, R44 ;  /* 0x00000008042c723c */ /* 0x000ff6000004182c */
[----:B------:R-:W-:Y:S04]  /*481e0*/  @!UPT UIADD3 URZ, URZ, URZ, URZ ;  /* 0x0000003f3f3ff290 */ /* 0x000fe8000fffe03f */
[----:B------:R0:W-:Y:S01]  /*481f0*/  STL.64 [R1+0xf0], R12 ;  /* 0x0000f00c01007387 */ /* 0x0001e20000100a00 */
[----:B------:R-:W-:Y:S02]  /*48200*/  STL.64 [R1+0xf8], R14 ;  /* 0x0000f80e01007387 */ /* 0x000fe40000100a00 */
[----:B------:R-:W2:Y:S02]  /*48210*/  LDL.LU.64 R38, [R1+0x3358] ;  /* 0x0033580001267983 */ /* 0x000ea40000300a00 */
[----:B0-----:R-:W-:Y:S02]  /*48220*/  IMAD.MOV.U32 R13, RZ, RZ, R36 ;  /* 0x000000ffff0d7224 */ /* 0x001fe400078e0024 */
[----:B------:R-:W-:Y:S02]  /*48230*/  IMAD.MOV.U32 R12, RZ, RZ, R37 ;  /* 0x000000ffff0c7224 */ /* 0x000fe400078e0025 */
[----:B------:R-:W2:Y:S01]  /*48240*/  LDL.LU.64 R36, [R1+0x3350] ;  /* 0x0033500001247983 */ /* 0x000ea20000300a00 */
[----:B------:R0:W-:Y:S02]  /*48250*/  STL.64 [R1+0xe0], R44 ;  /* 0x0000e02c01007387 */ /* 0x0001e40000100a00 */
[----:B------:R4:W-:Y:S01]  /*48260*/  STL.64 [R1+0xe8], R46 ;  /* 0x0000e82e01007387 */ /* 0x0009e20000100a00 */
[----:B0-----:R-:W4:Y:S01]  /*48270*/  LDL.LU.64 R44, [R1+0x3348] ;  /* 0x00334800012c7983 */ /* 0x001f220000300a00 */
[----:B------:R-:W-:-:S02]  /*48280*/  IMAD.MOV.U32 R15, RZ, RZ, R8 ;  /* 0x000000ffff0f7224 */ /* 0x000fc400078e0008 */
[----:B------:R-:W-:Y:S02]  /*48290*/  IMAD.MOV.U32 R14, RZ, RZ, R9 ;  /* 0x000000ffff0e7224 */ /* 0x000fe400078e0009 */
[----:B------:R-:W4:Y:S01]  /*482a0*/  LDL.LU.64 R10, [R1+0x3340] ;  /* 0x00334000010a7983 */ /* 0x000f220000300a00 */
[----:B------:R-:W4:Y:S01]  /*482b0*/  LDL.LU.64 R8, [R1+0x3338] ;  /* 0x0033380001087983 */ /* 0x000f220000300a00 */
[----:B---3--:R-:W-:Y:S02]  /*482c0*/  IMAD.MOV.U32 R3, RZ, RZ, R32 ;  /* 0x000000ffff037224 */ /* 0x008fe400078e0020 */
[----:B------:R-:W-:Y:S01]  /*482d0*/  IMAD.MOV.U32 R2, RZ, RZ, R33 ;  /* 0x000000ffff027224 */ /* 0x000fe200078e0021 */
[C---:B--2---:R-:W-:Y:S08]  /*482e0*/  HMMA.16816.F32.BF16 R36, R4.reuse, R32, R36 ;  /* 0x000000200424723c */ /* 0x044ff00000041824 */
[C---:B----4-:R-:W-:Y:S11]  /*482f0*/  HMMA.16816.F32.BF16 R44, R4.reuse, R44, R28 ;  /* 0x0000002c042c723c */ /* 0x050ff6000004181c */
[----:B------:R-:W-:Y:S04]  /*48300*/  @!UPT UIADD3 URZ, URZ, URZ, URZ ;  /* 0x0000003f3f3ff290 */ /* 0x000fe8000fffe03f */
[----:B------:R-:W-:Y:S01]  /*48310*/  STL.64 [R1+0x50], R36 ;  /* 0x0000502401007387 */ /* 0x000fe20000100a00 */
[----:B------:R0:W-:Y:S03]  /*48320*/  STL.64 [R1+0x58], R38 ;  /* 0x0000582601007387 */ /* 0x0001e60000100a00 */
[----:B0-----:R-:W2:Y:S01]  /*48330*/  LDL.LU.64 R38, [R1+0x3330] ;  /* 0x0033300001267983 */ /* 0x001ea20000300a00 */
[----:B------:R-:W3:Y:S02]  /*48340*/  LDL.LU.64 R36, [R1+0x3328] ;  /* 0x0033280001247983 */ /* 0x000ee40000300a00 */
[----:B------:R-:W4:Y:S02]  /*48350*/  LDL.LU.64 R34, [R1+0x3320] ;  /* 0x0033200001227983 */ /* 0x000f240000300a00 */
[----:B------:R-:W2:Y:S01]  /*48360*/  LDL.LU.64 R32, [R1+0x3318] ;  /* 0x0033180001207983 */ /* 0x000ea20000300a00 */
[----:B------:R-:W2:Y:S01]  /*48370*/  LDL.LU.64 R30, [R1+0x3310] ;  /* 0x00331000011e7983 */ /* 0x000ea20000300a00 */
[----:B------:R-:W2:Y:S02]  /*48380*/  LDL.LU.64 R28, [R1+0x3308] ;  /* 0x00330800011c7983 */ /* 0x000ea40000300a00 */
[----:B------:R-:W-:Y:S02]  /*48390*/  STL.64 [R1+0x40], R44 ;  /* 0x0000402c01007387 */ /* 0x000fe40000100a00 */
[----:B------:R0:W-:Y:S02]  /*483a0*/  STL.64 [R1+0x48], R46 ;  /* 0x0000482e01007387 */ /* 0x0001e40000100a00 */
[----:B0-----:R-:W2:Y:S01]  /*483b0*/  LDL.LU.64 R46, [R1+0x3300] ;  /* 0x00330000012e7983 */ /* 0x001ea20000300a00 */
[----:B------:R-:W2:Y:S02]  /*483c0*/  LDL.LU.64 R44, [R1+0x32f8] ;  /* 0x0032f800012c7983 */ /* 0x000ea40000300a00 */
[----:B--2---:R-:W-:Y:S01]  /*483d0*/  HMMA.16816.F32.BF16 R4, R4, R44, R8 ;  /* 0x0000002c0404723c */ /* 0x004fe20000041808 */
[----:B------:R-:W2:Y:S01]  /*483e0*/  LDL.LU.64 R10, [R1+0x32f0] ;  /* 0x0032f000010a7983 */ /* 0x000ea20000300a00 */
[----:B------:R-:W2:Y:S11]  /*483f0*/  LDL.LU.64 R8, [R1+0x32e8] ;  /* 0x0032e80001087983 */ /* 0x000eb60000300a00 */
[----:B------:R-:W-:Y:S10]  /*48400*/  @!UPT UIADD3 URZ, URZ, URZ, URZ ;  /* 0x0000003f3f3ff290 */ /* 0x000ff4000fffe03f */
[----:B------:R0:W-:Y:S01]  /*48410*/  STL.64 [R1+0x30], R4 ;  /* 0x0000300401007387 */ /* 0x0001e20000100a00 */
[----:B------:R1:W-:Y:S03]  /*48420*/  STL.64 [R1+0x38], R6 ;  /* 0x0000380601007387 */ /* 0x0003e60000100a00 */
[----:B0-----:R-:W3:Y:S01]  /*48430*/  LDL.LU R4, [R1+0x480] ;  /* 0x0004800001047983 */ /* 0x001ee20000300800 */
[----:B------:R-:W3:Y:S02]  /*48440*/  LDL.LU R5, [R1+0x484] ;  /* 0x0004840001057983 */ /* 0x000ee40000300800 */
[----:B-1----:R-:W3:Y:S02]  /*48450*/  LDL.LU R6, [R1+0x488] ;  /* 0x0004880001067983 */ /* 0x002ee40000300800 */
[----:B------:R-:W3:Y:S01]  /*48460*/  LDL.LU R7, [R1+0x48c] ;  /* 0x00048c0001077983 */ /* 0x000ee20000300800 */
[----:B------:R-:W-:Y:S01]  /*48470*/  STL.64 [R1+0x3230], R46 ;  /* 0x0032302e01007387 */ /* 0x000fe20000100a00 */
[----:B------:R0:W-:Y:S03]  /*48480*/  STL.64 [R1+0x3228], R44 ;  /* 0x0032282c01007387 */ /* 0x0001e60000100a00 */
[----:B0-----:R-:W3:Y:S01]  /*48490*/  LDL.LU R44, [R1+0x4a0] ;  /* 0x0004a000012c7983 */ /* 0x001ee20000300800 */
        /* <DEDUP_REMOVED lines=8> */
[----:B------:R-:W2:Y:S02]  /*48520*/  LDL.LU.64 R24, [R1+0x32d8] ;  /* 0x0032d80001187983 */ /* 0x000ea40000300a00 */
[----:B------:R-:W-:Y:S01]  /*48530*/  IMAD.MOV.U32 R47, RZ, RZ, R0 ;  /* 0x000000ffff2f7224 */ /* 0x000fe200078e0000 */
[C---:B------:R-:W-:Y:S08]  /*48540*/  HMMA.16816.F32.BF16 R56, R8.reuse, R28, R56 ;  /* 0x0000001c0838723c */ /* 0x040ff00000041838 */
[C---:B---3--:R-:W-:Y:S11]  /*48550*/  HMMA.16816.F32.BF16 R44, R8.reuse, R20, R44 ;  /* 0x00000014082c723c */ /* 0x048ff6000004182c */
[----:B------:R-:W-:Y:S11]  /*48560*/  @!UPT UIADD3 URZ, URZ, URZ, URZ ;  /* 0x0000003f3f3ff290 */ /* 0x000ff6000fffe03f */
[----:B------:R-:W-:Y:S01]  /*48570*/  @!UPT UIADD3 URZ, URZ, URZ, URZ ;  /* 0x0000003f3f3ff290 */ /* 0x000fe2000fffe03f */
[----:B------:R-:W-:Y:S01]  /*48580*/  STL.64 [R1+0x10], R44 ;  /* 0x0000102c01007387 */ /* 0x000fe20000100a00 */
[----:B------:R-:W-:Y:S01]  /*48590*/  STL [R1+0x18], R46 ;  /* 0x0000182e01007387 */ /* 0x000fe20000100800 */
[C---:B--2---:R-:W-:Y:S02]  /*485a0*/  HMMA.16816.F32.BF16 R4, R8.reuse, R24, R4 ;  /* 0x000000180804723c */ /* 0x044fe40000041804 */
[----:B------:R-:W-:Y:S11]  /*485b0*/  STL.64 [R1+0x3238], R26 ;  /* 0x0032381a01007387 */ /* 0x000ff60000100a00 */
[----:B------:R-:W-:Y:S10]  /*485c0*/  @!UPT UIADD3 URZ, URZ, URZ, URZ ;  /* 0x0000003f3f3ff290 */ /* 0x000ff4000fffe03f */
[----:B------:R-:W-:Y:S01]  /*485d0*/  STL.64 [R1], R4 ;  /* 0x0000000401007387 */ /* 0x000fe20000100a00 */
[----:B------:R-:W-:Y:S02]  /*485e0*/  STL.64 [R1+0x8], R6 ;  /* 0x0000080601007387 */ /* 0x000fe40000100a00 */
[----:B------:R-:W-:Y:S02]  /*485f0*/  STL.64 [R1+0x31d0], R30 ;  /* 0x0031d01e01007387 */ /* 0x000fe40000100a00 */
[----:B------:R-:W-:Y:S01]  /*48600*/  STL.64 [R1+0x2fa0], R58 ;  /* 0x002fa03a01007387 */ /* 0x000fe20000100a00 */
[----:B------:R0:W-:Y:S04]  /*48610*/  STL.64 [R1+0x2f98], R56 ;  /* 0x002f983801007387 */ /* 0x0001e80000100a00 */
[----:B0-----:R-:W2:Y:S01]  /*48620*/  LDL.LU.64 R56, [R1+0xc0] ;  /* 0x0000c00001387983 */ /* 0x001ea20000300a00 */
[----:B------:R-:W3:Y:S01]  /*48630*/  LDL.64 R58, [R1+0xc8] ;  /* 0x0000c800013a7983 */ /* 0x000ee20000100a00 */
[----:B------:R-:W-:Y:S01]  /*48640*/  HMMA.16816.F32.BF16 R52, R8, R32, R52 ;  /* 0x000000200834723c */ /* 0x000fe20000041834 */
[----:B------:R-:W-:-:S02]  /*48650*/  IMAD.MOV.U32 R28, RZ, RZ, R15 ;  /* 0x000000ffff1c7224 */ /* 0x000fc400078e000f */
[----:B------:R-:W-:Y:S01]  /*48660*/  IMAD.MOV.U32 R29, RZ, RZ, R14 ;  /* 0x000000ffff1d7224 */ /* 0x000fe200078e000e */
[----:B---3--:R-:W-:Y:S01]  /*48670*/  STL.64 [R1+0x3290], R58 ;  /* 0x0032903a01007387 */ /* 0x008fe20000100a00 */
[----:B--2---:R-:W-:Y:S02]  /*48680*/  STL.64 [R1+0x3288], R56 ;  /* 0x0032883801007387 */ /* 0x004fe40000100a00 */
[----:B----4-:R-:W-:Y:S11]  /*48690*/  STL.64 [R1+0x3240], R34 ;  /* 0x0032402201007387 */ /* 0x010ff60000100a00 */
[----:B------:R-:W-:Y:S05]  /*486a0*/  @!UPT UIADD3 URZ, URZ, URZ, URZ ;  /* 0x0000003f3f3ff290 */ /* 0x000fea000fffe03f */
[----:B------:R-:W-:Y:S01]  /*486b0*/  STL.64 [R1+0x2fb0], R54 ;  /* 0x002fb03601007387 */ /* 0x000fe20000100a00 */
[----:B------:R0:W-:Y:S01]  /*486c0*/  STL.64 [R1+0x2fa8], R52 ;  /* 0x002fa83401007387 */ /* 0x0001e20000100a00 */
[----:B------:R1:W-:Y:S02]  /*486d0*/  STL.64 [R1+0x3248], R38 ;  /* 0x0032482601007387 */ /* 0x0003e40000100a00 */
[----:B0-----:R-:W-:Y:S02]  /*486e0*/  IMAD.MOV.U32 R52, RZ, RZ, R3 ;  /* 0x000000ffff347224 */ /* 0x001fe400078e0003 */
[----:B------:R-:W-:Y:S01]  /*486f0*/  IMAD.MOV.U32 R53, RZ, RZ, R2 ;  /* 0x000000ffff357224 */ /* 0x000fe200078e0002 */
[----:B------:R-:W2:Y:S01]  /*48700*/  LDL.LU R3, [R1+0x32d4] ;  /* 0x0032d40001037983 */ /* 0x000ea20000300800 */
[----:B------:R-:W3:Y:S03]  /*48710*/  LDL.LU R2, [R1+0x32d0] ;  /* 0x0032d00001027983 */ /* 0x000ee60000300800 */
[----:B------:R-:W-:Y:S01]  /*48720*/  STL.64 [R1+0x3250], R52 ;  /* 0x0032503401007387 */ /* 0x000fe20000100a00 */
[----:B------:R-:W-:Y:S02]  /*48730*/  STL.64 [R1+0x3258], R28 ;  /* 0x0032581c01007387 */ /* 0x000fe40000100a00 */
[----:B------:R-:W4:Y:S02]  /*48740*/  LDL.LU R24, [R1+0x3e0] ;  /* 0x0003e00001187983 */ /* 0x000f240000300800 */
[----:B------:R-:W4:Y:S01]  /*48750*/  LDL.LU R25, [R1+0x3e4] ;  /* 0x0003e40001197983 */ /* 0x000f220000300800 */
[----:B------:R-:W2:Y:S01]  /*48760*/  LDL.LU R26, [R1+0x3e8] ;  /* 0x0003e800011a7983 */ /* 0x000ea20000300800 */
[----:B------:R-:W2:Y:S02]  /*48770*/  LDL.LU R27, [R1+0x3ec] ;  /* 0x0003ec00011b7983 */ /* 0x000ea40000300800 */
[----:B------:R-:W-:-:S02]  /*48780*/  IMAD.MOV.U32 R32, RZ, RZ, R13 ;  /* 0x000000ffff207224 */ /* 0x000fc400078e000d */
[----:B------:R-:W-:Y:S01]  /*48790*/  IMAD.MOV.U32 R33, RZ, RZ, R12 ;  /* 0x000000ffff217224 */ /* 0x000fe200078e000c */
[----:B------:R-:W-:Y:S01]  /*487a0*/  HMMA.16816.F32.BF16 R48, R8, R36, R48 ;  /* 0x000000240830723c */ /* 0x000fe20000041830 */
[----:B--2---:R-:W-:Y:S01]  /*487b0*/  STL.64 [R1+0x3268], R26 ;  /* 0x0032681a01007387 */ /* 0x004fe20000100a00 */
[----:B----4-:R-:W-:Y:S02]  /*487c0*/  STL.64 [R1+0x3260], R24 ;  /* 0x0032601801007387 */ /* 0x010fe40000100a00 */
[----:B------:R-:W-:Y:S02]  /*487d0*/  STL.64 [R1+0x3270], R32 ;  /* 0x0032702001007387 */ /* 0x000fe40000100a00 */
[----:B------:R-:W2:Y:S01]  /*487e0*/  LDL.LU R36, [R1+0x3f0] ;  /* 0x0003f00001247983 */ /* 0x000ea20000300800 */
[----:B------:R-:W2:Y:S01]  /*487f0*/  LDL.LU R37, [R1+0x3f4] ;  /* 0x0003f40001257983 */ /* 0x000ea20000300800 */
[----:B-1----:R-:W4:Y:S02]  /*48800*/  LDL.LU R38, [R1+0x3f8] ;  /* 0x0003f80001267983 */ /* 0x002f240000300800 */
[----:B------:R-:W4:Y:S02]  /*48810*/  LDL.LU R39, [R1+0x3fc] ;  /* 0x0003fc0001277983 */ /* 0x000f240000300800 */
[----:B----4-:R-:W-:Y:S01]  /*48820*/  STL.64 [R1+0x32a0], R38 ;  /* 0x0032a02601007387 */ /* 0x010fe20000100a00 */
[----:B--2---:R-:W-:Y:S02]  /*48830*/  STL.64 [R1+0x3298], R36 ;  /* 0x0032982401007387 */ /* 0x004fe40000100a00 */
[----:B------:R-:W2:Y:S02]  /*48840*/  LDL.LU R12, [R1+0x430] ;  /* 0x00043000010c7983 */ /* 0x000ea40000300800 */
[----:B------:R-:W2:Y:S01]  /*48850*/  LDL.LU R13, [R1+0x434] ;  /* 0x00043400010d7983 */ /* 0x000ea20000300800 */
[----:B------:R-:W4:Y:S01]  /*48860*/  LDL.LU R14, [R1+0x438] ;  /* 0x00043800010e7983 */ /* 0x000f220000300800 */
[----:B------:R-:W4:Y:S02]  /*48870*/  LDL.LU R15, [R1+0x43c] ;  /* 0x00043c00010f7983 */ /* 0x000f240000300800 */
[----:B------:R-:W-:-:S02]  /*48880*/  IMAD.MOV.U32 R56, RZ, RZ, R19 ;  /* 0x000000ffff387224 */ /* 0x000fc400078e0013 */
[----:B------:R-:W-:Y:S01]  /*48890*/  IMAD.MOV.U32 R57, RZ, RZ, R22 ;  /* 0x000000ffff397224 */ /* 0x000fe200078e0016 */
[----:B----4-:R-:W-:Y:S01]  /*488a0*/  STL.64 [R1+0x32b0], R14 ;  /* 0x0032b00e01007387 */ /* 0x010fe20000100a00 */
[----:B--2---:R0:W-:Y:S03]  /*488b0*/  STL.64 [R1+0x32a8], R12 ;  /* 0x0032a80c01007387 */ /* 0x0041e60000100a00 */
[----:B0-----:R-:W2:Y:S01]  /*488c0*/  LDL.LU R12, [R1+0x410] ;  /* 0x00041000010c7983 */ /* 0x001ea20000300800 */
[----:B------:R-:W2:Y:S02]  /*488d0*/  LDL.LU R13, [R1+0x414] ;  /* 0x00041400010d7983 */ /* 0x000ea40000300800 */
[----:B------:R-:W2:Y:S02]  /*488e0*/  LDL.LU R14, [R1+0x418] ;  /* 0x00041800010e7983 */ /* 0x000ea40000300800 */
[----:B------:R-:W2:Y:S01]  /*488f0*/  LDL.LU R15, [R1+0x41c] ;  /* 0x00041c00010f7983 */ /* 0x000ea20000300800 */
[----:B------:R-:W4:Y:S01]  /*48900*/  LDL.LU R19, [R1+0x32cc] ;  /* 0x0032cc0001137983 */ /* 0x000f220000300800 */
[----:B------:R-:W3:Y:S02]  /*48910*/  LDL.LU R22, [R1+0x32c8] ;  /* 0x0032c80001167983 */ /* 0x000ee40000300800 */
[----:B------:R-:W3:Y:S02]  /*48920*/  LDL.LU R36, [R1+0x440] ;  /* 0x0004400001247983 */ /* 0x000ee40000300800 */
[----:B------:R-:W3:Y:S01]  /*48930*/  LDL.LU R37, [R1+0x444] ;  /* 0x0004440001257983 */ /* 0x000ee20000300800 */
[----:B------:R-:W3:Y:S01]  /*48940*/  LDL.LU R38, [R1+0x448] ;  /* 0x0004480001267983 */ /* 0x000ee20000300800 */
[----:B------:R-:W3:Y:S02]  /*48950*/  LDL.LU R39, [R1+0x44c] ;  /* 0x00044c0001277983 */ /* 0x000ee40000300800 */
[----:B------:R-:W-:-:S02]  /*48960*/  IMAD.MOV.U32 R52, RZ, RZ, R23 ;  /* 0x000000ffff347224 */ /* 0x000fc400078e0017 */
[----:B------:R-:W-:Y:S01]  /*48970*/  IMAD.MOV.U32 R53, RZ, RZ, R18 ;  /* 0x000000ffff357224 */ /* 0x000fe200078e0012 */
[----:B------:R-:W4:Y:S01]  /*48980*/  LDL.LU R23, [R1+0x32c4] ;  /* 0x0032c40001177983 */ /* 0x000f220000300800 */
[----:B------:R-:W4:Y:S02]  /*48990*/  LDL.LU R18, [R1+0x32c0] ;  /* 0x0032c00001127983 */ /* 0x000f240000300800 */
[----:B------:R-:W-:Y:S02]  /*489a0*/  IMAD.MOV.U32 R24, RZ, RZ, R43 ;  /* 0x000000ffff187224 */ /* 0x000fe400078e002b */
[----:B------:R-:W-:Y:S01]  /*489b0*/  IMAD.MOV.U32 R25, RZ, RZ, R42 ;  /* 0x000000ffff197224 */ /* 0x000fe200078e002a */
        /* <DEDUP_REMOVED lines=11> */
[----:B------:R-:W4:Y:S02]  /*48a70*/  LDL.LU R45, [R1+0x3d4] ;  /* 0x0003d400012d7983 */ /* 0x000f240000300800 */
[----:B------:R-:W-:Y:S01]  /*48a80*/  IMAD.MOV.U32 R0, RZ, RZ, R47 ;  /* 0x000000ffff007224 */ /* 0x000fe200078e002f */
[----:B------:R-:W4:Y:S01]  /*48a90*/  LDL.LU R46, [R1+0x3d8] ;  /* 0x0003d800012e7983 */ /* 0x000f220000300800 */
[----:B------:R-:W4:Y:S02]  /*48aa0*/  LDL.LU R47, [R1+0x3dc] ;  /* 0x0003dc00012f7983 */ /* 0x000f240000300800 */
[----:B------:R-:W4:Y:S02]  /*48ab0*/  LDL.LU R4, [R1+0x3c0] ;  /* 0x0003c00001047983 */ /* 0x000f240000300800 */
[----:B------:R-:W4:Y:S01]  /*48ac0*/  LDL.LU R5, [R1+0x3c4] ;  /* 0x0003c40001057983 */ /* 0x000f220000300800 */
[----:B------:R-:W4:Y:S01]  /*48ad0*/  LDL.LU R6, [R1+0x3c8] ;  /* 0x0003c80001067983 */ /* 0x000f220000300800 */
[----:B------:R-:W4:Y:S02]  /*48ae0*/  LDL.LU R7, [R1+0x3cc] ;  /* 0x0003cc0001077983 */ /* 0x000f240000300800 */
[----:B------:R-:W-:Y:S02]  /*48af0*/  STL.64 [R1+0x2fc0], R50 ;  /* 0x002fc03201007387 */ /* 0x000fe40000100a00 */
[----:B------:R0:W-:Y:S02]  /*48b00*/  STL.64 [R1+0x2fb8], R48 ;  /* 0x002fb83001007387 */ /* 0x0001e40000100a00 */
[----:B0-----:R-:W4:Y:S01]  /*48b10*/  LDL.LU.64 R48, [R1+0x60] ;  /* 0x0000600001307983 */ /* 0x001f220000300a00 */
[----:B------:R-:W4:Y:S01]  /*48b20*/  LDL.LU.64 R50, [R1+0x68] ;  /* 0x0000680001327983 */ /* 0x000f220000300a00 */
[C---:B--2---:R-:W-:Y:S08]  /*48b30*/  HMMA.16816.F32.BF16 R12, R8.reuse, R40, R12 ;  /* 0x00000028080c723c */ /* 0x044ff0000004180c */
[C---:B---3--:R-:W-:Y:S11]  /*48b40*/  HMMA.16816.F32.BF16 R56, R8.reuse, R56, R36 ;  /* 0x000000380838723c */ /* 0x048ff60000041824 */
[----:B------:R-:W-:Y:S05]  /*48b50*/  @!UPT UIADD3 URZ, URZ, URZ, URZ ;  /* 0x0000003f3f3ff290 */ /* 0x000fea000fffe03f */
[----:B------:R-:W-:Y:S02]  /*48b60*/  IMAD.MOV.U32 R17, RZ, RZ, R14 ;  /* 0x000000ffff117224 */ /* 0x000fe400078e000e */
[----:B------:R-:W-:Y:S02]  /*48b70*/  IMAD.MOV.U32 R16, RZ, RZ, R15 ;  /* 0x000000ffff107224 */ /* 0x000fe400078e000f */
[----:B------:R-:W-:Y:S02]  /*48b80*/  IMAD.MOV.U32 R21, RZ, RZ, R12 ;  /* 0x000000ffff157224 */ /* 0x000fe400078e000c */
[----:B------:R-:W-:Y:S01]  /*48b90*/  IMAD.MOV.U32 R20, RZ, RZ, R13 ;  /* 0x000000ffff147224 */ /* 0x000fe200078e000d */
[----:B------:R-:W2:Y:S01]  /*48ba0*/  LDL.LU.64 R14, [R1+0x32b0] ;  /* 0x0032b000010e7983 */ /* 0x000ea20000300a00 */
[----:B------:R-:W2:Y:S02]  /*48bb0*/  LDL.LU.64 R12, [R1+0x32a8] ;  /* 0x0032a800010c7983 */ /* 0x000ea40000300a00 */
[----:B------:R-:W3:Y:S02]  /*48bc0*/  LDL R41, [R1+0x908] ;  /* 0x0009080001297983 */ /* 0x000ee40000100800 */
[----:B------:R-:W2:Y:S01]  /*48bd0*/  LDL.LU.64 R38, [R1+0x32a0] ;  /* 0x0032a00001267983 */ /* 0x000ea20000300a00 */
[----:B------:R-:W2:Y:S01]  /*48be0*/  LDL.LU.64 R36, [R1+0x3298] ;  /* 0x0032980001247983 */ /* 0x000ea20000300a00 */
[----:B------:R-:W-:Y:S02]  /*48bf0*/  STL.64 [R1+0x440], R56 ;  /* 0x0004403801007387 */ /* 0x000fe40000100a00 */
[----:B------:R0:W-:Y:S02]  /*48c00*/  STL.64 [R1+0x448], R58 ;  /* 0x0004483a01007387 */ /* 0x0001e40000100a00 */
[----:B0-----:R-:W2:Y:S01]  /*48c10*/  LDL.LU.64 R58, [R1+0x3290] ;  /* 0x00329000013a7983 */ /* 0x001ea20000300a00 */
[----:B------:R-:W2:Y:S01]  /*48c20*/  LDL.LU.64 R56, [R1+0x3288] ;  /* 0x0032880001387983 */ /* 0x000ea20000300a00 */
[C---:B----4-:R-:W-:Y:S08]  /*48c30*/  HMMA.16816.F32.BF16 R24, R8.reuse, R24, R32 ;  /* 0x000000180818723c */ /* 0x050ff00000041820 */
[C---:B------:R-:W-:Y:S08]  /*48c40*/  HMMA.16816.F32.BF16 R52, R8.reuse, R52, R28 ;  /* 0x000000340834723c */ /* 0x040ff0000004181c */
[----:B--2---:R-:W-:Y:S07]  /*48c50*/  HMMA.16816.F32.BF16 R12, R8, R56, R12 ;  /* 0x00000038080c723c */ /* 0x004fee000004180c */
[----:B------:R-:W-:-:S02]  /*48c60*/  IMAD.MOV.U32 R56, RZ, RZ, R18 ;  /* 0x000000ffff387224 */ /* 0x000fc400078e0012 */
[----:B------:R-:W-:Y:S11]  /*48c70*/  IMAD.MOV.U32 R57, RZ, RZ, R23 ;  /* 0x000000ffff397224 */ /* 0x000ff600078e0017 */
[----:B------:R-:W-:Y:S03]  /*48c80*/  @!UPT UIADD3 URZ, URZ, URZ, URZ ;  /* 0x0000003f3f3ff290 */ /* 0x000fe6000fffe03f */
[----:B------:R0:W-:Y:S01]  /*48c90*/  STL.64 [R1+0x430], R12 ;  /* 0x0004300c01007387 */ /* 0x0001e20000100a00 */
[----:B------:R1:W-:Y:S03]  /*48ca0*/  STL.64 [R1+0x438], R14 ;  /* 0x0004380e01007387 */ /* 0x0003e60000100a00 */
[----:B0-----:R-:W2:Y:S01]  /*48cb0*/  LDL.LU R12, [R1+0x240] ;  /* 0x00024000010c7983 */ /* 0x001ea20000300800 */
[----:B------:R-:W2:Y:S02]  /*48cc0*/  LDL.LU R13, [R1+0x244] ;  /* 0x00024400010d7983 */ /* 0x000ea40000300800 */
[----:B-1----:R-:W2:Y:S02]  /*48cd0*/  LDL.LU R14, [R1+0x248] ;  /* 0x00024800010e7983 */ /* 0x002ea40000300800 */
[----:B------:R-:W2:Y:S01]  /*48ce0*/  LDL.LU R15, [R1+0x24c] ;  /* 0x00024c00010f7983 */ /* 0x000ea20000300800 */
[----:B------:R0:W-:Y:S01]  /*48cf0*/  STL.64 [R1+0x31c8], R58 ;  /* 0x0031c83a01007387 */ /* 0x0001e20000100a00 */
[----:B------:R-:W4:Y:S02]  /*48d00*/  LDL.LU R18, [R1+0x3284] ;  /* 0x0032840001127983 */ /* 0x000f240000300800 */
[----:B------:R-:W2:Y:S02]  /*48d10*/  LDL.LU R23, [R1+0x3280] ;  /* 0x0032800001177983 */ /* 0x000ea40000300800 */
[----:B0-----:R-:W-:-:S02]  /*48d20*/  IMAD.MOV.U32 R58, RZ, RZ, R22 ;  /* 0x000000ffff3a7224 */ /* 0x001fc400078e0016 */
[----:B------:R-:W-:Y:S01]  /*48d30*/  IMAD.MOV.U32 R59, RZ, RZ, R19 ;  /* 0x000000ffff3b7224 */ /* 0x000fe200078e0013 */
[----:B------:R-:W2:Y:S01]  /*48d40*/  LDL.LU R22, [R1+0x327c] ;  /* 0x00327c0001167983 */ /* 0x000ea20000300800 */
[----:B------:R-:W2:Y:S02]  /*48d50*/  LDL.LU R19, [R1+0x3278] ;  /* 0x0032780001137983 */ /* 0x000ea40000300800 */
[----:B------:R-:W2:Y:S02]  /*48d60*/  LDL.LU.64 R32, [R1+0x3270] ;  /* 0x0032700001207983 */ /* 0x000ea40000300a00 */
[----:B------:R-:W-:Y:S01]  /*48d70*/  STL.64 [R1+0x4e0], R24 ;  /* 0x0004e01801007387 */ /* 0x000fe20000100a00 */
[----:B------:R0:W-:Y:S04]  /*48d80*/  STL.64 [R1+0x4e8], R26 ;  /* 0x0004e81a01007387 */ /* 0x0001e80000100a00 */
[----:B0-----:R-:W3:Y:S01]  /*48d90*/  LDL.LU.64 R26, [R1+0x3268] ;  /* 0x00326800011a7983 */ /* 0x001ee20000300a00 */
[----:B------:R-:W3:Y:S02]  /*48da0*/  LDL.LU.64 R24, [R1+0x3260] ;  /* 0x0032600001187983 */ /* 0x000ee40000300a00 */
[----:B------:R-:W3:Y:S02]  /*48db0*/  LDL.LU.64 R28, [R1+0x3258] ;  /* 0x00325800011c7983 */ /* 0x000ee40000300a00 */
[----:B------:R0:W-:Y:S01]  /*48dc0*/  STL.64 [R1+0x400], R52 ;  /* 0x0004003401007387 */ /* 0x0001e20000100a00 */
[----:B------:R1:W-:Y:S04]  /*48dd0*/  STL.64 [R1+0x408], R54 ;  /* 0x0004083601007387 */ /* 0x0003e80000100a00 */
[----:B0-----:R-:W1:Y:S01]  /*48de0*/  LDL.LU.64 R52, [R1+0x3250] ;  /* 0x0032500001347983 */ /* 0x001e620000300a00 */
[C---:B--2---:R-:W-:Y:S03]  /*48df0*/  HMMA.16816.F32.BF16 R32, R8.reuse, R32, R36 ;  /* 0x000000200820723c */ /* 0x044fe60000041824 */
[----:B------:R-:W2:Y:S05]  /*48e00*/  LDL.LU.64 R38, [R1+0x3248] ;  /* 0x0032480001267983 */ /* 0x000eaa0000300a00 */
[C---:B---3--:R-:W-:Y:S11]  /*48e10*/  HMMA.16816.F32.BF16 R28, R8.reuse, R28, R24 ;  /* 0x0000001c081c723c */ /* 0x048ff60000041818 */
[----:B------:R-:W-:Y:S04]  /*48e20*/  @!UPT UIADD3 URZ, URZ, URZ, URZ ;  /* 0x0000003f3f3ff290 */ /* 0x000fe8000fffe03f */
[----:B------:R-:W-:Y:S01]  /*48e30*/  STL.64 [R1+0x3f0], R32 ;  /* 0x0003f02001007387 */ /* 0x000fe20000100a00 */
[----:B------:R0:W-:Y:S01]  /*48e40*/  STL.64 [R1+0x3f8], R34 ;  /* 0x0003f82201007387 */ /* 0x0001e20000100a00 */
[C---:B-1----:R-:W-:Y:S02]  /*48e50*/  HMMA.16816.F32.BF16 R52, R8.reuse, R52, R44 ;  /* 0x000000340834723c */ /* 0x042fe4000004182c */
[----:B0-----:R-:W3:Y:S01]  /*48e60*/  LDL.LU.64 R34, [R1+0x3240] ;  /* 0x0032400001227983 */ /* 0x001ee20000300a00 */
[----:B------:R-:W3:Y:S03]  /*48e70*/  LDL.LU.64 R26, [R1+0x3238] ;  /* 0x00323800011a7983 */ /* 0x000ee60000300a00 */
[----:B------:R0:W-:Y:S02]  /*48e80*/  STL.64 [R1+0x3e0], R28 ;  /* 0x0003e01c01007387 */ /* 0x0001e40000100a00 */
[----:B------:R1:W-:Y:S01]  /*48e90*/  STL.64 [R1+0x3e8], R30 ;  /* 0x0003e81e01007387 */ /* 0x0003e20000100a00 */
[----:B0-----:R-:W3:Y:S01]  /*48ea0*/  LDL.LU R28, [R1+0x230] ;  /* 0x00023000011c7983 */ /* 0x001ee20000300800 */
[----:B------:R-:W3:Y:S02]  /*48eb0*/  LDL.LU R29, [R1+0x234] ;  /* 0x00023400011d7983 */ /* 0x000ee40000300800 */
[----:B-1----:R-:W3:Y:S02]  /*48ec0*/  LDL.LU R30, [R1+0x238] ;  /* 0x00023800011e7983 */ /* 0x002ee40000300800 */
[----:B------:R-:W3:Y:S01]  /*48ed0*/  LDL.LU R31, [R1+0x23c] ;  /* 0x00023c00011f7983 */ /* 0x000ee20000300800 */
[----:B------:R-:W3:Y:S01]  /*48ee0*/  LDL.LU.64 R46, [R1+0x3230] ;  /* 0x00323000012e7983 */ /* 0x000ee20000300a00 */
[----:B------:R-:W3:Y:S01]  /*48ef0*/  LDL.LU.64 R44, [R1+0x3228] ;  /* 0x00322800012c7983 */ /* 0x000ee20000300a00 */
[----:B------:R-:W-:Y:S06]  /*48f00*/  HMMA.16816.F32.BF16 R4, R8, R48, R4 ;  /* 0x000000300804723c */ /* 0x000fec0000041804 */
        /* <DEDUP_REMOVED lines=9> */
[----:B------:R-:W3:Y:S02]  /*48fa0*/  LDL.LU R61, [R1+0x3218] ;  /* 0x00321800013d7983 */ /* 0x000ee40000300800 */
[----:B------:R-:W3:Y:S02]  /*48fb0*/  LDL R25, [R1+0x904] ;  /* 0x0009040001197983 */ /* 0x000ee40000100800 */
[----:B------:R2:W-:Y:S01]  /*48fc0*/  STL.64 [R1+0x3158], R50 ;  /* 0x0031583201007387 */ /* 0x0005e20000100a00 */
[----:B------:R-:W-:Y:S01]  /*48fd0*/  STL.64 [R1+0x3c0], R4 ;  /* 0x0003c00401007387 */ /* 0x000fe20000100a00 */
[----:B------:R-:W-:Y:S02]  /*48fe0*/  STL.64 [R1+0x3c8], R6 ;  /* 0x0003c80601007387 */ /* 0x000fe40000100a00 */
[----:B------:R-:W0:Y:S04]  /*48ff0*/  LDSM.16.MT88.4 R4, [R41+0x9800] ;  /* 0x009800002904783b */ /* 0x000e280000004200 */
[----:B------:R-:W-:-:S02]  /*49000*/  IMAD.MOV.U32 R48, RZ, RZ, R42 ;  /* 0x000000ffff307224 */ /* 0x000fc400078e002a */
[----:B------:R-:W-:Y:S01]  /*49010*/  IMAD.MOV.U32 R49, RZ, RZ, R43 ;  /* 0x000000ffff317224 */ /* 0x000fe200078e002b */
[----:B------:R-:W3:Y:S01]  /*49020*/  LDL.LU R42, [R1+0x3214] ;  /* 0x00321400012a7983 */ /* 0x000ee20000300800 */
[----:B------:R-:W3:Y:S02]  /*49030*/  LDL.LU R43, [R1+0x3210] ;  /* 0x00321000012b7983 */ /* 0x000ee40000300800 */
[----:B--2---:R-:W-:Y:S02]  /*49040*/  IMAD.MOV.U32 R50, RZ, RZ, R38 ;  /* 0x000000ffff327224 */ /* 0x004fe400078e0026 */
[----:B------:R-:W-:Y:S01]  /*49050*/  IMAD.MOV.U32 R51, RZ, RZ, R39 ;  /* 0x000000ffff337224 */ /* 0x000fe200078e0027 */
[----:B------:R-:W2:Y:S01]  /*49060*/  LDL.LU R38, [R1+0x320c] ;  /* 0x00320c0001267983 */ /* 0x000ea20000300800 */
[----:B------:R-:W2:Y:S02]  /*49070*/  LDL.LU R39, [R1+0x3208] ;  /* 0x0032080001277983 */ /* 0x000ea40000300800 */
[----:B0-----:R4:W-:Y:S02]  /*49080*/  STL.64 [R1+0x3168], R6 ;  /* 0x0031680601007387 */ /* 0x0019e40000100a00 */
[----:B------:R3:W-:Y:S02]  /*49090*/  STL.64 [R1+0x3160], R4 ;  /* 0x0031600401007387 */ /* 0x0007e40000100a00 */
[----:B----4-:R-:W-:-:S02]  /*490a0*/  IMAD.MOV.U32 R7, RZ, RZ, R18 ;  /* 0x000000ffff077224 */ /* 0x010fc400078e0012 */
[----:B---3--:R-:W-:Y:S02]  /*490b0*/  IMAD.MOV.U32 R4, RZ, RZ, R34 ;  /* 0x000000ffff047224 */ /* 0x008fe400078e0022 */
[----:B------:R-:W-:Y:S01]  /*490c0*/  IMAD.MOV.U32 R5, RZ, RZ, R35 ;  /* 0x000000ffff057224 */ /* 0x000fe200078e0023 */
[----:B------:R-:W3:Y:S01]  /*490d0*/  LDL.LU R34, [R1+0x3204] ;  /* 0x0032040001227983 */ /* 0x000ee20000300800 */
[----:B------:R-:W3:Y:S01]  /*490e0*/  LDL.LU R35, [R1+0x3200] ;  /* 0x0032000001237983 */ /* 0x000ee20000300800 */
[----:B------:R-:W-:Y:S01]  /*490f0*/  HMMA.16816.F32.BF16 R8, R8, R44, R12 ;  /* 0x0000002c0808723c */ /* 0x000fe2000004180c */
[----:B------:R-:W-:Y:S02]  /*49100*/  IMAD.MOV.U32 R6, RZ, RZ, R26 ;  /* 0x000000ffff067224 */ /* 0x000fe400078e001a */
[----:B------:R-:W4:Y:S01]  /*49110*/  LDL.LU R26, [R1+0x31fc] ;  /* 0x0031fc00011a7983 */ /* 0x000f220000300800 */
[----:B------:R-:W2:Y:S02]  /*49120*/  LDL.LU R18, [R1+0x31f8] ;  /* 0x0031f80001127983 */ /* 0x000ea40000300800 */
[----:B------:R-:W-:Y:S02]  /*49130*/  STL [R1+0x2f90], R41 ;  /* 0x002f902901007387 */ /* 0x000fe40000100800 */
[----:B------:R-:W2:Y:S01]  /*49140*/  LDL.LU.64 R14, [R1+0x31f0] ;  /* 0x0031f000010e7983 */ /* 0x000ea20000300a00 */
[----:B------:R-:W2:Y:S11]  /*49150*/  LDL.LU.64 R12, [R1+0x31e8] ;  /* 0x0031e800010c7983 */ /* 0x000eb60000300a00 */
[----:B------:R-:W-:Y:S03]  /*49160*/  @!UPT UIADD3 URZ, URZ, URZ, URZ ;  /* 0x0000003f3f3ff290 */ /* 0x000fe6000fffe03f */
[----:B------:R0:W-:Y:S01]  /*49170*/  STL.64 [R1+0x240], R8 ;  /* 0x0002400801007387 */ /* 0x0001e20000100a00 */
[----:B------:R1:W-:Y:S02]  /*49180*/  STL.64 [R1+0x248], R10 ;  /* 0x0002480a01007387 */ /* 0x0003e40000100a00 */
[----:B0-----:R-:W-:Y:S02]  /*49190*/  IMAD.MOV.U32 R8, RZ, RZ, R19 ;  /* 0x000000ffff087224 */ /* 0x001fe400078e0013 */
[----:B------:R-:W2:Y:S01]  /*491a0*/  LDL.LU R19, [R1+0x31e4] ;  /* 0x0031e40001137983 */ /* 0x000ea20000300800 */
[----:B------:R-:W-:Y:S02]  /*491b0*/  IMAD.MOV.U32 R9, RZ, RZ, R27 ;  /* 0x000000ffff097224 */ /* 0x000fe400078e001b */
[----:B------:R-:W4:Y:S02]  /*491c0*/  LDL.LU R27, [R1+0x31e0] ;  /* 0x0031e000011b7983 */ /* 0x000f240000300800 */
[----:B-1----:R-:W-:-:S02]  /*491d0*/  IMAD.MOV.U32 R10, RZ, RZ, R22 ;  /* 0x000000ffff0a7224 */ /* 0x002fc400078e0016 */
[----:B------:R-:W-:Y:S01]  /*491e0*/  IMAD.MOV.U32 R11, RZ, RZ, R23 ;  /* 0x000000ffff0b7224 */ /* 0x000fe200078e0017 */
[----:B------:R-:W3:Y:S01]  /*491f0*/  LDL.LU R22, [R1+0x31dc] ;  /* 0x0031dc0001167983 */ /* 0x000ee20000300800 */
[----:B------:R-:W3:Y:S02]  /*49200*/  LDL.LU R23, [R1+0x31d8] ;  /* 0x0031d80001177983 */ /* 0x000ee40000300800 */
[----:B------:R-:W-:Y:S01]  /*49210*/  STL.64 [R1+0x3170], R46 ;  /* 0x0031702e01007387 */ /* 0x000fe20000100a00 */
[C---:B--2---:R-:W-:Y:S11]  /*49220*/  HMMA.16816.F32.BF16 R28, R12.reuse, R18, R28 ;  /* 0x000000120c1c723c */ /* 0x044ff6000004181c */
        /* <DEDUP_REMOVED lines=8> */
[----:B------:R-:W-:Y:S01]  /*492b0*/  IMAD.MOV.U32 R47, RZ, RZ, R2 ;  /* 0x000000ffff2f7224 */ /* 0x000fe200078e0002 */
[----:B------:R-:W-:Y:S01]  /*492c0*/  STL.64 [R1+0x3180], R18 ;  /* 0x0031801201007387 */ /* 0x000fe20000100a00 */
[----:B------:R3:W-:Y:S01]  /*492d0*/  STL.64 [R1+0x3178], R16 ;  /* 0x0031781001007387 */ /* 0x0007e20000100a00 */
[C---:B----4-:R-:W-:Y:S08]  /*492e0*/  HMMA.16816.F32.BF16 R8, R12.reuse, R26, R8 ;  /* 0x0000001a0c08723c */ /* 0x050ff00000041808 */
[C---:B---3--:R-:W-:Y:S01]  /*492f0*/  HMMA.16816.F32.BF16 R16, R12.reuse, R22, R44 ;  /* 0x000000160c10723c */ /* 0x048fe2000004182c */
[----:B------:R-:W-:Y:S01]  /*49300*/  STL.64 [R1+0x3190], R22 ;  /* 0x0031901601007387 */ /* 0x000fe20000100a00 */
[----:B------:R-:W-:Y:S11]  /*49310*/  STL.64 [R1+0x3188], R20 ;  /* 0x0031881401007387 */ /* 0x000ff60000100a00 */
[----:B------:R-:W-:Y:S10]  /*49320*/  @!UPT UIADD3 URZ, URZ, URZ, URZ ;  /* 0x0000003f3f3ff290 */ /* 0x000ff4000fffe03f */
[----:B------:R-:W-:Y:S01]  /*49330*/  STL.64 [R1+0x220], R16 ;  /* 0x0002201001007387 */ /* 0x000fe20000100a00 */
[----:B------:R-:W-:Y:S02]  /*49340*/  STL.64 [R1+0x228], R18 ;  /* 0x0002281201007387 */ /* 0x000fe40000100a00 */
[----:B------:R-:W-:Y:S02]  /*49350*/  STL.64 [R1+0x3198], R26 ;  /* 0x0031981a01007387 */ /* 0x000fe40000100a00 */
[----:B------:R-:W-:Y:S01]  /*49360*/  STL.64 [R1+0x210], R8 ;  /* 0x0002100801007387 */ /* 0x000fe20000100a00 */
[----:B------:R0:W-:Y:S01]  /*49370*/  STL.64 [R1+0x218], R10 ;  /* 0x0002180a01007387 */ /* 0x0001e20000100a00 */
[----:B------:R-:W-:Y:S01]  /*49380*/  STL.64 [R1+0x31a0], R34 ;  /* 0x0031a02201007387 */ /* 0x000fe20000100a00 */
[C---:B0-----:R-:W-:Y:S08]  /*49390*/  HMMA.16816.F32.BF16 R8, R12.reuse, R34, R48 ;  /* 0x000000220c08723c */ /* 0x041ff00000041830 */
[C---:B--2---:R-:W-:Y:S11]  /*493a0*/  HMMA.16816.F32.BF16 R4, R12.reuse, R30, R4 ;  /* 0x0000001e0c04723c */ /* 0x044ff60000041804 */
[----:B------:R-:W-:Y:S11]  /*493b0*/  @!UPT UIADD3 URZ, URZ, URZ, URZ ;  /* 0x0000003f3f3ff290 */ /* 0x000ff6000fffe03f */
[----:B------:R-:W-:Y:S01]  /*493c0*/  @!UPT UIADD3 URZ, URZ, URZ, URZ ;  /* 0x0000003f3f3ff290 */ /* 0x000fe2000fffe03f */
[----:B------:R-:W-:Y:S01]  /*493d0*/  STL.64 [R1+0x200], R4 ;  /* 0x0002000401007387 */ /* 0x000fe20000100a00 */
[----:B------:R0:W-:Y:S02]  /*493e0*/  STL.64 [R1+0x208], R6 ;  /* 0x0002080601007387 */ /* 0x0001e40000100a00 */
[C---:B0-----:R-:W-:Y:S01]  /*493f0*/  HMMA.16816.F32.BF16 R4, R12.reuse, R38, R56 ;  /* 0x000000260c04723c */ /* 0x041fe20000041838 */
[----:B------:R-:W-:Y:S01]  /*49400*/  STL.64 [R1+0x1f0], R8 ;  /* 0x0001f00801007387 */ /* 0x000fe20000100a00 */
[----:B------:R-:W-:Y:S02]  /*49410*/  STL.64 [R1+0x1f8], R10 ;  /* 0x0001f80a01007387 */ /* 0x000fe40000100a00 */
[----:B------:R-:W-:Y:S02]  /*49420*/  STL.64 [R1+0x3148], R38 ;  /* 0x0031482601007387 */ /* 0x000fe40000100a00 */
[----:B------:R-:W0:Y:S11]  /*49430*/  LDSM.16.MT88.4 R8, [R25+0x9800] ;  /* 0x009800001908783b */ /* 0x000e360000004200 */
[----:B------:R-:W-:Y:S07]  /*49440*/  @!UPT UIADD3 URZ, URZ, URZ, URZ ;  /* 0x0000003f3f3ff290 */ /* 0x000fee000fffe03f */
[----:B------:R-:W-:Y:S02]  /*49450*/  IMAD.MOV.U32 R61, RZ, RZ, R4 ;  /* 0x000000ffff3d7224 */ /* 0x000fe400078e0004 */
[----:B------:R-:W-:Y:S02]  /*49460*/  IMAD.MOV.U32 R60, RZ, RZ, R5 ;  /* 0x000000ffff3c7224 */ /* 0x000fe400078e0005 */
[----:B------:R-:W-:Y:S02]  /*49470*/  IMAD.MOV.U32 R3, RZ, RZ, R6 ;  /* 0x000000ffff037224 */ /* 0x000fe400078e0006 */
[----:B------:R-:W-:Y:S02]  /*49480*/  IMAD.MOV.U32 R2, RZ, RZ, R7 ;  /* 0x000000ffff027224 */ /* 0x000fe400078e0007 */
[C---:B------:R-:W-:Y:S03]  /*49490*/  HMMA.16816.F32.BF16 R4, R12.reuse, R42, R52 ;  /* 0x0000002a0c04723c */ /* 0x040fe60000041834 */
[----:B------:R-:W-:Y:S01]  /*494a0*/  STL [R1+0x2f84], R2 ;  /* 0x002f840201007387 */ /* 0x000fe20000100800 */
[----:B------:R-:W-:Y:S02]  /*494b0*/  STL [R1+0x2f80], R3 ;  /* 0x002f800301007387 */ /* 0x000fe40000100800 */
[----:B------:R-:W-:Y:S02]  /*494c0*/  STL [R1+0x2f7c], R60 ;  /* 0x002f7c3c01007387 */ /* 0x000fe40000100800 */
[----:B------:R-:W-:Y:S01]  /*494d0*/  STL [R1+0x2f78], R61 ;  /* 0x002f783d01007387 */ /* 0x000fe20000100800 */
[----:B------:R1:W-:Y:S11]  /*494e0*/  STL.64 [R1+0x3140], R42 ;  /* 0x0031402a01007387 */ /* 0x0003f60000100a00 */
[----:B------:R-:W-:Y:S03]  /*494f0*/  @!UPT UIADD3 URZ, URZ, URZ, URZ ;  /* 0x0000003f3f3ff290 */ /* 0x000fe6000fffe03f */
[----:B------:R-:W-:Y:S01]  /*49500*/  STL.64 [R1+0x1d0], R4 ;  /* 0x0001d00401007387 */ /* 0x000fe20000100a00 */
[----:B------:R-:W-:Y:S02]  /*49510*/  STL.64 [R1+0x1d8], R6 ;  /* 0x0001d80601007387 */ /* 0x000fe40000100a00 */
[----:B------:R-:W2:Y:S02]  /*49520*/  LDL.LU R48, [R1+0x350] ;  /* 0x0003500001307983 */ /* 0x000ea40000300800 */
[----:B------:R-:W2:Y:S01]  /*49530*/  LDL.LU R49, [R1+0x354] ;  /* 0x0003540001317983 */ /* 0x000ea20000300800 */
[----:B------:R-:W3:Y:S01]  /*49540*/  LDL.LU R50, [R1+0x358] ;  /* 0x0003580001327983 */ /* 0x000ee20000300800 */
[----:B------:R-:W3:Y:S02]  /*49550*/  LDL.LU R51, [R1+0x35c] ;  /* 0x00035c0001337983 */ /* 0x000ee40000300800 */
[----:B------:R-:W4:Y:S02]  /*49560*/  LDL.LU R52, [R1+0x3a0] ;  /* 0x0003a00001347983 */ /* 0x000f240000300800 */
[----:B------:R-:W4:Y:S01]  /*49570*/  LDL.LU R53, [R1+0x3a4] ;  /* 0x0003a40001357983 */ /* 0x000f220000300800 */
[----:B------:R-:W4:Y:S01]  /*49580*/  LDL.LU R54, [R1+0x3a8] ;  /* 0x0003a80001367983 */ /* 0x000f220000300800 */
[----:B------:R-:W4:Y:S02]  /*49590*/  LDL.LU R55, [R1+0x3ac] ;  /* 0x0003ac0001377983 */ /* 0x000f240000300800 */
[----:B-1----:R-:W4:Y:S02]  /*495a0*/  LDL R42, [R1+0xd8] ;  /* 0x0000d800012a7983 */ /* 0x002f240000100800 */
[----:B------:R-:W4:Y:S01]  /*495b0*/  LDL R43, [R1+0xdc] ;  /* 0x0000dc00012b7983 */ /* 0x000f220000100800 */
[----:B------:R-:W4:Y:S01]  /*495c0*/  LDL.LU R56, [R1+0x3b0] ;  /* 0x0003b00001387983 */ /* 0x000f220000300800 */
[----:B------:R-:W4:Y:S02]  /*495d0*/  LDL.LU R57, [R1+0x3b4] ;  /* 0x0003b40001397983 */ /* 0x000f240000300800 */
[----:B------:R-:W4:Y:S02]  /*495e0*/  LDL.LU R58, [R1+0x3b8] ;  /* 0x0003b800013a7983 */ /* 0x000f240000300800 */
[----:B------:R-:W4:Y:S01]  /*495f0*/  LDL.LU R59, [R1+0x3bc] ;  /* 0x0003bc00013b7983 */ /* 0x000f220000300800 */
[----:B---3--:R-:W-:Y:S01]  /*49600*/  STL.64 [R1+0x31b0], R50 ;  /* 0x0031b03201007387 */ /* 0x008fe20000100a00 */
[----:B--2---:R-:W-:Y:S02]  /*49610*/  STL.64 [R1+0x31a8], R48 ;  /* 0x0031a83001007387 */ /* 0x004fe40000100a00 */
[----:B------:R-:W2:Y:S02]  /*49620*/  LDL.LU R44, [R1+0x360] ;  /* 0x00036000012c7983 */ /* 0x000ea40000300800 */
[----:B------:R-:W2:Y:S01]  /*49630*/  LDL.LU R45, [R1+0x364] ;  /* 0x00036400012d7983 */ /* 0x000ea20000300800 */
[----:B------:R-:W3:Y:S01]  /*49640*/  LDL.LU R46, [R1+0x368] ;  /* 0x00036800012e7983 */ /* 0x000ee20000300800 */
[----:B------:R-:W3:Y:S01]  /*49650*/  LDL.LU R47, [R1+0x36c] ;  /* 0x00036c00012f7983 */ /* 0x000ee20000300800 */
[C---:B----4-:R-:W-:Y:S02]  /*49660*/  HMMA.16816.F32.BF16 R40, R12.reuse, R42, R56 ;  /* 0x0000002a0c28723c */ /* 0x050fe40000041838 */
[----:B---3--:R-:W-:Y:S01]  /*49670*/  STL.64 [R1+0x31c0], R46 ;  /* 0x0031c02e01007387 */ /* 0x008fe20000100a00 */
[----:B--2---:R1:W-:Y:S02]  /*49680*/  STL.64 [R1+0x31b8], R44 ;  /* 0x0031b82c01007387 */ /* 0x0043e40000100a00 */
[----:B------:R-:W2:Y:S02]  /*49690*/  LDL R18, [R1+0x98] ;  /* 0x0000980001127983 */ /* 0x000ea40000100800 */
[----:B------:R-:W2:Y:S01]  /*496a0*/  LDL R19, [R1+0x9c] ;  /* 0x00009c0001137983 */ /* 0x000ea20000100800 */
[----:B------:R-:W3:Y:S04]  /*496b0*/  LDL R26, [R1+0xa8] ;  /* 0x0000a800011a7983 */ /* 0x000ee80000100800 */
[----:B------:R-:W3:Y:S01]  /*496c0*/  LDL R27, [R1+0xac] ;  /* 0x0000ac00011b7983 */ /* 0x000ee20000100800 */
[----:B------:R-:W3:Y:S02]  /*496d0*/  LDL.LU R32, [R1+0x380] ;  /* 0x0003800001207983 */ /* 0x000ee40000300800 */
[----:B------:R-:W3:Y:S02]  /*496e0*/  LDL.LU R33, [R1+0x384] ;  /* 0x0003840001217983 */ /* 0x000ee40000300800 */
[----:B------:R-:W3:Y:S01]  /*496f0*/  LDL.LU R34, [R1+0x388] ;  /* 0x0003880001227983 */ /* 0x000ee20000300800 */
[----:B------:R-:W3:Y:S04]  /*49700*/  LDL.LU R35, [R1+0x38c] ;  /* 0x00038c0001237983 */ /* 0x000ee80000300800 */
[----:B-1----:R-:W4:Y:S01]  /*49710*/  LDL.LU R44, [R1+0x390] ;  /* 0x00039000012c7983 */ /* 0x002f220000300800 */
[----:B------:R-:W4:Y:S02]  /*49720*/  LDL.LU R45, [R1+0x394] ;  /* 0x00039400012d7983 */ /* 0x000f240000300800 */
[----:B------:R-:W4:Y:S02]  /*49730*/  LDL.LU R46, [R1+0x398] ;  /* 0x00039800012e7983 */ /* 0x000f240000300800 */
[----:B------:R-:W4:Y:S01]  /*49740*/  LDL.LU R47, [R1+0x39c] ;  /* 0x00039c00012f7983 */ /* 0x000f220000300800 */
[----:B------:R-:W4:Y:S01]  /*49750*/  LDL.64 R50, [R1+0xb8] ;  /* 0x0000b80001327983 */ /* 0x000f220000100a00 */
[----:B------:R-:W2:Y:S02]  /*49760*/  LDL.LU R20, [R1+0x370] ;  /* 0x0003700001147983 */ /* 0x000ea40000300800 */
[----:B------:R-:W2:Y:S02]  /*49770*/  LDL.LU R21, [R1+0x374] ;  /* 0x0003740001157983 */ /* 0x000ea40000300800 */
[----:B------:R-:W2:Y:S01]  /*49780*/  LDL.LU R22, [R1+0x378] ;  /* 0x0003780001167983 */ /* 0x000ea20000300800 */
[----:B------:R-:W2:Y:S01]  /*49790*/  LDL.LU R23, [R1+0x37c] ;  /* 0x00037c0001177983 */ /* 0x000ea20000300800 */
[----:B------:R-:W2:Y:S02]  /*497a0*/  LDL.64 R6, [R1+0x88] ;  /* 0x0000880001067983 */ /* 0x000ea40000100a00 */
[----:B------:R-:W2:Y:S02]  /*497b0*/  LDL.LU R36, [R1+0x340] ;  /* 0x0003400001247983 */ /* 0x000ea40000300800 */
[----:B------:R-:W2:Y:S01]  /*497c0*/  LDL.LU R37, [R1+0x344] ;  /* 0x0003440001257983 */ /* 0x000ea20000300800 */
[----:B------:R-:W2:Y:S01]  /*497d0*/  LDL.LU R38, [R1+0x348] ;  /* 0x0003480001267983 */ /* 0x000ea20000300800 */
[----:B------:R-:W2:Y:S02]  /*497e0*/  LDL.LU R39, [R1+0x34c] ;  /* 0x00034c0001277983 */ /* 0x000ea40000300800 */
[----:B0-----:R0:W-:Y:S02]  /*497f0*/  STL.64 [R1+0x30a0], R10 ;  /* 0x0030a00a01007387 */ /* 0x0011e40000100a00 */
[----:B------:R-:W-:Y:S01]  /*49800*/  STL.64 [R1+0x3098], R8 ;  /* 0x0030980801007387 */ /* 0x000fe20000100a00 */
[----:B0-----:R-:W2:Y:S04]  /*49810*/  LDL R10, [R1+0x78] ;  /* 0x00007800010a7983 */ /* 0x001ea80000100800 */
[----:B------:R-:W2:Y:S01]  /*49820*/  LDL R11, [R1+0x7c] ;  /* 0x00007c00010b7983 */ /* 0x000ea20000100800 */
[----:B------:R-:W2:Y:S02]  /*49830*/  LDL.LU.64 R58, [R1+0x31c8] ;  /* 0x0031c800013a7983 */ /* 0x000ea40000300a00 */
[----:B------:R-:W-:Y:S02]  /*49840*/  STL.64 [R1+0x3b0], R40 ;  /* 0x0003b02801007387 */ /* 0x000fe40000100a00 */
[----:B------:R2:W-:Y:S01]  /*49850*/  STL.64 [R1+0x3b8], R42 ;  /* 0x0003b82a01007387 */ /* 0x0005e20000100a00 */
[C---:B----4-:R-:W-:Y:S08]  /*49860*/  HMMA.16816.F32.BF16 R44, R12.reuse, R50, R44 ;  /* 0x000000320c2c723c */ /* 0x050ff0000004182c */
[----:B--2---:R-:W-:Y:S01]  /*49870*/  HMMA.16816.F32.BF16 R40, R12, R58, R52 ;  /* 0x0000003a0c28723c */ /* 0x004fe20000041834 */
[----:B------:R-:W-:-:S02]  /*49880*/  IMAD.MOV.U32 R3, RZ, RZ, R58 ;  /* 0x000000ffff037224 */ /* 0x000fc400078e003a */
[----:B------:R-:W-:Y:S11]  /*49890*/  IMAD.MOV.U32 R2, RZ, RZ, R59 ;  /* 0x000000ffff027224 */ /* 0x000ff600078e003b */
[----:B------:R-:W-:Y:S09]  /*498a0*/  @!UPT UIADD3 URZ, URZ, URZ, URZ ;  /* 0x0000003f3f3ff290 */ /* 0x000ff2000fffe03f */
[----:B------:R0:W-:Y:S01]  /*498b0*/  STL.64 [R1+0x3a0], R40 ;  /* 0x0003a02801007387 */ /* 0x0001e20000100a00 */
[----:B------:R1:W-:Y:S03]  /*498c0*/  STL.64 [R1+0x3a8], R42 ;  /* 0x0003a82a01007387 */ /* 0x0003e60000100a00 */
[----:B0-----:R-:W2:Y:S01]  /*498d0*/  LDL.LU R40, [R1+0x330] ;  /* 0x0003300001287983 */ /* 0x001ea20000300800 */
[----:B------:R-:W2:Y:S02]  /*498e0*/  LDL.LU R41, [R1+0x334] ;  /* 0x0003340001297983 */ /* 0x000ea40000300800 */
[----:B-1----:R-:W2:Y:S02]  /*498f0*/  LDL.LU R42, [R1+0x338] ;  /* 0x00033800012a7983 */ /* 0x002ea40000300800 */
[----:B------:R-:W2:Y:S01]  /*49900*/  LDL.LU R43, [R1+0x33c] ;  /* 0x00033c00012b7983 */ /* 0x000ea20000300800 */
[----:B------:R-:W4:Y:S01]  /*49910*/  LDL R29, [R1+0x900] ;  /* 0x00090000011d7983 */ /* 0x000f220000100800 */
        /* <DEDUP_REMOVED lines=8> */
[----:B------:R-:W-:Y:S02]  /*499a0*/  STL.64 [R1+0x390], R44 ;  /* 0x0003902c01007387 */ /* 0x000fe40000100a00 */
[----:B------:R0:W-:Y:S02]  /*499b0*/  STL.64 [R1+0x398], R46 ;  /* 0x0003982e01007387 */ /* 0x0001e40000100a00 */
[----:B------:R-:W-:-:S02]  /*499c0*/  IMAD.MOV.U32 R9, RZ, RZ, R50 ;  /* 0x000000ffff097224 */ /* 0x000fc400078e0032 */
[----:B------:R-:W-:Y:S01]  /*499d0*/  IMAD.MOV.U32 R8, RZ, RZ, R51 ;  /* 0x000000ffff087224 */ /* 0x000fe200078e0033 */
[----:B0-----:R-:W2:Y:S01]  /*499e0*/  LDL.LU.64 R46, [R1+0x31c0] ;  /* 0x0031c000012e7983 */ /* 0x001ea20000300a00 */
[----:B------:R-:W2:Y:S02]  /*499f0*/  LDL.LU.64 R44, [R1+0x31b8] ;  /* 0x0031b800012c7983 */ /* 0x000ea40000300a00 */
[----:B------:R-:W4:Y:S02]  /*49a00*/  LDL.LU.64 R50, [R1+0x31b0] ;  /* 0x0031b00001327983 */ /* 0x000f240000300a00 */
[----:B------:R-:W4:Y:S01]  /*49a10*/  LDL.LU.64 R48, [R1+0x31a8] ;  /* 0x0031a80001307983 */ /* 0x000f220000300a00 */
[C---:B---3--:R-:W-:Y:S08]  /*49a20*/  HMMA.16816.F32.BF16 R24, R12.reuse, R26, R32 ;  /* 0x0000001a0c18723c */ /* 0x048ff00000041820 */
[----:B------:R-:W-:Y:S01]  /*49a30*/  HMMA.16816.F32.BF16 R16, R12, R18, R20 ;  /* 0x000000120c10723c */ /* 0x000fe20000041814 */
[----:B------:R-:W3:Y:S11]  /*49a40*/  LDL.LU.64 R34, [R1+0x31a0] ;  /* 0x0031a00001227983 */ /* 0x000ef60000300a00 */
[----:B------:R-:W-:Y:S03]  /*49a50*/  @!UPT UIADD3 URZ, URZ, URZ, URZ ;  /* 0x0000003f3f3ff290 */ /* 0x000fe6000fffe03f */
[----:B------:R-:W-:Y:S01]  /*49a60*/  STL.64 [R1+0x380], R24 ;  /* 0x0003801801007387 */ /* 0x000fe20000100a00 */
[----:B------:R0:W-:Y:S03]  /*49a70*/  STL.64 [R1+0x388], R26 ;  /* 0x0003881a01007387 */ /* 0x0001e60000100a00 */
[----:B0-----:R-:W3:Y:S01]  /*49a80*/  LDL.LU.64 R26, [R1+0x3198] ;  /* 0x00319800011a7983 */ /* 0x001ee20000300a00 */
[----:B------:R-:W3:Y:S02]  /*49a90*/  LDL.LU.64 R22, [R1+0x3190] ;  /* 0x0031900001167983 */ /* 0x000ee40000300a00 */
[----:B------:R-:W3:Y:S02]  /*49aa0*/  LDL.LU.64 R20, [R1+0x3188] ;  /* 0x0031880001147983 */ /* 0x000ee40000300a00 */
[----:B------:R-:W-:Y:S01]  /*49ab0*/  STL.64 [R1+0x370], R16 ;  /* 0x0003701001007387 */ /* 0x000fe20000100a00 */
[----:B------:R0:W-:Y:S01]  /*49ac0*/  STL.64 [R1+0x378], R18 ;  /* 0x0003781201007387 */ /* 0x0001e20000100a00 */
[----:B------:R-:W-:-:S02]  /*49ad0*/  IMAD.MOV.U32 R25, RZ, RZ, R6 ;  /* 0x000000ffff197224 */ /* 0x000fc400078e0006 */
[----:B------:R-:W-:Y:S01]  /*49ae0*/  IMAD.MOV.U32 R24, RZ, RZ, R7 ;  /* 0x000000ffff187224 */ /* 0x000fe200078e0007 */
[----:B0-----:R-:W3:Y:S01]  /*49af0*/  LDL.LU.64 R18, [R1+0x3180] ;  /* 0x0031800001127983 */ /* 0x001ee20000300a00 */
[----:B------:R-:W3:Y:S01]  /*49b00*/  LDL.LU.64 R16, [R1+0x3178] ;  /* 0x0031780001107983 */ /* 0x000ee20000300a00 */
[C---:B--2---:R-:W-:Y:S08]  /*49b10*/  HMMA.16816.F32.BF16 R44, R12.reuse, R6, R44 ;  /* 0x000000060c2c723c */ /* 0x044ff0000004182c */
[C---:B----4-:R-:W-:Y:S11]  /*49b20*/  HMMA.16816.F32.BF16 R48, R12.reuse, R10, R48 ;  /* 0x0000000a0c30723c */ /* 0x050ff60000041830 */
[----:B------:R-:W-:Y:S04]  /*49b30*/  @!UPT UIADD3 URZ, URZ, URZ, URZ ;  /* 0x0000003f3f3ff290 */ /* 0x000fe8000fffe03f */
[----:B------:R-:W-:Y:S01]  /*49b40*/  STL.64 [R1+0x360], R44 ;  /* 0x0003602c01007387 */ /* 0x000fe20000100a00 */
[----:B------:R0:W-:Y:S03]  /*49b50*/  STL.64 [R1+0x368], R46 ;  /* 0x0003682e01007387 */ /* 0x0001e60000100a00 */
[----:B0-----:R-:W2:Y:S01]  /*49b60*/  LDL.LU.64 R46, [R1+0x3170] ;  /* 0x00317000012e7983 */ /* 0x001ea20000300a00 */
[----:B------:R-:W3:Y:S02]  /*49b70*/  LDL.LU.64 R6, [R1+0x3168] ;  /* 0x0031680001067983 */ /* 0x000ee40000300a00 */
[----:B------:R-:W3:Y:S02]  /*49b80*/  LDL.LU.64 R4, [R1+0x3160] ;  /* 0x0031600001047983 */ /* 0x000ee40000300a00 */
[----:B------:R-:W-:Y:S01]  /*49b90*/  STL.64 [R1+0x350], R48 ;  /* 0x0003503001007387 */ /* 0x000fe20000100a00 */
[----:B------:R0:W-:Y:S04]  /*49ba0*/  STL.64 [R1+0x358], R50 ;  /* 0x0003583201007387 */ /* 0x0001e80000100a00 */
[----:B0-----:R-:W4:Y:S01]  /*49bb0*/  LDL.LU.64 R50, [R1+0x3158] ;  /* 0x0031580001327983 */ /* 0x001f220000300a00 */
[----:B------:R-:W-:Y:S01]  /*49bc0*/  STL.64 [R1+0x30b0], R10 ;  /* 0x0030b00a01007387 */ /* 0x000fe20000100a00 */
[C---:B----4-:R-:W-:Y:S11]  /*49bd0*/  HMMA.16816.F32.BF16 R36, R12.reuse, R50, R36 ;  /* 0x000000320c24723c */ /* 0x050ff60000041824 */
[----:B------:R-:W-:Y:S11]  /*49be0*/  @!UPT UIADD3 URZ, URZ, URZ, URZ ;  /* 0x0000003f3f3ff290 */ /* 0x000ff6000fffe03f */
[----:B------:R-:W-:Y:S01]  /*49bf0*/  @!UPT UIADD3 URZ, URZ, URZ, URZ ;  /* 0x0000003f3f3ff290 */ /* 0x000fe2000fffe03f */
[----:B------:R0:W-:Y:S01]  /*49c00*/  STL.64 [R1+0x340], R36 ;  /* 0x0003402401007387 */ /* 0x0001e20000100a00 */
[----:B------:R1:W-:Y:S03]  /*49c10*/  STL.64 [R1+0x348], R38 ;  /* 0x0003482601007387 */ /* 0x0003e60000100a00 */
[----:B0-----:R-:W4:Y:S01]  /*49c20*/  LDL.LU R36, [R1+0x300] ;  /* 0x0003000001247983 */ /* 0x001f220000300800 */
[----:B--2---:R-:W-:Y:S02]  /*49c30*/  IMAD.MOV.U32 R37, RZ, RZ, R46 ;  /* 0x000000ffff257224 */ /* 0x004fe400078e002e */
[----:B------:R-:W2:Y:S02]  /*49c40*/  LDL.LU R46, [R1+0x3154] ;  /* 0x00315400012e7983 */ /* 0x000ea40000300800 */
[----:B-1----:R-:W-:Y:S02]  /*49c50*/  IMAD.MOV.U32 R38, RZ, RZ, R47 ;  /* 0x000000ffff267224 */ /* 0x002fe400078e002f */
[----:B------:R-:W2:Y:S01]  /*49c60*/  LDL.LU R47, [R1+0x3150] ;  /* 0x00315000012f7983 */ /* 0x000ea20000300800 */
[----:B------:R-:W4:Y:S02]  /*49c70*/  LDL.LU R39, [R1+0x30c] ;  /* 0x00030c0001277983 */ /* 0x000f240000300800 */
[----:B------:R0:W-:Y:S02]  /*49c80*/  STL.64 [R1+0x30a8], R50 ;  /* 0x0030a83201007387 */ /* 0x0001e40000100a00 */
[----:B------:R-:W2:Y:S01]  /*49c90*/  LDL.LU R48, [R1+0x1c0] ;  /* 0x0001c00001307983 */ /* 0x000ea20000300800 */
[----:B------:R-:W2:Y:S04]  /*49ca0*/  LDL.LU R49, [R1+0x1c4] ;  /* 0x0001c40001317983 */ /* 0x000ea80000300800 */
[----:B0-----:R-:W2:Y:S01]  /*49cb0*/  LDL.LU R50, [R1+0x1c8] ;  /* 0x0001c80001327983 */ /* 0x001ea20000300800 */
[----:B------:R-:W2:Y:S02]  /*49cc0*/  LDL.LU R51, [R1+0x1cc] ;  /* 0x0001cc0001337983 */ /* 0x000ea40000300800 */
[----:B--2---:R-:W-:Y:S11]  /*49cd0*/  HMMA.16816.F32.BF16 R12, R12, R46, R48 ;  /* 0x0000002e0c0c723c */ /* 0x004ff60000041830 */
[----:B------:R-:W-:Y:S11]  /*49ce0*/  @!UPT UIADD3 URZ, URZ, URZ, URZ ;  /* 0x0000003f3f3ff290 */ /* 0x000ff6000fffe03f */
[----:B------:R-:W-:Y:S01]  /*49cf0*/  @!UPT UIADD3 URZ, URZ, URZ, URZ ;  /* 0x0000003f3f3ff290 */ /* 0x000fe2000fffe03f */
[----:B------:R-:W-:Y:S01]  /*49d00*/  STL.64 [R1+0x468], R14 ;  /* 0x0004680e01007387 */ /* 0x000fe20000100a00 */
[----:B------:R-:W-:Y:S02]  /*49d10*/  IMAD.MOV.U32 R44, RZ, RZ, R12 ;  /* 0x000000ffff2c7224 */ /* 0x000fe400078e000c */
[----:B------:R-:W-:Y:S02]  /*49d20*/  IMAD.MOV.U32 R45, RZ, RZ, R13 ;  /* 0x000000ffff2d7224 */ /* 0x000fe400078e000d */
[----:B------:R-:W0:Y:S04]  /*49d30*/  LDSM.16.MT88.4 R12, [R29+0x9800] ;  /* 0x009800001d0c783b */ /* 0x000e280000004200 */
[----:B------:R-:W-:Y:S01]  /*49d40*/  STL [R1+0x2f34], R45 ;  /* 0x002f342d01007387 */ /* 0x000fe20000100800 */
[----:B------:R-:W-:Y:S02]  /*49d50*/  STL [R1+0x2f30], R44 ;  /* 0x002f302c01007387 */ /* 0x000fe40000100800 */
[----:B------:R-:W-:Y:S01]  /*49d60*/  STL.64 [R1+0x30b8], R46 ;  /* 0x0030b82e01007387 */ /* 0x000fe20000100a00 */
[----:B0-----:R-:W-:Y:S01]  /*49d70*/  STL.64 [R1+0x2fd0], R14 ;  /* 0x002fd00e01007387 */ /* 0x001fe20000100a00 */
[----:B------:R3:W-:Y:S02]  /*49d80*/  STL.64 [R1+0x2fc8], R12 ;  /* 0x002fc80c01007387 */ /* 0x0007e40000100a00 */
[C---:B---3--:R-:W-:Y:S01]  /*49d90*/  HMMA.16816.F32.BF16 R12, R4.reuse, R18, R40 ;  /* 0x00000012040c723c */ /* 0x048fe20000041828 */
[----:B------:R-:W-:Y:S01]  /*49da0*/  STL.64 [R1+0x30c8], R18 ;  /* 0x0030c81201007387 */ /* 0x000fe20000100a00 */
[----:B------:R-:W-:Y:S11]  /*49db0*/  STL.64 [R1+0x30c0], R16 ;  /* 0x0030c01001007387 */ /* 0x000ff60000100a00 */
[----:B------:R-:W-:Y:S10]  /*49dc0*/  @!UPT UIADD3 URZ, URZ, URZ, URZ ;  /* 0x0000003f3f3ff290 */ /* 0x000ff4000fffe03f */
[----:B------:R-:W-:Y:S01]  /*49dd0*/  STL.64 [R1+0x330], R12 ;  /* 0x0003300c01007387 */ /* 0x000fe20000100a00 */
[----:B------:R0:W-:Y:S02]  /*49de0*/  STL.64 [R1+0x338], R14 ;  /* 0x0003380e01007387 */ /* 0x0001e40000100a00 */
[C---:B0-----:R-:W-:Y:S01]  /*49df0*/  HMMA.16816.F32.BF16 R12, R4.reuse, R22, R52 ;  /* 0x00000016040c723c */ /* 0x041fe20000041834 */
[----:B------:R-:W-:Y:S01]  /*49e00*/  STL.64 [R1+0x30d8], R22 ;  /* 0x0030d81601007387 */ /* 0x000fe20000100a00 */
[----:B------:R-:W-:Y:S11]  /*49e10*/  STL.64 [R1+0x30d0], R20 ;  /* 0x0030d01401007387 */ /* 0x000ff60000100a00 */
[----:B------:R-:W-:Y:S10]  /*49e20*/  @!UPT UIADD3 URZ, URZ, URZ, URZ ;  /* 0x0000003f3f3ff290 */ /* 0x000ff4000fffe03f */
[----:B------:R-:W-:Y:S01]  /*49e30*/  STL.64 [R1+0x320], R12 ;  /* 0x0003200c01007387 */ /* 0x000fe20000100a00 */
[----:B------:R0:W-:Y:S02]  /*49e40*/  STL.64 [R1+0x328], R14 ;  /* 0x0003280e01007387 */ /* 0x0001e40000100a00 */
[C---:B0-----:R-:W-:Y:S01]  /*49e50*/  HMMA.16816.F32.BF16 R12, R4.reuse, R26, R56 ;  /* 0x0000001a040c723c */ /* 0x041fe20000041838 */
[----:B------:R-:W-:Y:S01]  /*49e60*/  STL.64 [R1+0x30e0], R26 ;  /* 0x0030e01a01007387 */ /* 0x000fe20000100a00 */
[----:B------:R-:W2:Y:S11]  /*49e70*/  LDL.LU R52, [R1+0x190] ;  /* 0x0001900001347983 */ /* 0x000eb60000300800 */
[----:B------:R-:W-:Y:S10]  /*49e80*/  @!UPT UIADD3 URZ, URZ, URZ, URZ ;  /* 0x0000003f3f3ff290 */ /* 0x000ff4000fffe03f */
[----:B------:R-:W-:Y:S01]  /*49e90*/  STL.64 [R1+0x310], R12 ;  /* 0x0003100c01007387 */ /* 0x000fe20000100a00 */
[----:B------:R4:W-:Y:S02]  /*49ea0*/  STL.64 [R1+0x318], R14 ;  /* 0x0003180e01007387 */ /* 0x0009e40000100a00 */
[----:B------:R-:W2:Y:S02]  /*49eb0*/  LDL.LU R53, [R1+0x194] ;  /* 0x0001940001357983 */ /* 0x000ea40000300800 */
[----:B------:R-:W3:Y:S01]  /*49ec0*/  LDL.LU R54, [R1+0x198] ;  /* 0x0001980001367983 */ /* 0x000ee20000300800 */
[----:B------:R-:W3:Y:S01]  /*49ed0*/  LDL.LU R55, [R1+0x19c] ;  /* 0x00019c0001377983 */ /* 0x000ee20000300800 */
[----:B----4-:R-:W-:Y:S03]  /*49ee0*/  HMMA.16816.F32.BF16 R12, R4, R30, R36 ;  /* 0x0000001e040c723c */ /* 0x010fe60000041824 */
[----:B---3--:R-:W-:Y:S01]  /*49ef0*/  STL.64 [R1+0x30f0], R54 ;  /* 0x0030f03601007387 */ /* 0x008fe20000100a00 */
[----:B--2---:R-:W-:Y:S02]  /*49f00*/  STL.64 [R1+0x30e8], R52 ;  /* 0x0030e83401007387 */ /* 0x004fe40000100a00 */
[----:B------:R-:W2:Y:S02]  /*49f10*/  LDL.LU R56, [R1+0x180] ;  /* 0x0001800001387983 */ /* 0x000ea40000300800 */
[----:B------:R-:W2:Y:S01]  /*49f20*/  LDL.LU R57, [R1+0x184] ;  /* 0x0001840001397983 */ /* 0x000ea20000300800 */
[----:B------:R-:W3:Y:S01]  /*49f30*/  LDL.LU R58, [R1+0x188] ;  /* 0x00018800013a7983 */ /* 0x000ee20000300800 */
[----:B------:R-:W3:Y:S02]  /*49f40*/  LDL.LU R59, [R1+0x18c] ;  /* 0x00018c00013b7983 */ /* 0x000ee40000300800 */
[----:B------:R-:W-:-:S02]  /*49f50*/  IMAD.MOV.U32 R10, RZ, RZ, R25 ;  /* 0x000000ffff0a7224 */ /* 0x000fc400078e0019 */
[----:B------:R-:W-:Y:S01]  /*49f60*/  IMAD.MOV.U32 R11, RZ, RZ, R24 ;  /* 0x000000ffff0b7224 */ /* 0x000fe200078e0018 */
[----:B---3--:R-:W-:Y:S01]  /*49f70*/  STL.64 [R1+0x3100], R58 ;  /* 0x0031003a01007387 */ /* 0x008fe20000100a00 */
[----:B--2---:R-:W-:Y:S02]  /*49f80*/  STL.64 [R1+0x30f8], R56 ;  /* 0x0030f83801007387 */ /* 0x004fe40000100a00 */
[----:B------:R-:W-:Y:S05]  /*49f90*/  STL.64 [R1+0x3108], R30 ;  /* 0x0031081e01007387 */ /* 0x000fea0000100a00 */
[----:B------:R0:W-:Y:S01]  /*49fa0*/  STL.64 [R1+0x300], R12 ;  /* 0x0003000c01007387 */ /* 0x0001e20000100a00 */
[----:B------:R1:W-:Y:S01]  /*49fb0*/  STL.64 [R1+0x308], R14 ;  /* 0x0003080e01007387 */ /* 0x0003e20000100a00 */
[----:B------:R-:W-:Y:S02]  /*49fc0*/  STL.64 [R1+0x3110], R10 ;  /* 0x0031100a01007387 */ /* 0x000fe40000100a00 */
[----:B------:R-:W2:Y:S02]  /*49fd0*/  LDL.LU R44, [R1+0x270] ;  /* 0x00027000012c7983 */ /* 0x000ea40000300800 */
[----:B------:R-:W2:Y:S01]  /*49fe0*/  LDL.LU R45, [R1+0x274] ;  /* 0x00027400012d7983 */ /* 0x000ea20000300800 */
[----:B------:R-:W3:Y:S01]  /*49ff0*/  LDL.LU R46, [R1+0x278] ;  /* 0x00027800012e7983 */ /* 0x000ee20000300800 */
[----:B------:R-:W3:Y:S03]  /*4a000*/  LDL.LU R47, [R1+0x27c] ;  /* 0x00027c00012f7983 */ /* 0x000ee60000300800 */
[----:B---3--:R-:W-:Y:S01]  /*4a010*/  STL.64 [R1+0x3120], R46 ;  /* 0x0031202e01007387 */ /* 0x008fe20000100a00 */
[----:B--2---:R-:W-:Y:S02]  /*4a020*/  STL.64 [R1+0x3118], R44 ;  /* 0x0031182c01007387 */ /* 0x004fe40000100a00 */
[----:B0-----:R-:W2:Y:S02]  /*4a030*/  LDL.LU R12, [R1+0x290] ;  /* 0x00029000010c7983 */ /* 0x001ea40000300800 */
[----:B------:R-:W2:Y:S01]  /*4a040*/  LDL.LU R13, [R1+0x294] ;  /* 0x00029400010d7983 */ /* 0x000ea20000300800 */
[----:B-1----:R-:W3:Y:S01]  /*4a050*/  LDL.LU R14, [R1+0x298] ;  /* 0x00029800010e7983 */ /* 0x002ee20000300800 */
[----:B------:R-:W3:Y:S02]  /*4a060*/  LDL.LU R15, [R1+0x29c] ;  /* 0x00029c00010f7983 */ /* 0x000ee40000300800 */
[----:B------:R-:W-:-:S02]  /*4a070*/  IMAD.MOV.U32 R54, RZ, RZ, R9 ;  /* 0x000000ffff367224 */ /* 0x000fc400078e0009 */
[----:B------:R-:W-:Y:S01]  /*4a080*/  IMAD.MOV.U32 R55, RZ, RZ, R8 ;  /* 0x000000ffff377224 */ /* 0x000fe200078e0008 */
[----:B---3--:R-:W-:Y:S01]  /*4a090*/  STL.64 [R1+0x3130], R14 ;  /* 0x0031300e01007387 */ /* 0x008fe20000100a00 */
[----:B--2---:R-:W-:Y:S02]  /*4a0a0*/  STL.64 [R1+0x3128], R12 ;  /* 0x0031280c01007387 */ /* 0x004fe40000100a00 */
[----:B------:R-:W2:Y:S02]  /*4a0b0*/  LDL.LU R36, [R1+0x2f0] ;  /* 0x0002f00001247983 */ /* 0x000ea40000300800 */
[----:B------:R-:W2:Y:S01]  /*4a0c0*/  LDL.LU R37, [R1+0x2f4] ;  /* 0x0002f40001257983 */ /* 0x000ea20000300800 */
[----:B------:R-:W2:Y:S01]  /*4a0d0*/  LDL.LU R38, [R1+0x2f8] ;  /* 0x0002f80001267983 */ /* 0x000ea20000300800 */
[----:B------:R-:W2:Y:S02]  /*4a0e0*/  LDL.LU R39, [R1+0x2fc] ;  /* 0x0002fc0001277983 */ /* 0x000ea40000300800 */
[----:B------:R0:W-:Y:S02]  /*4a0f0*/  STL.64 [R1+0x3138], R54 ;  /* 0x0031383601007387 */ /* 0x0001e40000100a00 */
[----:B------:R-:W3:Y:S01]  /*4a100*/  LDL.LU R56, [R1+0x2a0] ;  /* 0x0002a00001387983 */ /* 0x000ee20000300800 */
[----:B------:R-:W3:Y:S01]  /*4a110*/  LDL.LU R57, [R1+0x2a4] ;  /* 0x0002a40001397983 */ /* 0x000ee20000300800 */
[----:B------:R-:W3:Y:S02]  /*4a120*/  LDL.LU R58, [R1+0x2a8] ;  /* 0x0002a800013a7983 */ /* 0x000ee40000300800 */
[----:B------:R-:W3:Y:S02]  /*4a130*/  LDL.LU R59, [R1+0x2ac] ;  /* 0x0002ac00013b7983 */ /* 0x000ee40000300800 */
[----:B------:R-:W4:Y:S01]  /*4a140*/  LDL.LU R40, [R1+0x2e0] ;  /* 0x0002e00001287983 */ /* 0x000f220000300800 */
[----:B------:R-:W4:Y:S01]  /*4a150*/  LDL.LU R41, [R1+0x2e4] ;  /* 0x0002e40001297983 */ /* 0x000f220000300800 */
[----:B------:R-:W4:Y:S02]  /*4a160*/  LDL.LU R42, [R1+0x2e8] ;  /* 0x0002e800012a7983 */ /* 0x000f240000300800 */
[----:B------:R-:W4:Y:S02]  /*4a170*/  LDL.LU R43, [R1+0x2ec] ;  /* 0x0002ec00012b7983 */ /* 0x000f240000300800 */
[----:B------:R-:W3:Y:S01]  /*4a180*/  LDL.LU R52, [R1+0x2d0] ;  /* 0x0002d00001347983 */ /* 0x000ee20000300800 */
[----:B------:R-:W3:Y:S01]  /*4a190*/  LDL.LU R53, [R1+0x2d4] ;  /* 0x0002d40001357983 */ /* 0x000ee20000300800 */
[----:B0-----:R-:W3:Y:S02]  /*4a1a0*/  LDL.LU R54, [R1+0x2d8] ;  /* 0x0002d80001367983 */ /* 0x001ee40000300800 */
[----:B------:R-:W3:Y:S02]  /*4a1b0*/  LDL.LU R55, [R1+0x2dc] ;  /* 0x0002dc0001377983 */ /* 0x000ee40000300800 */
[----:B------:R-:W3:Y:S01]  /*4a1c0*/  LDL.LU R12, [R1+0x2c0] ;  /* 0x0002c000010c7983 */ /* 0x000ee20000300800 */
[----:B------:R-:W3:Y:S01]  /*4a1d0*/  LDL.LU R13, [R1+0x2c4] ;  /* 0x0002c400010d7983 */ /* 0x000ee20000300800 */
[----:B------:R-:W3:Y:S02]  /*4a1e0*/  LDL.LU R14, [R1+0x2c8] ;  /* 0x0002c800010e7983 */ /* 0x000ee40000300800 */
[----:B------:R-:W3:Y:S02]  /*4a1f0*/  LDL.LU R15, [R1+0x2cc] ;  /* 0x0002cc00010f7983 */ /* 0x000ee40000300800 */
[----:B------:R-:W3:Y:S01]  /*4a200*/  LDL.64 R46, [R1+0xd8] ;  /* 0x0000d800012e7983 */ /* 0x000ee20000100a00 */
[----:B------:R-:W3:Y:S01]  /*4a210*/  LDL.LU R8, [R1+0x2b0] ;  /* 0x0002b00001087983 */ /* 0x000ee20000300800 */
        /* <DEDUP_REMOVED lines=9> */
[----:B------:R-:W3:Y:S02]  /*4a2b0*/  LDL.LU R48, [R1+0x260] ;  /* 0x0002600001307983 */ /* 0x000ee40000300800 */
[----:B------:R-:W3:Y:S01]  /*4a2c0*/  LDL.LU R49, [R1+0x264] ;  /* 0x0002640001317983 */ /* 0x000ee20000300800 */
[----:B------:R-:W3:Y:S01]  /*4a2d0*/  LDL.LU R50, [R1+0x268] ;  /* 0x0002680001327983 */ /* 0x000ee20000300800 */
[----:B------:R-:W3:Y:S01]  /*4a2e0*/  LDL.LU R51, [R1+0x26c] ;  /* 0x00026c0001337983 */ /* 0x000ee20000300800 */
[C---:B--2---:R-:W-:Y:S11]  /*4a2f0*/  HMMA.16816.F32.BF16 R36, R4.reuse, R34, R36 ;  /* 0x000000220424723c */ /* 0x044ff60000041824 */
[----:B------:R-:W-:Y:S11]  /*4a300*/  @!UPT UIADD3 URZ, URZ, URZ, URZ ;  /* 0x0000003f3f3ff290 */ /* 0x000ff6000fffe03f */
[----:B------:R-:W-:Y:S01]  /*4a310*/  @!UPT UIADD3 URZ, URZ, URZ, URZ ;  /* 0x0000003f3f3ff290 */ /* 0x000fe2000fffe03f */
[----:B------:R-:W-:Y:S01]  /*4a320*/  STL.64 [R1+0x2f0], R36 ;  /* 0x0002f02401007387 */ /* 0x000fe20000100a00 */
[----:B------:R0:W-:Y:S03]  /*4a330*/  STL.64 [R1+0x2f8], R38 ;  /* 0x0002f82601007387 */ /* 0x0001e60000100a00 */
[----:B0-----:R-:W4:Y:S01]  /*4a340*/  LDL.LU.64 R38, [R1+0x3148] ;  /* 0x0031480001267983 */ /* 0x001f220000300a00 */
[----:B------:R0:W-:Y:S02]  /*4a350*/  STL.64 [R1+0x3090], R34 ;  /* 0x0030902201007387 */ /* 0x0001e40000100a00 */
[----:B------:R-:W2:Y:S02]  /*4a360*/  LDL.LU R32, [R1+0x1a0] ;  /* 0x0001a00001207983 */ /* 0x000ea40000300800 */
[----:B------:R-:W2:Y:S01]  /*4a370*/  LDL.LU R33, [R1+0x1a4] ;  /* 0x0001a40001217983 */ /* 0x000ea20000300800 */
[----:B0-----:R-:W2:Y:S01]  /*4a380*/  LDL.LU R34, [R1+0x1a8] ;  /* 0x0001a80001227983 */ /* 0x001ea20000300800 */
[----:B------:R-:W2:Y:S01]  /*4a390*/  LDL.LU R35, [R1+0x1ac] ;  /* 0x0001ac0001237983 */ /* 0x000ea20000300800 */
[C---:B----4-:R-:W-:Y:S11]  /*4a3a0*/  HMMA.16816.F32.BF16 R40, R4.reuse, R38, R40 ;  /* 0x000000260428723c */ /* 0x050ff60000041828 */
[----:B------:R-:W-:Y:S11]  /*4a3b0*/  @!UPT UIADD3 URZ, URZ, URZ, URZ ;  /* 0x0000003f3f3ff290 */ /* 0x000ff6000fffe03f */
[----:B------:R-:W-:Y:S01]  /*4a3c0*/  @!UPT UIADD3 URZ, URZ, URZ, URZ ;  /* 0x0000003f3f3ff290 */ /* 0x000fe2000fffe03f */
[----:B------:R-:W-:Y:S01]  /*4a3d0*/  STL.64 [R1+0x2e0], R40 ;  /* 0x0002e02801007387 */ /* 0x000fe20000100a00 */
[----:B------:R0:W-:Y:S03]  /*4a3e0*/  STL.64 [R1+0x2e8], R42 ;  /* 0x0002e82a01007387 */ /* 0x0001e60000100a00 */
[----:B0-----:R-:W4:Y:S01]  /*4a3f0*/  LDL.LU.64 R42, [R1+0x3140] ;  /* 0x00314000012a7983 */ /* 0x001f220000300a00 */
[----:B---3--:R-:W-:Y:S01]  /*4a400*/  HMMA.16816.F32.BF16 R12, R4, R46, R12 ;  /* 0x0000002e040c723c */ /* 0x008fe2000004180c */
[----:B------:R0:W-:Y:S02]  /*4a410*/  STL.64 [R1+0x3088], R38 ;  /* 0x0030882601007387 */ /* 0x0001e40000100a00 */
[----:B------:R-:W3:Y:S01]  /*4a420*/  LDL.LU R36, [R1+0x1b0] ;  /* 0x0001b00001247983 */ /* 0x000ee20000300800 */
[----:B------:R-:W3:Y:S04]  /*4a430*/  LDL.LU R37, [R1+0x1b4] ;  /* 0x0001b40001257983 */ /* 0x000ee80000300800 */
[----:B0-----:R-:W3:Y:S01]  /*4a440*/  LDL.LU R38, [R1+0x1b8] ;  /* 0x0001b80001267983 */ /* 0x001ee20000300800 */
[----:B------:R-:W3:Y:S02]  /*4a450*/  LDL.LU R39, [R1+0x1bc] ;  /* 0x0001bc0001277983 */ /* 0x000ee40000300800 */
[----:B------:R-:W-:-:S02]  /*4a460*/  IMAD.MOV.U32 R30, RZ, RZ, R3 ;  /* 0x000000ffff1e7224 */ /* 0x000fc400078e0003 */
[----:B------:R-:W-:Y:S02]  /*4a470*/  IMAD.MOV.U32 R31, RZ, RZ, R2 ;  /* 0x000000ffff1f7224 */ /* 0x000fe400078e0002 */
[----:B------:R-:W-:Y:S02]  /*4a480*/  IMAD.MOV.U32 R3, RZ, RZ, R46 ;  /* 0x000000ffff037224 */ /* 0x000fe400078e002e */
[----:B------:R-:W-:-:S03]  /*4a490*/  IMAD.MOV.U32 R2, RZ, RZ, R47 ;  /* 0x000000ffff027224 */ /* 0x000fc600078e002f */
[C---:B------:R-:W-:Y:S08]  /*4a4a0*/  HMMA.16816.F32.BF16 R28, R4.reuse, R30, R8 ;  /* 0x0000001e041c723c */ /* 0x040ff00000041808 */
[C---:B----4-:R-:W-:Y:S11]  /*4a4b0*/  HMMA.16816.F32.BF16 R52, R4.reuse, R42, R52 ;  /* 0x0000002a0434723c */ /* 0x050ff60000041834 */
        /* <DEDUP_REMOVED lines=9> */
[----:B------:R-:W2:Y:S02]  /*4a550*/  LDL.LU R43, [R1+0x25c] ;  /* 0x00025c00012b7983 */ /* 0x000ea40000300800 */
[----:B------:R-:W-:Y:S02]  /*4a560*/  STL.64 [R1+0x2c0], R12 ;  /* 0x0002c00c01007387 */ /* 0x000fe40000100a00 */
[----:B------:R0:W-:Y:S02]  /*4a570*/  STL.64 [R1+0x2c8], R14 ;  /* 0x0002c80e01007387 */ /* 0x0001e40000100a00 */
[----:B0-----:R-:W2:Y:S01]  /*4a580*/  LDL.LU.64 R14, [R1+0x3130] ;  /* 0x00313000010e7983 */ /* 0x001ea20000300a00 */
[----:B------:R-:W2:Y:S02]  /*4a590*/  LDL.LU.64 R12, [R1+0x3128] ;  /* 0x00312800010c7983 */ /* 0x000ea40000300a00 */
[----:B------:R-:W3:Y:S02]  /*4a5a0*/  LDL.LU.64 R46, [R1+0x3120] ;  /* 0x00312000012e7983 */ /* 0x000ee40000300a00 */
[----:B------:R-:W3:Y:S01]  /*4a5b0*/  LDL.LU.64 R44, [R1+0x3118] ;  /* 0x00311800012c7983 */ /* 0x000ee20000300a00 */
[----:B------:R-:W3:Y:S01]  /*4a5c0*/  LDL.LU.64 R10, [R1+0x3110] ;  /* 0x00311000010a7983 */ /* 0x000ee20000300a00 */
[C---:B------:R-:W-:Y:S01]  /*4a5d0*/  HMMA.16816.F32.BF16 R20, R4.reuse, R18, R20 ;  /* 0x000000120414723c */ /* 0x040fe20000041814 */
[----:B------:R-:W-:Y:S02]  /*4a5e0*/  STL.64 [R1+0x2b0], R28 ;  /* 0x0002b01c01007387 */ /* 0x000fe40000100a00 */
[----:B------:R0:W-:Y:S02]  /*4a5f0*/  STL.64 [R1+0x2b8], R30 ;  /* 0x0002b81e01007387 */ /* 0x0001e40000100a00 */
[----:B0-----:R-:W3:Y:S03]  /*4a600*/  LDL.LU.64 R30, [R1+0x3108] ;  /* 0x00310800011e7983 */ /* 0x001ee60000300a00 */
[C---:B----4-:R-:W-:Y:S01]  /*4a610*/  HMMA.16816.F32.BF16 R52, R4.reuse, R54, R56 ;  /* 0x000000360434723c */ /* 0x050fe20000041838 */
[----:B------:R-:W4:Y:S01]  /*4a620*/  LDL.LU.64 R58, [R1+0x3100] ;  /* 0x00310000013a7983 */ /* 0x000f220000300a00 */
[----:B------:R-:W4:Y:S06]  /*4a630*/  LDL.LU.64 R56, [R1+0x30f8] ;  /* 0x0030f80001387983 */ /* 0x000f2c0000300a00 */
[C---:B--2---:R-:W-:Y:S08]  /*4a640*/  HMMA.16816.F32.BF16 R12, R4.reuse, R26, R12 ;  /* 0x0000001a040c723c */ /* 0x044ff0000004180c */
[----:B---3--:R-:W-:Y:S07]  /*4a650*/  HMMA.16816.F32.BF16 R8, R4, R10, R44 ;  /* 0x0000000a0408723c */ /* 0x008fee000004182c */
[----:B------:R-:W-:Y:S01]  /*4a660*/  STL.64 [R1+0x2a0], R52 ;  /* 0x0002a03401007387 */ /* 0x000fe20000100a00 */
[----:B------:R0:W-:Y:S03]  /*4a670*/  STL.64 [R1+0x2a8], R54 ;  /* 0x0002a83601007387 */ /* 0x0001e60000100a00 */
[----:B0-----:R-:W2:Y:S01]  /*4a680*/  LDL.LU.64 R54, [R1+0x30f0] ;  /* 0x0030f00001367983 */ /* 0x001ea20000300a00 */
[----:B------:R-:W2:Y:S03]  /*4a690*/  LDL.LU.64 R52, [R1+0x30e8] ;  /* 0x0030e80001347983 */ /* 0x000ea60000300a00 */
[----:B------:R0:W-:Y:S01]  /*4a6a0*/  STL.64 [R1+0x290], R12 ;  /* 0x0002900c01007387 */ /* 0x0001e20000100a00 */
[----:B------:R1:W-:Y:S02]  /*4a6b0*/  STL.64 [R1+0x298], R14 ;  /* 0x0002980e01007387 */ /* 0x0003e40000100a00 */
[----:B0-----:R-:W-:-:S02]  /*4a6c0*/  IMAD.MOV.U32 R13, RZ, RZ, R26 ;  /* 0x000000ffff0d7224 */ /* 0x001fc400078e001a */
[----:B------:R-:W-:Y:S02]  /*4a6d0*/  IMAD.MOV.U32 R12, RZ, RZ, R27 ;  /* 0x000000ffff0c7224 */ /* 0x000fe400078e001b */
[----:B------:R-:W4:Y:S01]  /*4a6e0*/  LDL.LU.64 R26, [R1+0x30e0] ;  /* 0x0030e000011a7983 */ /* 0x000f220000300a00 */
[----:B------:R-:W-:Y:S02]  /*4a6f0*/  STL.64 [R1+0x280], R20 ;  /* 0x0002801401007387 */ /* 0x000fe40000100a00 */
[----:B------:R0:W-:Y:S02]  /*4a700*/  STL.64 [R1+0x288], R22 ;  /* 0x0002881601007387 */ /* 0x0001e40000100a00 */
[----:B-1----:R-:W-:Y:S02]  /*4a710*/  IMAD.MOV.U32 R15, RZ, RZ, R18 ;  /* 0x000000ffff0f7224 */ /* 0x002fe400078e0012 */
[----:B------:R-:W-:Y:S01]  /*4a720*/  IMAD.MOV.U32 R14, RZ, RZ, R19 ;  /* 0x000000ffff0e7224 */ /* 0x000fe200078e0013 */
[----:B0-----:R-:W2:Y:S01]  /*4a730*/  LDL.LU.64 R22, [R1+0x30d8] ;  /* 0x0030d80001167983 */ /* 0x001ea20000300a00 */
[----:B------:R-:W3:Y:S02]  /*4a740*/  LDL.LU.64 R20, [R1+0x30d0] ;  /* 0x0030d00001147983 */ /* 0x000ee40000300a00 */
[----:B------:R-:W2:Y:S02]  /*4a750*/  LDL.LU.64 R18, [R1+0x30c8] ;  /* 0x0030c80001127983 */ /* 0x000ea40000300a00 */
[----:B------:R-:W2:Y:S01]  /*4a760*/  LDL.LU.64 R16, [R1+0x30c0] ;  /* 0x0030c00001107983 */ /* 0x000ea20000300a00 */
[----:B------:R-:W2:Y:S01]  /*4a770*/  LDL.LU.64 R46, [R1+0x30b8] ;  /* 0x0030b800012e7983 */ /* 0x000ea20000300a00 */
[----:B------:R-:W-:Y:S02]  /*4a780*/  STL.64 [R1+0x270], R8 ;  /* 0x0002700801007387 */ /* 0x000fe40000100a00 */
[----:B------:R0:W-:Y:S02]  /*4a790*/  STL.64 [R1+0x278], R10 ;  /* 0x0002780a01007387 */ /* 0x0001e40000100a00 */
[----:B0-----:R-:W2:Y:S02]  /*4a7a0*/  LDL.LU.64 R10, [R1+0x30b0] ;  /* 0x0030b000010a7983 */ /* 0x001ea40000300a00 */
[C---:B--2---:R-:W-:Y:S02]  /*4a7b0*/  HMMA.16816.F32.BF16 R8, R4.reuse, R10, R48 ;  /* 0x0000000a0408723c */ /* 0x044fe40000041830 */
[----:B------:R-:W2:Y:S11]  /*4a7c0*/  LDL.LU.64 R50, [R1+0x30a8] ;  /* 0x0030a80001327983 */ /* 0x000eb60000300a00 */
[----:B------:R-:W-:Y:S10]  /*4a7d0*/  @!UPT UIADD3 URZ, URZ, URZ, URZ ;  /* 0x0000003f3f3ff290 */ /* 0x000ff4000fffe03f */
[----:B------:R-:W-:Y:S01]  /*4a7e0*/  STL.64 [R1+0x260], R8 ;  /* 0x0002600801007387 */ /* 0x000fe20000100a00 */
[----:B------:R0:W-:Y:S03]  /*4a7f0*/  STL.64 [R1+0x268], R10 ;  /* 0x0002680a01007387 */ /* 0x0001e60000100a00 */
[----:B0-----:R-:W3:Y:S01]  /*4a800*/  LDL.LU.64 R10, [R1+0x30a0] ;  /* 0x0030a000010a7983 */ /* 0x001ee20000300a00 */
[----:B------:R-:W3:Y:S01]  /*4a810*/  LDL.LU.64 R8, [R1+0x3098] ;  /* 0x0030980001087983 */ /* 0x000ee20000300a00 */
[C---:B------:R-:W-:Y:S08]  /*4a820*/  HMMA.16816.F32.BF16 R36, R4.reuse, R46, R36 ;  /* 0x0000002e0424723c */ /* 0x040ff00000041824 */
[----:B--2---:R-:W-:Y:S01]  /*4a830*/  HMMA.16816.F32.BF16 R40, R4, R50, R40 ;  /* 0x000000320428723c */ /* 0x004fe20000041828 */
[----:B------:R-:W-:Y:S07]  /*4a840*/  STL.64 [R1+0x2fd8], R50 ;  /* 0x002fd83201007387 */ /* 0x000fee0000100a00 */
[C---:B---3--:R-:W-:Y:S11]  /*4a850*/  HMMA.16816.F32.BF16 R4, R8.reuse, R18, R32 ;  /* 0x000000120804723c */ /* 0x048ff60000041820 */
[----:B------:R-:W-:Y:S04]  /*4a860*/  @!UPT UIADD3 URZ, URZ, URZ, URZ ;  /* 0x0000003f3f3ff290 */ /* 0x000fe8000fffe03f */
[----:B------:R-:W-:Y:S01]  /*4a870*/  STL.64 [R1+0x250], R40 ;  /* 0x0002502801007387 */ /* 0x000fe20000100a00 */
[----:B------:R-:W-:Y:S02]  /*4a880*/  STL.64 [R1+0x258], R42 ;  /* 0x0002582a01007387 */ /* 0x000fe40000100a00 */
[----:B------:R-:W-:Y:S02]  /*4a890*/  STL.64 [R1+0x3058], R46 ;  /* 0x0030582e01007387 */ /* 0x000fe40000100a00 */
[----:B------:R-:W-:Y:S01]  /*4a8a0*/  STL.64 [R1+0x1c0], R36 ;  /* 0x0001c02401007387 */ /* 0x000fe20000100a00 */
[----:B------:R-:W-:Y:S01]  /*4a8b0*/  STL.64 [R1+0x1c8], R38 ;  /* 0x0001c82601007387 */ /* 0x000fe20000100a00 */
[----:B------:R-:W-:Y:S02]  /*4a8c0*/  STL.64 [R1+0x2fe8], R18 ;  /* 0x002fe81201007387 */ /* 0x000fe40000100a00 */
[----:B------:R-:W-:Y:S01]  /*4a8d0*/  STL.64 [R1+0x2fe0], R16 ;  /* 0x002fe01001007387 */ /* 0x000fe20000100a00 */
        /* <DEDUP_REMOVED lines=8> */
[----:B----4-:R-:W-:Y:S01]  /*4a960*/  HMMA.16816.F32.BF16 R4, R8, R26, R56 ;  /* 0x0000001a0804723c */ /* 0x010fe20000041838 */
[----:B------:R0:W-:Y:S01]  /*4a970*/  STL.64 [R1+0x3000], R26 ;  /* 0x0030001a01007387 */ /* 0x0001e20000100a00 */
[----:B------:R-:W2:Y:S11]  /*4a980*/  LDL.LU R24, [R1+0xe0] ;  /* 0x0000e00001187983 */ /* 0x000eb60000300800 */
[----:B------:R-:W-:Y:S10]  /*4a990*/  @!UPT UIADD3 URZ, URZ, URZ, URZ ;  /* 0x0000003f3f3ff290 */ /* 0x000ff4000fffe03f */
[----:B------:R-:W-:Y:S01]  /*4a9a0*/  STL.64 [R1+0x190], R4 ;  /* 0x0001900401007387 */ /* 0x000fe20000100a00 */
[----:B------:R-:W-:Y:S02]  /*4a9b0*/  STL.64 [R1+0x198], R6 ;  /* 0x0001980601007387 */ /* 0x000fe40000100a00 */
[----:B------:R-:W2:Y:S02]  /*4a9c0*/  LDL.LU R25, [R1+0xe4] ;  /* 0x0000e40001197983 */ /* 0x000ea40000300800 */
[----:B0-----:R-:W3:Y:S01]  /*4a9d0*/  LDL.LU R26, [R1+0xe8] ;  /* 0x0000e800011a7983 */ /* 0x001ee20000300800 */
[----:B------:R-:W3:Y:S04]  /*4a9e0*/  LDL.LU R27, [R1+0xec] ;  /* 0x0000ec00011b7983 */ /* 0x000ee80000300800 */
[----:B---3--:R0:W-:Y:S01]  /*4a9f0*/  STL.64 [R1+0x3010], R26 ;  /* 0x0030101a01007387 */ /* 0x0081e20000100a00 */
[----:B--2---:R-:W-:Y:S02]  /*4aa00*/  STL.64 [R1+0x3008], R24 ;  /* 0x0030081801007387 */ /* 0x004fe40000100a00 */
[----:B0-----:R-:W-:-:S02]  /*4aa10*/  IMAD.MOV.U32 R26, RZ, RZ, R15 ;  /* 0x000000ffff1a7224 */ /* 0x001fc400078e000f */
[----:B------:R-:W-:-:S05]  /*4aa20*/  IMAD.MOV.U32 R27, RZ, RZ, R14 ;  /* 0x000000ffff1b7224 */ /* 0x000fca00078e000e */
[----:B------:R-:W-:Y:S01]  /*4aa30*/  STL.64 [R1+0x3020], R26 ;  /* 0x0030201a01007387 */ /* 0x000fe20000100a00 */
[----:B------:R-:W2:Y:S03]  /*4aa40*/  LDL.LU.64 R22, [R1+0x88] ;  /* 0x0000880001167983 */ /* 0x000ea60000300a00 */
[----:B--2---:R0:W-:Y:S01]  /*4aa50*/  STL.64 [R1+0x3018], R22 ;  /* 0x0030181601007387 */ /* 0x0041e20000100a00 */
[----:B------:R-:W2:Y:S02]  /*4aa60*/  LDL.LU R20, [R1+0xf0] ;  /* 0x0000f00001147983 */ /* 0x000ea40000300800 */
[----:B------:R-:W2:Y:S01]  /*4aa70*/  LDL.LU R21, [R1+0xf4] ;  /* 0x0000f40001157983 */ /* 0x000ea20000300800 */
[----:B0-----:R-:W3:Y:S01]  /*4aa80*/  LDL.LU R22, [R1+0xf8] ;  /* 0x0000f80001167983 */ /* 0x001ee20000300800 */
[----:B------:R-:W3:Y:S02]  /*4aa90*/  LDL.LU R23, [R1+0xfc] ;  /* 0x0000fc0001177983 */ /* 0x000ee40000300800 */
[----:B------:R-:W-:-:S02]  /*4aaa0*/  IMAD.MOV.U32 R26, RZ, RZ, R13 ;  /* 0x000000ffff1a7224 */ /* 0x000fc400078e000d */
[----:B------:R-:W-:Y:S01]  /*4aab0*/  IMAD.MOV.U32 R27, RZ, RZ, R12 ;  /* 0x000000ffff1b7224 */ /* 0x000fe200078e000c */
[----:B---3--:R-:W-:Y:S01]  /*4aac0*/  STL.64 [R1+0x3030], R22 ;  /* 0x0030301601007387 */ /* 0x008fe20000100a00 */
[----:B--2---:R-:W-:Y:S03]  /*4aad0*/  STL.64 [R1+0x3028], R20 ;  /* 0x0030281401007387 */ /* 0x004fe60000100a00 */
[----:B------:R0:W-:Y:S02]  /*4aae0*/  STL.64 [R1+0x3038], R26 ;  /* 0x0030381a01007387 */ /* 0x0001e40000100a00 */
[----:B0-----:R-:W2:Y:S04]  /*4aaf0*/  LDL.64 R26, [R1+0xb8] ;  /* 0x0000b800011a7983 */ /* 0x001ea80000100a00 */
[----:B--2---:R-:W-:Y:S01]  /*4ab00*/  STL.64 [R1+0x3050], R26 ;  /* 0x0030501a01007387 */ /* 0x004fe20000100a00 */
[----:B------:R-:W2:Y:S02]  /*4ab10*/  LDL.LU R20, [R1+0x100] ;  /* 0x0001000001147983 */ /* 0x000ea40000300800 */
[----:B------:R-:W2:Y:S02]  /*4ab20*/  LDL.LU R21, [R1+0x104] ;  /* 0x0001040001157983 */ /* 0x000ea40000300800 */
[----:B------:R-:W3:Y:S01]  /*4ab30*/  LDL.LU R22, [R1+0x108] ;  /* 0x0001080001167983 */ /* 0x000ee20000300800 */
[----:B------:R-:W3:Y:S01]  /*4ab40*/  LDL.LU R23, [R1+0x10c] ;  /* 0x00010c0001177983 */ /* 0x000ee20000300800 */
[----:B------:R-:W4:Y:S02]  /*4ab50*/  LDL.LU R44, [R1+0x120] ;  /* 0x00012000012c7983 */ /* 0x000f240000300800 */
[----:B------:R-:W4:Y:S02]  /*4ab60*/  LDL.LU R45, [R1+0x124] ;  /* 0x00012400012d7983 */ /* 0x000f240000300800 */
[----:B------:R-:W2:Y:S01]  /*4ab70*/  LDL.LU R46, [R1+0x128] ;  /* 0x00012800012e7983 */ /* 0x000ea20000300800 */
[----:B------:R-:W2:Y:S04]  /*4ab80*/  LDL.LU R47, [R1+0x12c] ;  /* 0x00012c00012f7983 */ /* 0x000ea80000300800 */
[----:B--2---:R0:W-:Y:S01]  /*4ab90*/  STL.64 [R1+0x3068], R46 ;  /* 0x0030682e01007387 */ /* 0x0041e20000100a00 */
[----:B----4-:R-:W-:Y:S02]  /*4aba0*/  STL.64 [R1+0x3060], R44 ;  /* 0x0030602c01007387 */ /* 0x010fe40000100a00 */
[----:B0-----:R-:W-:-:S02]  /*4abb0*/  IMAD.MOV.U32 R46, RZ, RZ, R3 ;  /* 0x000000ffff2e7224 */ /* 0x001fc400078e0003 */
[----:B------:R-:W-:-:S05]  /*4abc0*/  IMAD.MOV.U32 R47, RZ, RZ, R2 ;  /* 0x000000ffff2f7224 */ /* 0x000fca00078e0002 */
[----:B------:R-:W-:Y:S01]  /*4abd0*/  STL.64 [R1+0x3078], R46 ;  /* 0x0030782e01007387 */ /* 0x000fe20000100a00 */
[----:B------:R-:W2:Y:S03]  /*4abe0*/  LDL.LU.64 R26, [R1+0xc8] ;  /* 0x0000c800011a7983 */ /* 0x000ea60000300a00 */
[----:B--2---:R0:W-:Y:S01]  /*4abf0*/  STL.64 [R1+0x3070], R26 ;  /* 0x0030701a01007387 */ /* 0x0041e20000100a00 */
[----:B------:R-:W2:Y:S02]  /*4ac00*/  LDL.LU R24, [R1+0x130] ;  /* 0x0001300001187983 */ /* 0x000ea40000300800 */
[----:B------:R-:W2:Y:S01]  /*4ac10*/  LDL.LU R25, [R1+0x134] ;  /* 0x0001340001197983 */ /* 0x000ea20000300800 */
[----:B0-----:R-:W2:Y:S01]  /*4ac20*/  LDL.LU R26, [R1+0x138] ;  /* 0x00013800011a7983 */ /* 0x001ea20000300800 */
[----:B------:R-:W2:Y:S02]  /*4ac30*/  LDL.LU R27, [R1+0x13c] ;  /* 0x00013c00011b7983 */ /* 0x000ea40000300800 */
[----:B------:R-:W4:Y:S02]  /*4ac40*/  LDL.LU R40, [R1+0x150] ;  /* 0x0001500001287983 */ /* 0x000f240000300800 */
[----:B------:R-:W4:Y:S01]  /*4ac50*/  LDL.LU R41, [R1+0x154] ;  /* 0x0001540001297983 */ /* 0x000f220000300800 */
[----:B------:R-:W4:Y:S01]  /*4ac60*/  LDL.LU R42, [R1+0x158] ;  /* 0x00015800012a7983 */ /* 0x000f220000300800 */
[----:B------:R-:W4:Y:S02]  /*4ac70*/  LDL.LU R43, [R1+0x15c] ;  /* 0x00015c00012b7983 */ /* 0x000f240000300800 */
        /* <DEDUP_REMOVED lines=8> */
[----:B------:R-:W4:Y:S02]  /*4ad00*/  LDL.LU R44, [R1+0x140] ;  /* 0x00014000012c7983 */ /* 0x000f240000300800 */
[----:B------:R-:W4:Y:S01]  /*4ad10*/  LDL.LU R45, [R1+0x144] ;  /* 0x00014400012d7983 */ /* 0x000f220000300800 */
[----:B------:R-:W4:Y:S01]  /*4ad20*/  LDL.LU R46, [R1+0x148] ;  /* 0x00014800012e7983 */ /* 0x000f220000300800 */
[----:B------:R-:W4:Y:S02]  /*4ad30*/  LDL.LU R47, [R1+0x14c] ;  /* 0x00014c00012f7983 */ /* 0x000f240000300800 */
[----:B---3--:R-:W-:Y:S02]  /*4ad40*/  STL.64 [R1+0x3048], R22 ;  /* 0x0030481601007387 */ /* 0x008fe40000100a00 */
[----:B------:R0:W-:Y:S02]  /*4ad50*/  STL.64 [R1+0x3040], R20 ;  /* 0x0030401401007387 */ /* 0x0001e40000100a00 */
[----:B0-----:R-:W3:Y:S01]  /*4ad60*/  LDL.LU R20, [R1+0x110] ;  /* 0x0001100001147983 */ /* 0x001ee20000300800 */
        /* <DEDUP_REMOVED lines=11> */
[----:B------:R-:W3:Y:S01]  /*4ae20*/  LDL.LU.64 R50, [R1+0x78] ;  /* 0x0000780001327983 */ /* 0x000ee20000300a00 */
        /* <DEDUP_REMOVED lines=8> */
[----:B------:R-:W3:Y:S02]  /*4aeb0*/  LDL.LU R4, [R1] ;  /* 0x0000000001047983 */ /* 0x000ee40000300800 */
[----:B------:R-:W3:Y:S02]  /*4aec0*/  LDL.LU R5, [R1+0x4] ;  /* 0x0000040001057983 */ /* 0x000ee40000300800 */
[----:B------:R-:W3:Y:S01]  /*4aed0*/  LDL.LU R6, [R1+0x8] ;  /* 0x0000080001067983 */ /* 0x000ee20000300800 */
[----:B------:R-:W3:Y:S01]  /*4aee0*/  LDL.LU R7, [R1+0xc] ;  /* 0x00000c0001077983 */ /* 0x000ee20000300800 */
        /* <DEDUP_REMOVED lines=11> */
[----:B0-----:R-:W4:Y:S02]  /*4afa0*/  LDL.LU.64 R38, [R1+0x3088] ;  /* 0x0030880001267983 */ /* 0x001f240000300a00 */
[C---:B----4-:R-:W-:Y:S11]  /*4afb0*/  HMMA.16816.F32.BF16 R40, R8.reuse, R38, R40 ;  /* 0x000000260828723c */ /* 0x050ff60000041828 */
        /* <DEDUP_REMOVED lines=10> */
[----:B0-----:R-:W2:Y:S02]  /*4b060*/  LDL.LU.64 R46, [R1+0x3078] ;  /* 0x00307800012e7983 */ /* 0x001ea40000300a00 */
[C---:B--2---:R-:W-:Y:S02]  /*4b070*/  HMMA.16816.F32.BF16 R44, R8.reuse, R46, R24 ;  /* 0x0000002e082c723c */ /* 0x044fe40000041818 */
[----:B------:R-:W2:Y:S11]  /*4b080*/  LDL.LU.64 R26, [R1+0x3070] ;  /* 0x00307000011a7983 */ /* 0x000eb60000300a00 */
[----:B------:R-:W-:Y:S10]  /*4b090*/  @!UPT UIADD3 URZ, URZ, URZ, URZ ;  /* 0x0000003f3f3ff290 */ /* 0x000ff4000fffe03f */
[----:B------:R-:W-:Y:S01]  /*4b0a0*/  STL.64 [R1+0x4d0], R44 ;  /* 0x0004d02c01007387 */ /* 0x000fe20000100a00 */
[----:B------:R0:W-:Y:S03]  /*4b0b0*/  STL.64 [R1+0x4d8], R46 ;  /* 0x0004d82e01007387 */ /* 0x0001e60000100a00 */
[----:B0-----:R-:W2:Y:S01]  /*4b0c0*/  LDL.LU.64 R46, [R1+0x3068] ;  /* 0x00306800012e7983 */ /* 0x001ea20000300a00 */
[----:B------:R-:W2:Y:S02]  /*4b0d0*/  LDL.LU.64 R44, [R1+0x3060] ;  /* 0x00306000012c7983 */ /* 0x000ea40000300a00 */
[C---:B--2---:R-:W-:Y:S11]  /*4b0e0*/  HMMA.16816.F32.BF16 R44, R8.reuse, R26, R44 ;  /* 0x0000001a082c723c */ /* 0x044ff6000004182c */
[----:B------:R-:W-:Y:S11]  /*4b0f0*/  @!UPT UIADD3 URZ, URZ, URZ, URZ ;  /* 0x0000003f3f3ff290 */ /* 0x000ff6000fffe03f */
[----:B------:R-:W-:Y:S01]  /*4b100*/  @!UPT UIADD3 URZ, URZ, URZ, URZ ;  /* 0x0000003f3f3ff290 */ /* 0x000fe2000fffe03f */
[----:B------:R0:W-:Y:S01]  /*4b110*/  STL.64 [R1+0x4c0], R44 ;  /* 0x0004c02c01007387 */ /* 0x0001e20000100a00 */
[----:B------:R1:W-:Y:S02]  /*4b120*/  STL.64 [R1+0x4c8], R46 ;  /* 0x0004c82e01007387 */ /* 0x0003e40000100a00 */
[----:B0-----:R-:W-:Y:S01]  /*4b130*/  IMAD.MOV.U32 R45, RZ, RZ, R26 ;  /* 0x000000ffff2d7224 */ /* 0x001fe200078e001a */
[----:B-1----:R-:W2:Y:S01]  /*4b140*/  LDL.LU.64 R46, [R1+0x3058] ;  /* 0x00305800012e7983 */ /* 0x002ea20000300a00 */
[----:B------:R-:W-:Y:S02]  /*4b150*/  IMAD.MOV.U32 R44, RZ, RZ, R27 ;  /* 0x000000ffff2c7224 */ /* 0x000fe400078e001b */
[----:B------:R-:W3:Y:S02]  /*4b160*/  LDL.LU.64 R26, [R1+0x3050] ;  /* 0x00305000011a7983 */ /* 0x000ee40000300a00 */
[C---:B---3--:R-:W-:Y:S01]  /*4b170*/  HMMA.16816.F32.BF16 R20, R8.reuse, R26, R20 ;  /* 0x0000001a0814723c */ /* 0x048fe20000041814 */
[----:B------:R-:W-:Y:S11]  /*4b180*/  IMAD.MOV.U32 R41, RZ, RZ, R26 ;  /* 0x000000ffff297224 */ /* 0x000ff600078e001a */
[----:B------:R-:W-:Y:S11]  /*4b190*/  @!UPT UIADD3 URZ, URZ, URZ, URZ ;  /* 0x0000003f3f3ff290 */ /* 0x000ff6000fffe03f */
[----:B------:R-:W-:Y:S01]  /*4b1a0*/  STL.64 [R1+0x4b0], R20 ;  /* 0x0004b01401007387 */ /* 0x000fe20000100a00 */
[----:B------:R0:W-:Y:S03]  /*4b1b0*/  STL.64 [R1+0x4b8], R22 ;  /* 0x0004b81601007387 */ /* 0x0001e60000100a00 */
[----:B0-----:R-:W3:Y:S01]  /*4b1c0*/  LDL.LU.64 R22, [R1+0x3048] ;  /* 0x0030480001167983 */ /* 0x001ee20000300a00 */
[----:B------:R-:W3:Y:S02]  /*4b1d0*/  LDL.LU.64 R20, [R1+0x3040] ;  /* 0x0030400001147983 */ /* 0x000ee40000300a00 */
[----:B------:R-:W3:Y:S02]  /*4b1e0*/  LDL.LU.64 R26, [R1+0x3038] ;  /* 0x00303800011a7983 */ /* 0x000ee40000300a00 */
[C---:B---3--:R-:W-:Y:S01]  /*4b1f0*/  HMMA.16816.F32.BF16 R24, R8.reuse, R26, R20 ;  /* 0x0000001a0818723c */ /* 0x048fe20000041814 */
[----:B------:R-:W3:Y:S01]  /*4b200*/  LDL.LU.64 R22, [R1+0x3030] ;  /* 0x0030300001167983 */ /* 0x000ee20000300a00 */
[----:B------:R-:W3:Y:S11]  /*4b210*/  LDL.LU.64 R20, [R1+0x3028] ;  /* 0x0030280001147983 */ /* 0x000ef60000300a00 */
[----:B------:R-:W-:Y:S10]  /*4b220*/  @!UPT UIADD3 URZ, URZ, URZ, URZ ;  /* 0x0000003f3f3ff290 */ /* 0x000ff4000fffe03f */
[----:B------:R-:W-:Y:S01]  /*4b230*/  STL.64 [R1+0x4a0], R24 ;  /* 0x0004a01801007387 */ /* 0x000fe20000100a00 */
[----:B------:R0:W-:Y:S03]  /*4b240*/  STL.64 [R1+0x4a8], R26 ;  /* 0x0004a81a01007387 */ /* 0x0001e60000100a00 */
[----:B0-----:R-:W3:Y:S02]  /*4b250*/  LDL.LU.64 R26, [R1+0x3020] ;  /* 0x00302000011a7983 */ /* 0x001ee40000300a00 */
[C---:B---3--:R-:W-:Y:S02]  /*4b260*/  HMMA.16816.F32.BF16 R24, R8.reuse, R26, R20 ;  /* 0x0000001a0818723c */ /* 0x048fe40000041814 */
[----:B------:R-:W3:Y:S11]  /*4b270*/  LDL.LU.64 R22, [R1+0x3018] ;  /* 0x0030180001167983 */ /* 0x000ef60000300a00 */
[----:B------:R-:W-:Y:S10]  /*4b280*/  @!UPT UIADD3 URZ, URZ, URZ, URZ ;  /* 0x0000003f3f3ff290 */ /* 0x000ff4000fffe03f */
[----:B------:R-:W-:Y:S01]  /*4b290*/  STL.64 [R1+0x490], R24 ;  /* 0x0004901801007387 */ /* 0x000fe20000100a00 */
[----:B------:R0:W-:Y:S03]  /*4b2a0*/  STL.64 [R1+0x498], R26 ;  /* 0x0004981a01007387 */ /* 0x0001e60000100a00 */
[----:B0-----:R-:W4:Y:S01]  /*4b2b0*/  LDL.LU.64 R26, [R1+0x3010] ;  /* 0x00301000011a7983 */ /* 0x001f220000300a00 */
[----:B------:R-:W4:Y:S01]  /*4b2c0*/  LDL.LU.64 R24, [R1+0x3008] ;  /* 0x0030080001187983 */ /* 0x000f220000300a00 */
[----:B------:R-:W-:Y:S01]  /*4b2d0*/  HMMA.16816.F32.BF16 R16, R8, R50, R16 ;  /* 0x000000320810723c */ /* 0x000fe20000041810 */
[----:B------:R-:W-:Y:S02]  /*4b2e0*/  IMAD.MOV.U32 R2, RZ, RZ, R50 ;  /* 0x000000ffff027224 */ /* 0x000fe400078e0032 */
[----:B------:R-:W-:Y:S02]  /*4b2f0*/  IMAD.MOV.U32 R3, RZ, RZ, R51 ;  /* 0x000000ffff037224 */ /* 0x000fe400078e0033 */
[----:B---3--:R-:W-:-:S02]  /*4b300*/  IMAD.MOV.U32 R61, RZ, RZ, R23 ;  /* 0x000000ffff3d7224 */ /* 0x008fc400078e0017 */
[----:B------:R-:W-:Y:S01]  /*4b310*/  IMAD.MOV.U32 R60, RZ, RZ, R22 ;  /* 0x000000ffff3c7224 */ /* 0x000fe200078e0016 */
[C---:B----4-:R-:W-:Y:S11]  /*4b320*/  HMMA.16816.F32.BF16 R24, R8.reuse, R22, R24 ;  /* 0x000000160818723c */ /* 0x050ff60000041818 */
[----:B------:R-:W-:Y:S11]  /*4b330*/  @!UPT UIADD3 URZ, URZ, URZ, URZ ;  /* 0x0000003f3f3ff290 */ /* 0x000ff6000fffe03f */
[----:B------:R-:W-:Y:S01]  /*4b340*/  @!UPT UIADD3 URZ, URZ, URZ, URZ ;  /* 0x0000003f3f3ff290 */ /* 0x000fe2000fffe03f */
[----:B------:R-:W-:Y:S01]  /*4b350*/  STL.64 [R1+0x480], R24 ;  /* 0x0004801801007387 */ /* 0x000fe20000100a00 */
[----:B------:R0:W-:Y:S03]  /*4b360*/  STL.64 [R1+0x488], R26 ;  /* 0x0004881a01007387 */ /* 0x0001e60000100a00 */
[----:B0-----:R-:W3:Y:S01]  /*4b370*/  LDL.LU.64 R26, [R1+0x3000] ;  /* 0x00300000011a7983 */ /* 0x001ee20000300a00 */
[----:B------:R-:W4:Y:S02]  /*4b380*/  LDL.LU.64 R22, [R1+0x2ff8] ;  /* 0x002ff80001167983 */ /* 0x000f240000300a00 */
[----:B------:R-:W2:Y:S02]  /*4b390*/  LDL.LU.64 R20, [R1+0x2ff0] ;  /* 0x002ff00001147983 */ /* 0x000ea40000300a00 */
[----:B------:R-:W2:Y:S01]  /*4b3a0*/  LDL R40, [R1+0x5f4] ;  /* 0x0005f40001287983 */ /* 0x000ea20000100800 */
[----:B------:R-:W-:Y:S01]  /*4b3b0*/  STL [R1+0x2f8c], R61 ;  /* 0x002f8c3d01007387 */ /* 0x000fe20000100800 */
[----:B------:R-:W-:Y:S02]  /*4b3c0*/  STL [R1+0x2f88], R60 ;  /* 0x002f883c01007387 */ /* 0x000fe40000100800 */
[----:B------:R-:W-:Y:S02]  /*4b3d0*/  STL.64 [R1+0x470], R16 ;  /* 0x0004701001007387 */ /* 0x000fe40000100a00 */
[----:B------:R0:W-:Y:S02]  /*4b3e0*/  STL.64 [R1+0x478], R18 ;  /* 0x0004781201007387 */ /* 0x0001e40000100a00 */
[----:B0-----:R-:W2:Y:S01]  /*4b3f0*/  LDL.LU.64 R18, [R1+0x2fe8] ;  /* 0x002fe80001127983 */ /* 0x001ea20000300a00 */
[----:B------:R-:W2:Y:S02]  /*4b400*/  LDL.LU.64 R16, [R1+0x2fe0] ;  /* 0x002fe00001107983 */ /* 0x000ea40000300a00 */
[----:B------:R-:W2:Y:S02]  /*4b410*/  LDL.LU.64 R50, [R1+0x2fd8] ;  /* 0x002fd80001327983 */ /* 0x000ea40000300a00 */
[C---:B--2---:R-:W-:Y:S08]  /*4b420*/  HMMA.16816.F32.BF16 R12, R8.reuse, R50, R12 ;  /* 0x00000032080c723c */ /* 0x044ff0000004180c */
[----:B------:R-:W-:Y:S01]  /*4b430*/  HMMA.16816.F32.BF16 R8, R8, R46, R52 ;  /* 0x0000002e0808723c */ /* 0x000fe20000041834 */
[----:B------:R-:W-:-:S02]  /*4b440*/  IMAD.MOV.U32 R61, RZ, RZ, R50 ;  /* 0x000000ffff3d7224 */ /* 0x000fc400078e0032 */
[----:B------:R-:W-:Y:S11]  /*4b450*/  IMAD.MOV.U32 R60, RZ, RZ, R51 ;  /* 0x000000ffff3c7224 */ /* 0x000ff600078e0033 */
[----:B------:R-:W-:Y:S01]  /*4b460*/  @!UPT UIADD3 URZ, URZ, URZ, URZ ;  /* 0x0000003f3f3ff290 */ /* 0x000fe2000fffe03f */
[----:B------:R-:W-:Y:S01]  /*4b470*/  STL.64 [R1+0x40], R12 ;  /* 0x0000400c01007387 */ /* 0x000fe20000100a00 */
[----:B------:R0:W-:Y:S03]  /*4b480*/  STL.64 [R1+0x48], R14 ;  /* 0x0000480e01007387 */ /* 0x0001e60000100a00 */
[----:B0-----:R-:W2:Y:S01]  /*4b490*/  LDL.LU.64 R14, [R1+0x2fd0] ;  /* 0x002fd000010e7983 */ /* 0x001ea20000300a00 */
[----:B------:R-:W2:Y:S02]  /*4b4a0*/  LDL.LU.64 R12, [R1+0x2fc8] ;  /* 0x002fc800010c7983 */ /* 0x000ea40000300a00 */
[----:B------:R-:W3:Y:S02]  /*4b4b0*/  LDL.LU.64 R50, [R1+0x2fc0] ;  /* 0x002fc00001327983 */ /* 0x000ee40000300a00 */
[----:B------:R-:W3:Y:S01]  /*4b4c0*/  LDL.LU.64 R48, [R1+0x2fb8] ;  /* 0x002fb80001307983 */ /* 0x000ee20000300a00 */
[----:B------:R-:W3:Y:S01]  /*4b4d0*/  LDL.LU.64 R54, [R1+0x2fb0] ;  /* 0x002fb00001367983 */ /* 0x000ee20000300a00 */
[----:B------:R-:W3:Y:S02]  /*4b4e0*/  LDL.LU.64 R52, [R1+0x2fa8] ;  /* 0x002fa80001347983 */ /* 0x000ee40000300a00 */
[----:B------:R0:W-:Y:S02]  /*4b4f0*/  STL.64 [R1+0x30], R8 ;  /* 0x0000300801007387 */ /* 0x0001e40000100a00 */
[----:B------:R1:W-:Y:S01]  /*4b500*/  STL.64 [R1+0x38], R10 ;  /* 0x0000380a01007387 */ /* 0x0003e20000100a00 */
[----:B0-----:R-:W4:Y:S01]  /*4b510*/  LDL.LU R8, [R1+0x10] ;  /* 0x0000100001087983 */ /* 0x001f220000300800 */
[----:B------:R-:W4:Y:S02]  /*4b520*/  LDL.LU R9, [R1+0x14] ;  /* 0x0000140001097983 */ /* 0x000f240000300800 */
[----:B-1----:R-:W4:Y:S02]  /*4b530*/  LDL.LU R10, [R1+0x18] ;  /* 0x00001800010a7983 */ /* 0x002f240000300800 */
[----:B------:R-:W-:Y:S01]  /*4b540*/  IMAD.MOV.U32 R11, RZ, RZ, R0 ;  /* 0x000000ffff0b7224 */ /* 0x000fe200078e0000 */
[C---:B--2---:R-:W-:Y:S08]  /*4b550*/  HMMA.16816.F32.BF16 R56, R12.reuse, R18, R56 ;  /* 0x000000120c38723c */ /* 0x044ff00000041838 */
[C---:B----4-:R-:W-:Y:S11]  /*4b560*/  HMMA.16816.F32.BF16 R8, R12.reuse, R22, R8 ;  /* 0x000000160c08723c */ /* 0x050ff60000041808 */
[----:B------:R-:W-:Y:S04]  /*4b570*/  @!UPT UIADD3 URZ, URZ, URZ, URZ ;  /* 0x0000003f3f3ff290 */ /* 0x000fe8000fffe03f */
[----:B------:R-:W-:Y:S01]  /*4b580*/  STL.64 [R1+0x20], R56 ;  /* 0x0000203801007387 */ /* 0x000fe20000100a00 */
[----:B------:R0:W-:Y:S03]  /*4b590*/  STL.64 [R1+0x28], R58 ;  /* 0x0000283a01007387 */ /* 0x0001e60000100a00 */
[----:B0-----:R-:W2:Y:S01]  /*4b5a0*/  LDL.LU.64 R58, [R1+0x2fa0] ;  /* 0x002fa000013a7983 */ /* 0x001ea20000300a00 */
[----:B------:R-:W2:Y:S04]  /*4b5b0*/  LDL.LU.64 R56, [R1+0x2f98] ;  /* 0x002f980001387983 */ /* 0x000ea80000300a00 */
[----:B------:R-:W-:Y:S01]  /*4b5c0*/  IMAD.MOV.U32 R0, RZ, RZ, R11 ;  /* 0x000000ffff007224 */ /* 0x000fe200078e000b */
[----:B------:R-:W-:Y:S01]  /*4b5d0*/  STL.64 [R1+0x10], R8 ;  /* 0x0000100801007387 */ /* 0x000fe20000100a00 */
[----:B------:R-:W-:Y:S03]  /*4b5e0*/  STL [R1+0x18], R10 ;  /* 0x0000180a01007387 */ /* 0x000fe60000100800 */
[----:B------:R0:W-:Y:S04]  /*4b5f0*/  STL [R1+0x2de8], R0 ;  /* 0x002de80001007387 */ /* 0x0001e80000100800 */
[----:B0-----:R-:W4:Y:S01]  /*4b600*/  LDL R0, [R1+0x8fc] ;  /* 0x0008fc0001007983 */ /* 0x001f220000100800 */
[C---:B---3--:R-:W-:Y:S08]  /*4b610*/  HMMA.16816.F32.BF16 R8, R12.reuse, R26, R4 ;  /* 0x0000001a0c08723c */ /* 0x048ff00000041804 */
[C---:B------:R-:W-:Y:S08]  /*4b620*/  HMMA.16816.F32.BF16 R48, R12.reuse, R38, R48 ;  /* 0x000000260c30723c */ /* 0x040ff00000041830 */
[----:B------:R-:W-:Y:S01]  /*4b630*/  HMMA.16816.F32.BF16 R52, R12, R34, R52 ;  /* 0x000000220c34723c */ /* 0x000fe20000041834 */
[----:B------:R-:W-:Y:S04]  /*4b640*/  LDSM.16.M88.4 R24, [R40+0x1880] ;  /* 0x001880002818783b */ /* 0x000fe80000000200 */
[----:B------:R-:W-:Y:S04]  /*4b650*/  LDSM.16.M88.4 R32, [R40+0x2880] ;  /* 0x002880002820783b */ /* 0x000fe80000000200 */
[----:B------:R-:W-:Y:S01]  /*4b660*/  STL.64 [R1], R8 ;  /* 0x0000000801007387 */ /* 0x000fe20000100a00 */
[----:B------:R-:W-:Y:S02]  /*4b670*/  STL.64 [R1+0x8], R10 ;  /* 0x0000080a01007387 */ /* 0x000fe40000100a00 */
[----:B------:R-:W-:Y:S04]  /*4b680*/  LDSM.16.M88.4 R8, [R40+0x80] ;  /* 0x000080002808783b */ /* 0x000fe80000000200 */
[----:B------:R-:W-:-:S02]  /*4b690*/  IMAD.MOV.U32 R6, RZ, RZ, R17 ;  /* 0x000000ffff067224 */ /* 0x000fc400078e0011 */
[----:B------:R-:W-:Y:S02]  /*4b6a0*/  IMAD.MOV.U32 R7, RZ, RZ, R16 ;  /* 0x000000ffff077224 */ /* 0x000fe400078e0010 */
[----:B------:R-:W-:Y:S01]  /*4b6b0*/  IMAD.MOV.U32 R4, RZ, RZ, R21 ;  /* 0x000000ffff047224 */ /* 0x000fe200078e0015 */
[----:B------:R-:W-:Y:S01]  /*4b6c0*/  LDSM.16.M88.4 R16, [R40+0x880] ;  /* 0x000880002810783b */ /* 0x000fe20000000200 */
[----:B------:R-:W-:Y:S02]  /*4b6d0*/  IMAD.MOV.U32 R5, RZ, RZ, R20 ;  /* 0x000000ffff057224 */ /* 0x000fe400078e0014 */
[----:B------:R-:W-:Y:S01]  /*4b6e0*/  LDSM.16.M88.4 R20, [R40+0x1080] ;  /* 0x001080002814783b */ /* 0x000fe20000000200 */
[C---:B--2---:R-:W-:Y:S01]  /*4b6f0*/  HMMA.16816.F32.BF16 R56, R12.reuse, R30, R56 ;  /* 0x0000001e0c38723c */ /* 0x044fe20000041838 */
[----:B------:R-:W-:Y:S04]  /*4b700*/  LDSM.16.M88.4 R28, [R40+0x2080] ;  /* 0x00208000281c783b */ /* 0x000fe80000000200 */
[----:B----4-:R-:W0:Y:S11]  /*4b710*/  LDSM.16.MT88.4 R36, [R0+0xa000] ;  /* 0x00a000000024783b */ /* 0x010e360000004200 */
[----:B------:R-:W-:Y:S07]  /*4b720*/  @!UPT UIADD3 URZ, URZ, URZ, URZ ;  /* 0x0000003f3f3ff290 */ /* 0x000fee000fffe03f */
        /* <DEDUP_REMOVED lines=12> */
[----:B0-----:R-:W-:Y:S01]  /*4b7f0*/  STL.64 [R1+0x2f40], R38 ;  /* 0x002f402601007387 */ /* 0x001fe20000100a00 */
[----:B------:R-:W-:Y:S02]  /*4b800*/  STL.64 [R1+0x2f38], R36 ;  /* 0x002f382401007387 */ /* 0x000fe40000100a00 */
[----:B------:R-:W-:Y:S02]  /*4b810*/  STL [R1+0x2c14], R10 ;  /* 0x002c140a01007387 */ /* 0x000fe40000100800 */
[----:B------:R-:W-:Y:S01]  /*4b820*/  STL [R1+0x2c10], R11 ;  /* 0x002c100b01007387 */ /* 0x000fe20000100800 */
[----:B------:R0:W-:Y:S02]  /*4b830*/  STL.64 [R1+0x2f48], R8 ;  /* 0x002f480801007387 */ /* 0x0001e40000100a00 */
[----:B0-----:R-:W-:Y:S02]  /*4b840*/  HMMA.16816.F32.BF16 R8, R12, R42, R4 ;  /* 0x0000002a0c08723c */ /* 0x001fe40000041804 */
[----:B------:R-:W0:Y:S04]  /*4b850*/  LDSM.16.M88.4 R4, [R40+0x3080] ;  /* 0x003080002804783b */ /* 0x000e280000000200 */
[----:B------:R-:W-:Y:S01]  /*4b860*/  STL [R1+0x2be4], R18 ;  /* 0x002be41201007387 */ /* 0x000fe20000100800 */
[----:B------:R-:W-:Y:S02]  /*4b870*/  STL [R1+0x2be0], R19 ;  /* 0x002be01301007387 */ /* 0x000fe40000100800 */
[----:B------:R-:W-:Y:S02]  /*4b880*/  STL [R1+0x2bd8], R22 ;  /* 0x002bd81601007387 */ /* 0x000fe40000100800 */
[----:B------:R-:W-:Y:S01]  /*4b890*/  STL [R1+0x2bd4], R23 ;  /* 0x002bd41701007387 */ /* 0x000fe20000100800 */
[----:B------:R-:W-:Y:S01]  /*4b8a0*/  STL.64 [R1+0x2f50], R20 ;  /* 0x002f501401007387 */ /* 0x000fe20000100a00 */
[----:B------:R-:W-:Y:S02]  /*4b8b0*/  STL [R1+0x2bdc], R26 ;  /* 0x002bdc1a01007387 */ /* 0x000fe40000100800 */
[----:B------:R-:W-:Y:S02]  /*4b8c0*/  STL [R1+0x2bd0], R27 ;  /* 0x002bd01b01007387 */ /* 0x000fe40000100800 */
[----:B------:R-:W-:Y:S01]  /*4b8d0*/  STL.64 [R1+0x2f58], R24 ;  /* 0x002f581801007387 */ /* 0x000fe20000100a00 */
[----:B------:R-:W-:Y:S01]  /*4b8e0*/  STL [R1+0x2ccc], R30 ;  /* 0x002ccc1e01007387 */ /* 0x000fe20000100800 */
[----:B------:R-:W-:Y:S02]  /*4b8f0*/  STL [R1+0x2ca8], R31 ;  /* 0x002ca81f01007387 */ /* 0x000fe40000100800 */
[----:B------:R-:W-:Y:S02]  /*4b900*/  STL [R1+0x2bec], R34 ;  /* 0x002bec2201007387 */ /* 0x000fe40000100800 */
[----:B------:R-:W-:Y:S01]  /*4b910*/  STL [R1+0x2be8], R35 ;  /* 0x002be82301007387 */ /* 0x000fe20000100800 */
[----:B0-----:R-:W-:Y:S01]  /*4b920*/  STL [R1+0x2c94], R6 ;  /* 0x002c940601007387 */ /* 0x001fe20000100800 */
[----:B------:R-:W-:Y:S02]  /*4b930*/  STL.64 [R1+0x420], R8 ;  /* 0x0004200801007387 */ /* 0x000fe40000100a00 */
[----:B------:R-:W-:Y:S02]  /*4b940*/  STL.64 [R1+0x428], R10 ;  /* 0x0004280a01007387 */ /* 0x000fe40000100a00 */
[----:B------:R-:W-:Y:S01]  /*4b950*/  STL [R1+0x2c90], R7 ;  /* 0x002c900701007387 */ /* 0x000fe20000100800 */
[----:B------:R-:W-:Y:S02]  /*4b960*/  STL.64 [R1+0x2f70], R4 ;  /* 0x002f700401007387 */ /* 0x000fe40000100a00 */
[----:B------:R-:W0:Y:S04]  /*4b970*/  LDSM.16.M88.4 R4, [R40+0x3880] ;  /* 0x003880002804783b */ /* 0x000e280000000200 */
[----:B------:R-:W2:Y:S01]  /*4b980*/  LDL.LU R54, [R1+0xd8] ;  /* 0x0000d80001367983 */ /* 0x000ea20000300800 */
[----:B------:R-:W-:Y:S04]  /*4b990*/  LDSM.16.M88.4 R8, [R40+0x5880] ;  /* 0x005880002808783b */ /* 0x000fe80000000200 */
[----:B0-----:R-:W-:Y:S01]  /*4b9a0*/  STL.64 [R1+0x150], R4 ;  /* 0x0001500401007387 */ /* 0x001fe20000100a00 */
[----:B------:R-:W-:Y:S02]  /*4b9b0*/  STL.64 [R1+0x158], R6 ;  /* 0x0001580601007387 */ /* 0x000fe40000100a00 */
[----:B------:R-:W0:Y:S04]  /*4b9c0*/  LDSM.16.M88.4 R4, [R40+0x4080] ;  /* 0x004080002804783b */ /* 0x000e280000000200 */
[----:B------:R-:W2:Y:S01]  /*4b9d0*/  LDL.LU R55, [R1+0xdc] ;  /* 0x0000dc0001377983 */ /* 0x000ea20000300800 */
[----:B------:R-:W2:Y:S01]  /*4b9e0*/  LDL.LU R36, [R1+0x440] ;  /* 0x0004400001247983 */ /* 0x000ea20000300800 */
[----:B------:R-:W2:Y:S02]  /*4b9f0*/  LDL.LU R37, [R1+0x444] ;  /* 0x0004440001257983 */ /* 0x000ea40000300800 */
[----:B------:R-:W2:Y:S02]  /*4ba00*/  LDL.LU R38, [R1+0x448] ;  /* 0x0004480001267983 */ /* 0x000ea40000300800 */
[----:B------:R-:W2:Y:S01]  /*4ba10*/  LDL.LU R39, [R1+0x44c] ;  /* 0x00044c0001277983 */ /* 0x000ea20000300800 */
[----:B------:R-:W3:Y:S01]  /*4ba20*/  LDL.LU R48, [R1+0x430] ;  /* 0x0004300001307983 */ /* 0x000ee20000300800 */
[----:B------:R-:W3:Y:S02]  /*4ba30*/  LDL.LU R49, [R1+0x434] ;  /* 0x0004340001317983 */ /* 0x000ee40000300800 */
[----:B------:R-:W3:Y:S02]  /*4ba40*/  LDL.LU R50, [R1+0x438] ;  /* 0x0004380001327983 */ /* 0x000ee40000300800 */
[----:B------:R-:W3:Y:S01]  /*4ba50*/  LDL.LU R51, [R1+0x43c] ;  /* 0x00043c0001337983 */ /* 0x000ee20000300800 */
[----:B0-----:R-:W-:Y:S01]  /*4ba60*/  STL.64 [R1+0x140], R4 ;  /* 0x0001400401007387 */ /* 0x001fe20000100a00 */
[----:B------:R-:W-:-:S02]  /*4ba70*/  IMAD.MOV.U32 R19, RZ, RZ, R4 ;  /* 0x000000ffff137224 */ /* 0x000fc400078e0004 */
[----:B------:R-:W-:Y:S02]  /*4ba80*/  STL.64 [R1+0x148], R6 ;  /* 0x0001480601007387 */ /* 0x000fe40000100a00 */
[----:B------:R-:W-:Y:S02]  /*4ba90*/  IMAD.MOV.U32 R18, RZ, RZ, R5 ;  /* 0x000000ffff127224 */ /* 0x000fe400078e0005 */
[----:B------:R-:W0:Y:S04]  /*4baa0*/  LDSM.16.M88.4 R4, [R40+0x4880] ;  /* 0x004880002804783b */ /* 0x000e280000000200 */
[----:B------:R-:W-:Y:S01]  /*4bab0*/  STL.64 [R1+0x2f68], R18 ;  /* 0x002f681201007387 */ /* 0x000fe20000100a00 */
[----:B------:R-:W-:Y:S02]  /*4bac0*/  STL.64 [R1+0x2f60], R16 ;  /* 0x002f601001007387 */ /* 0x000fe40000100a00 */
[----:B------:R-:W1:Y:S01]  /*4bad0*/  LDSM.16.M88.4 R16, [R40+0x5080] ;  /* 0x005080002810783b */ /* 0x000e620000000200 */
[----:B0-----:R-:W-:Y:S03]  /*4bae0*/  STL.64 [R1+0x130], R4 ;  /* 0x0001300401007387 */ /* 0x001fe60000100a00 */
[----:B------:R-:W-:Y:S02]  /*4baf0*/  STL.64 [R1+0x138], R6 ;  /* 0x0001380601007387 */ /* 0x000fe40000100a00 */
[----:B------:R-:W0:Y:S04]  /*4bb00*/  LDSM.16.M88.4 R4, [R40+0x6080] ;  /* 0x006080002804783b */ /* 0x000e280000000200 */
[----:B-1----:R-:W-:Y:S01]  /*4bb10*/  STL.64 [R1+0x120], R16 ;  /* 0x0001201001007387 */ /* 0x002fe20000100a00 */
[----:B------:R-:W-:Y:S01]  /*4bb20*/  STL.64 [R1+0x128], R18 ;  /* 0x0001281201007387 */ /* 0x000fe20000100a00 */
[----:B------:R-:W-:Y:S02]  /*4bb30*/  STL.64 [R1+0x110], R8 ;  /* 0x0001100801007387 */ /* 0x000fe40000100a00 */
[----:B------:R-:W-:Y:S02]  /*4bb40*/  STL.64 [R1+0x118], R10 ;  /* 0x0001180a01007387 */ /* 0x000fe40000100a00 */
[----:B------:R-:W-:-:S02]  /*4bb50*/  IMAD.MOV.U32 R58, RZ, RZ, R45 ;  /* 0x000000ffff3a7224 */ /* 0x000fc400078e002d */
[----:B------:R-:W-:Y:S01]  /*4bb60*/  IMAD.MOV.U32 R59, RZ, RZ, R44 ;  /* 0x000000ffff3b7224 */ /* 0x000fe200078e002c */
[----:B------:R-:W1:Y:S04]  /*4bb70*/  LDSM.16.M88.4 R8, [R40+0x6880] ;  /* 0x006880002808783b */ /* 0x000e680000000200 */
[----:B0-----:R-:W-:Y:S01]  /*4bb80*/  STL.64 [R1+0x100], R4 ;  /* 0x0001000401007387 */ /* 0x001fe20000100a00 */
[----:B------:R-:W-:Y:S02]  /*4bb90*/  IMAD.MOV.U32 R45, RZ, RZ, R4 ;  /* 0x000000ffff2d7224 */ /* 0x000fe400078e0004 */
[----:B------:R-:W-:Y:S02]  /*4bba0*/  STL.64 [R1+0x108], R6 ;  /* 0x0001080601007387 */ /* 0x000fe40000100a00 */
[----:B------:R-:W-:-:S02]  /*4bbb0*/  IMAD.MOV.U32 R44, RZ, RZ, R5 ;  /* 0x000000ffff2c7224 */ /* 0x000fc400078e0005 */
[----:B------:R-:W0:Y:S04]  /*4bbc0*/  LDSM.16.M88.4 R4, [R40+0x7080] ;  /* 0x007080002804783b */ /* 0x000e280000000200 */
[----:B-1----:R-:W-:Y:S01]  /*4bbd0*/  STL.64 [R1+0xf0], R8 ;  /* 0x0000f00801007387 */ /* 0x002fe20000100a00 */
[----:B------:R1:W-:Y:S02]  /*4bbe0*/  STL.64 [R1+0xf8], R10 ;  /* 0x0000f80a01007387 */ /* 0x0003e40000100a00 */
[----:B-1----:R-:W-:Y:S01]  /*4bbf0*/  IMAD.MOV.U32 R10, RZ, RZ, R41 ;  /* 0x000000ffff0a7224 */ /* 0x002fe200078e0029 */
[----:B0-----:R-:W-:Y:S01]  /*4bc00*/  STL.64 [R1+0xe0], R4 ;  /* 0x0000e00401007387 */ /* 0x001fe20000100a00 */
[----:B------:R-:W-:Y:S02]  /*4bc10*/  STL.64 [R1+0xe8], R6 ;  /* 0x0000e80601007387 */ /* 0x000fe40000100a00 */
[----:B------:R-:W4:Y:S02]  /*4bc20*/  LDL.LU R41, [R1+0x2f90] ;  /* 0x002f900001297983 */ /* 0x000f240000300800 */
[----:B------:R-:W2:Y:S01]  /*4bc30*/  LDL.LU R11, [R1+0xbc] ;  /* 0x0000bc00010b7983 */ /* 0x000ea20000300800 */
[----:B------:R-:W2:Y:S01]  /*4bc40*/  LDL.LU R20, [R1+0x4e0] ;  /* 0x0004e00001147983 */ /* 0x000ea20000300800 */
[----:B------:R-:W2:Y:S02]  /*4bc50*/  LDL.LU R21, [R1+0x4e4] ;  /* 0x0004e40001157983 */ /* 0x000ea40000300800 */
[----:B------:R-:W2:Y:S02]  /*4bc60*/  LDL.LU R22, [R1+0x4e8] ;  /* 0x0004e80001167983 */ /* 0x000ea40000300800 */
[----:B------:R-:W2:Y:S02]  /*4bc70*/  LDL.LU R23, [R1+0x4ec] ;  /* 0x0004ec0001177983 */ /* 0x000ea40000300800 */
[----:B------:R-:W-:-:S02]  /*4bc80*/  IMAD.MOV.U32 R35, RZ, RZ, R4 ;  /* 0x000000ffff237224 */ /* 0x000fc400078e0004 */
[----:B------:R-:W-:Y:S02]  /*4bc90*/  IMAD.MOV.U32 R34, RZ, RZ, R5 ;  /* 0x000000ffff227224 */ /* 0x000fe400078e0005 */
[----:B------:R-:W-:Y:S04]  /*4bca0*/  LDSM.16.M88.4 R4, [R40+0x7880] ;  /* 0x007880002804783b */ /* 0x000fe80000000200 */
[----:B----4-:R-:W0:Y:S04]  /*4bcb0*/  LDSM.16.MT88.4 R40, [R41+0xa000] ;  /* 0x00a000002928783b */ /* 0x010e280000004200 */
[----:B0-----:R-:W-:Y:S01]  /*4bcc0*/  STL.64 [R1+0x2ed0], R42 ;  /* 0x002ed02a01007387 */ /* 0x001fe20000100a00 */
[----:B------:R-:W-:Y:S02]  /*4bcd0*/  STL.64 [R1+0x50], R4 ;  /* 0x0000500401007387 */ /* 0x000fe40000100a00 */
[----:B------:R2:W-:Y:S02]  /*4bce0*/  STL.64 [R1+0x58], R6 ;  /* 0x0000580601007387 */ /* 0x0005e40000100a00 */
[C---:B--2---:R-:W-:Y:S01]  /*4bcf0*/  HMMA.16816.F32.BF16 R4, R12.reuse, R54, R36 ;  /* 0x000000360c04723c */ /* 0x044fe20000041824 */
[----:B------:R-:W-:Y:S11]  /*4bd00*/  STL.64 [R1+0x2ec8], R40 ;  /* 0x002ec82801007387 */ /* 0x000ff60000100a00 */
[----:B------:R-:W-:Y:S11]  /*4bd10*/  @!UPT UIADD3 URZ, URZ, URZ, URZ ;  /* 0x0000003f3f3ff290 */ /* 0x000ff6000fffe03f */
[----:B------:R3:W-:Y:S01]  /*4bd20*/  STL.64 [R1+0x448], R6 ;  /* 0x0004480601007387 */ /* 0x0007e20000100a00 */
[----:B------:R-:W-:Y:S02]  /*4bd30*/  IMAD.MOV.U32 R55, RZ, RZ, R4 ;  /* 0x000000ffff377224 */ /* 0x000fe400078e0004 */
[----:B------:R-:W-:Y:S02]  /*4bd40*/  IMAD.MOV.U32 R31, RZ, RZ, R5 ;  /* 0x000000ffff1f7224 */ /* 0x000fe400078e0005 */
[----:B---3--:R-:W-:Y:S03]  /*4bd50*/  HMMA.16816.F32.BF16 R4, R12, R58, R48 ;  /* 0x0000003a0c04723c */ /* 0x008fe60000041830 */
[----:B------:R-:W-:Y:S01]  /*4bd60*/  STL [R1+0x2cd4], R31 ;  /* 0x002cd41f01007387 */ /* 0x000fe20000100800 */
[----:B------:R-:W-:Y:S02]  /*4bd70*/  STL [R1+0x2cd0], R55 ;  /* 0x002cd03701007387 */ /* 0x000fe40000100800 */
[----:B------:R-:W2:Y:S02]  /*4bd80*/  LDL.LU R50, [R1+0x98] ;  /* 0x0000980001327983 */ /* 0x000ea40000300800 */
[----:B------:R-:W2:Y:S01]  /*4bd90*/  LDL.LU R51, [R1+0x9c] ;  /* 0x00009c0001337983 */ /* 0x000ea20000300800 */
[----:B------:R-:W2:Y:S01]  /*4bda0*/  LDL.LU R36, [R1+0x3f0] ;  /* 0x0003f00001247983 */ /* 0x000ea20000300800 */
[----:B------:R-:W2:Y:S02]  /*4bdb0*/  LDL.LU R37, [R1+0x3f4] ;  /* 0x0003f40001257983 */ /* 0x000ea40000300800 */
[----:B------:R-:W2:Y:S02]  /*4bdc0*/  LDL.LU R38, [R1+0x3f8] ;  /* 0x0003f80001267983 */ /* 0x000ea40000300800 */
[----:B------:R-:W2:Y:S01]  /*4bdd0*/  LDL.LU R39, [R1+0x3fc] ;  /* 0x0003fc0001277983 */ /* 0x000ea20000300800 */
[----:B------:R-:W3:Y:S01]  /*4bde0*/  LDL.LU R42, [R1+0xa8] ;  /* 0x0000a800012a7983 */ /* 0x000ee20000300800 */
[----:B------:R-:W3:Y:S08]  /*4bdf0*/  LDL.LU R43, [R1+0xac] ;  /* 0x0000ac00012b7983 */ /* 0x000ef00000300800 */
[----:B------:R-:W-:-:S02]  /*4be00*/  IMAD.MOV.U32 R59, RZ, RZ, R7 ;  /* 0x000000ffff3b7224 */ /* 0x000fc400078e0007 */
[----:B------:R-:W-:Y:S02]  /*4be10*/  IMAD.MOV.U32 R58, RZ, RZ, R6 ;  /* 0x000000ffff3a7224 */ /* 0x000fe400078e0006 */
[----:B------:R-:W-:Y:S02]  /*4be20*/  IMAD.MOV.U32 R57, RZ, RZ, R5 ;  /* 0x000000ffff397224 */ /* 0x000fe400078e0005 */
[----:B------:R-:W-:Y:S01]  /*4be30*/  IMAD.MOV.U32 R56, RZ, RZ, R4 ;  /* 0x000000ffff387224 */ /* 0x000fe200078e0004 */
[----:B------:R-:W-:Y:S01]  /*4be40*/  STL [R1+0x2ce4], R59 ;  /* 0x002ce43b01007387 */ /* 0x000fe20000100800 */
[----:B------:R-:W-:Y:S02]  /*4be50*/  STL [R1+0x2ce0], R58 ;  /* 0x002ce03a01007387 */ /* 0x000fe40000100800 */
[----:B------:R-:W-:Y:S02]  /*4be60*/  STL [R1+0x2cdc], R57 ;  /* 0x002cdc3901007387 */ /* 0x000fe40000100800 */
[----:B------:R0:W-:Y:S01]  /*4be70*/  STL [R1+0x2cd8], R56 ;  /* 0x002cd83801007387 */ /* 0x0001e20000100800 */
[----:B------:R-:W-:Y:S01]  /*4be80*/  HMMA.16816.F32.BF16 R4, R12, R10, R20 ;  /* 0x0000000a0c04723c */ /* 0x000fe20000041814 */
[----:B0-----:R-:W3:Y:S01]  /*4be90*/  LDL.LU R56, [R1+0x400] ;  /* 0x0004000001387983 */ /* 0x001ee20000300800 */
[----:B------:R-:W3:Y:S02]  /*4bea0*/  LDL.LU R57, [R1+0x404] ;  /* 0x0004040001397983 */ /* 0x000ee40000300800 */
[----:B------:R-:W3:Y:S02]  /*4beb0*/  LDL.LU R58, [R1+0x408] ;  /* 0x00040800013a7983 */ /* 0x000ee40000300800 */
[----:B------:R-:W3:Y:S02]  /*4bec0*/  LDL.LU R59, [R1+0x40c] ;  /* 0x00040c00013b7983 */ /* 0x000ee40000300800 */
[----:B------:R-:W-:-:S02]  /*4bed0*/  IMAD.MOV.U32 R10, RZ, RZ, R61 ;  /* 0x000000ffff0a7224 */ /* 0x000fc400078e003d */
[----:B------:R-:W-:Y:S01]  /*4bee0*/  IMAD.MOV.U32 R11, RZ, RZ, R60 ;  /* 0x000000ffff0b7224 */ /* 0x000fe200078e003c */
[----:B------:R-:W4:Y:S01]  /*4bef0*/  LDL.LU R61, [R1+0x2f8c] ;  /* 0x002f8c00013d7983 */ /* 0x000f220000300800 */
[----:B------:R-:W3:Y:S11]  /*4bf00*/  LDL.LU R60, [R1+0x2f88] ;  /* 0x002f8800013c7983 */ /* 0x000ef60000300800 */
[----:B------:R-:W-:Y:S01]  /*4bf10*/  @!UPT UIADD3 URZ, URZ, URZ, URZ ;  /* 0x0000003f3f3ff290 */ /* 0x000fe2000fffe03f */
[----:B------:R-:W-:Y:S02]  /*4bf20*/  IMAD.MOV.U32 R54, RZ, RZ, R7 ;  /* 0x000000ffff367224 */ /* 0x000fe400078e0007 */
[----:B------:R-:W-:Y:S02]  /*4bf30*/  IMAD.MOV.U32 R53, RZ, RZ, R6 ;  /* 0x000000ffff357224 */ /* 0x000fe400078e0006 */
[----:B------:R-:W-:Y:S01]  /*4bf40*/  IMAD.MOV.U32 R52, RZ, RZ, R5 ;  /* 0x000000ffff347224 */ /* 0x000fe200078e0005 */
[----:B------:R-:W-:Y:S02]  /*4bf50*/  STL [R1+0x2cf4], R54 ;  /* 0x002cf43601007387 */ /* 0x000fe40000100800 */
[----:B------:R-:W-:Y:S02]  /*4bf60*/  STL [R1+0x2cf0], R53 ;  /* 0x002cf03501007387 */ /* 0x000fe40000100800 */
[----:B------:R0:W-:Y:S02]  /*4bf70*/  STL [R1+0x2cec], R52 ;  /* 0x002cec3401007387 */ /* 0x0001e40000100800 */
[----:B------:R-:W-:-:S02]  /*4bf80*/  IMAD.MOV.U32 R22, RZ, RZ, R2 ;  /* 0x000000ffff167224 */ /* 0x000fc400078e0002 */
[----:B------:R-:W-:Y:S02]  /*4bf90*/  IMAD.MOV.U32 R23, RZ, RZ, R3 ;  /* 0x000000ffff177224 */ /* 0x000fe400078e0003 */
[----:B------:R-:W-:Y:S01]  /*4bfa0*/  IMAD.MOV.U32 R30, RZ, RZ, R4 ;  /* 0x000000ffff1e7224 */ /* 0x000fe200078e0004 */
[----:B0-----:R-:W3:Y:S01]  /*4bfb0*/  LDL.LU R52, [R1+0x3c0] ;  /* 0x0003c00001347983 */ /* 0x001ee20000300800 */
[----:B------:R-:W3:Y:S02]  /*4bfc0*/  LDL.LU R53, [R1+0x3c4] ;  /* 0x0003c40001357983 */ /* 0x000ee40000300800 */
[----:B------:R-:W3:Y:S02]  /*4bfd0*/  LDL.LU R54, [R1+0x3c8] ;  /* 0x0003c80001367983 */ /* 0x000ee40000300800 */
[----:B------:R-:W3:Y:S01]  /*4bfe0*/  LDL.LU R55, [R1+0x3cc] ;  /* 0x0003cc0001377983 */ /* 0x000ee20000300800 */
[----:B------:R-:W3:Y:S01]  /*4bff0*/  LDL.LU R2, [R1+0x2f84] ;  /* 0x002f840001027983 */ /* 0x000ee20000300800 */
[----:B------:R-:W3:Y:S01]  /*4c000*/  LDL.LU R3, [R1+0x2f80] ;  /* 0x002f800001037983 */ /* 0x000ee20000300800 */
[----:B--2---:R-:W-:Y:S01]  /*4c010*/  HMMA.16816.F32.BF16 R36, R12, R50, R36 ;  /* 0x000000320c24723c */ /* 0x004fe20000041824 */
[----:B----4-:R-:W-:-:S02]  /*4c020*/  IMAD.MOV.U32 R19, RZ, RZ, R61 ;  /* 0x000000ffff137224 */ /* 0x010fc400078e003d */
[----:B---3--:R-:W-:Y:S02]  /*4c030*/  IMAD.MOV.U32 R18, RZ, RZ, R60 ;  /* 0x000000ffff127224 */ /* 0x008fe400078e003c */
[----:B------:R-:W2:Y:S01]  /*4c040*/  LDL.LU R60, [R1+0x2f7c] ;  /* 0x002f7c00013c7983 */ /* 0x000ea20000300800 */
[----:B------:R-:W3:Y:S02]  /*4c050*/  LDL.LU R61, [R1+0x2f78] ;  /* 0x002f7800013d7983 */ /* 0x000ee40000300800 */
[----:B------:R-:W4:Y:S02]  /*4c060*/  LDL.LU R4, [R1+0x3e0] ;  /* 0x0003e00001047983 */ /* 0x000f240000300800 */
[----:B------:R-:W4:Y:S01]  /*4c070*/  LDL.LU R5, [R1+0x3e4] ;  /* 0x0003e40001057983 */ /* 0x000f220000300800 */
[----:B------:R-:W4:Y:S01]  /*4c080*/  LDL.LU R6, [R1+0x3e8] ;  /* 0x0003e80001067983 */ /* 0x000f220000300800 */
[----:B------:R-:W4:Y:S02]  /*4c090*/  LDL.LU R7, [R1+0x3ec] ;  /* 0x0003ec0001077983 */ /* 0x000f240000300800 */
[----:B------:R-:W2:Y:S02]  /*4c0a0*/  LDL.LU R24, [R1+0x3d0] ;  /* 0x0003d00001187983 */ /* 0x000ea40000300800 */
[----:B------:R-:W2:Y:S01]  /*4c0b0*/  LDL.LU R25, [R1+0x3d4] ;  /* 0x0003d40001197983 */ /* 0x000ea20000300800 */
[----:B------:R-:W2:Y:S01]  /*4c0c0*/  LDL.LU R26, [R1+0x3d8] ;  /* 0x0003d800011a7983 */ /* 0x000ea20000300800 */
[----:B------:R-:W2:Y:S01]  /*4c0d0*/  LDL.LU R27, [R1+0x3dc] ;  /* 0x0003dc00011b7983 */ /* 0x000ea20000300800 */
[----:B------:R-:W-:Y:S01]  /*4c0e0*/  HMMA.16816.F32.BF16 R40, R12, R42, R56 ;  /* 0x0000002a0c28723c */ /* 0x000fe20000041838 */
[----:B------:R-:W-:Y:S04]  /*4c0f0*/  STL [R1+0x2ce8], R30 ;  /* 0x002ce81e01007387 */ /* 0x000fe80000100800 */
[----:B------:R-:W-:-:S02]  /*4c100*/  IMAD.MOV.U32 R48, RZ, RZ, R36 ;  /* 0x000000ffff307224 */ /* 0x000fc400078e0024 */
[----:B------:R-:W-:Y:S02]  /*4c110*/  IMAD.MOV.U32 R49, RZ, RZ, R37 ;  /* 0x000000ffff317224 */ /* 0x000fe400078e0025 */
[----:B------:R-:W-:Y:S02]  /*4c120*/  IMAD.MOV.U32 R50, RZ, RZ, R38 ;  /* 0x000000ffff327224 */ /* 0x000fe400078e0026 */
[----:B------:R-:W-:Y:S11]  /*4c130*/  IMAD.MOV.U32 R51, RZ, RZ, R39 ;  /* 0x000000ffff337224 */ /* 0x000ff600078e0027 */
[----:B------:R-:W-:Y:S02]  /*4c140*/  @!UPT UIADD3 URZ, URZ, URZ, URZ ;  /* 0x0000003f3f3ff290 */ /* 0x000fe4000fffe03f */
[----:B------:R-:W-:Y:S02]  /*4c150*/  IMAD.MOV.U32 R58, RZ, RZ, R41 ;  /* 0x000000ffff3a7224 */ /* 0x000fe400078e0029 */
[----:B------:R-:W-:-:S03]  /*4c160*/  IMAD.MOV.U32 R59, RZ, RZ, R40 ;  /* 0x000000ffff3b7224 */ /* 0x000fc600078e0028 */
[----:B------:R-:W-:Y:S02]  /*4c170*/  STL [R1+0x2cfc], R58 ;  /* 0x002cfc3a01007387 */ /* 0x000fe40000100800 */
[----:B------:R-:W-:Y:S02]  /*4c180*/  STL [R1+0x2cf8], R59 ;  /* 0x002cf83b01007387 */ /* 0x000fe40000100800 */
[----:B------:R-:W3:Y:S02]  /*4c190*/  LDL.LU R36, [R1+0x240] ;  /* 0x0002400001247983 */ /* 0x000ee40000300800 */
[----:B------:R-:W3:Y:S01]  /*4c1a0*/  LDL.LU R37, [R1+0x244] ;  /* 0x0002440001257983 */ /* 0x000ee20000300800 */
[----:B------:R-:W3:Y:S01]  /*4c1b0*/  LDL.LU R38, [R1+0x248] ;  /* 0x0002480001267983 */ /* 0x000ee20000300800 */
[----:B------:R-:W3:Y:S01]  /*4c1c0*/  LDL.LU R39, [R1+0x24c] ;  /* 0x00024c0001277983 */ /* 0x000ee20000300800 */
[----:B------:R-:W-:Y:S01]  /*4c1d0*/  HMMA.16816.F32.BF16 R8, R12, R10, R52 ;  /* 0x0000000a0c08723c */ /* 0x000fe20000041834 */
[----:B------:R-:W3:Y:S02]  /*4c1e0*/  LDL.LU R40, [R1+0x200] ;  /* 0x0002000001287983 */ /* 0x000ee40000300800 */
[----:B------:R-:W-:Y:S01]  /*4c1f0*/  IMAD.MOV.U32 R57, RZ, RZ, R42 ;  /* 0x000000ffff397224 */ /* 0x000fe200078e002a */
[----:B------:R-:W3:Y:S01]  /*4c200*/  LDL.LU R41, [R1+0x204] ;  /* 0x0002040001297983 */ /* 0x000ee20000300800 */
[----:B------:R-:W-:-:S02]  /*4c210*/  IMAD.MOV.U32 R56, RZ, RZ, R43 ;  /* 0x000000ffff387224 */ /* 0x000fc400078e002b */
[----:B------:R-:W3:Y:S02]  /*4c220*/  LDL.LU R42, [R1+0x208] ;  /* 0x00020800012a7983 */ /* 0x000ee40000300800 */
[----:B------:R-:W3:Y:S01]  /*4c230*/  LDL.LU R43, [R1+0x20c] ;  /* 0x00020c00012b7983 */ /* 0x000ee20000300800 */
[----:B------:R-:W-:Y:S01]  /*4c240*/  STL.64 [R1+0x2d08], R50 ;  /* 0x002d083201007387 */ /* 0x000fe20000100a00 */
[----:B------:R0:W-:Y:S03]  /*4c250*/  STL.64 [R1+0x2d00], R48 ;  /* 0x002d003001007387 */ /* 0x0001e60000100a00 */
[----:B0-----:R-:W3:Y:S01]  /*4c260*/  LDL.LU R48, [R1+0x210] ;  /* 0x0002100001307983 */ /* 0x001ee20000300800 */
[----:B------:R-:W3:Y:S02]  /*4c270*/  LDL.LU R49, [R1+0x214] ;  /* 0x0002140001317983 */ /* 0x000ee40000300800 */
[----:B------:R-:W3:Y:S02]  /*4c280*/  LDL.LU R50, [R1+0x218] ;  /* 0x0002180001327983 */ /* 0x000ee40000300800 */
[----:B------:R-:W3:Y:S05]  /*4c290*/  LDL.LU R51, [R1+0x21c] ;  /* 0x00021c0001337983 */ /* 0x000eea0000300800 */
[----:B------:R-:W-:-:S02]  /*4c2a0*/  IMAD.MOV.U32 R54, RZ, RZ, R10 ;  /* 0x000000ffff367224 */ /* 0x000fc400078e000a */
[----:B------:R-:W-:Y:S02]  /*4c2b0*/  IMAD.MOV.U32 R53, RZ, RZ, R11 ;  /* 0x000000ffff357224 */ /* 0x000fe400078e000b */
[----:B------:R-:W-:Y:S02]  /*4c2c0*/  IMAD.MOV.U32 R58, RZ, RZ, R8 ;  /* 0x000000ffff3a7224 */ /* 0x000fe400078e0008 */
[----:B------:R-:W-:Y:S01]  /*4c2d0*/  IMAD.MOV.U32 R59, RZ, RZ, R9 ;  /* 0x000000ffff3b7224 */ /* 0x000fe200078e0009 */
[C---:B----4-:R-:W-:Y:S08]  /*4c2e0*/  HMMA.16816.F32.BF16 R16, R12.reuse, R18, R4 ;  /* 0x000000120c10723c */ /* 0x050ff00000041804 */
[C---:B--2---:R-:W-:Y:S01]  /*4c2f0*/  HMMA.16816.F32.BF16 R20, R12.reuse, R22, R24 ;  /* 0x000000160c14723c */ /* 0x044fe20000041818 */
[----:B------:R-:W2:Y:S11]  /*4c300*/  LDL.LU.64 R4, [R1+0x2f70] ;  /* 0x002f700001047983 */ /* 0x000eb60000300a00 */
[----:B------:R-:W-:Y:S03]  /*4c310*/  @!UPT UIADD3 URZ, URZ, URZ, URZ ;  /* 0x0000003f3f3ff290 */ /* 0x000fe6000fffe03f */
[----:B------:R0:W-:Y:S01]  /*4c320*/  STL.64 [R1+0x3e0], R16 ;  /* 0x0003e01001007387 */ /* 0x0001e20000100a00 */
[----:B------:R-:W-:Y:S02]  /*4c330*/  IMAD.MOV.U32 R6, RZ, RZ, R18 ;  /* 0x000000ffff067224 */ /* 0x000fe400078e0012 */
[----:B------:R-:W-:Y:S02]  /*4c340*/  IMAD.MOV.U32 R7, RZ, RZ, R19 ;  /* 0x000000ffff077224 */ /* 0x000fe400078e0013 */
[----:B------:R-:W4:Y:S04]  /*4c350*/  LDL.LU.64 R18, [R1+0x2f68] ;  /* 0x002f680001127983 */ /* 0x000f280000300a00 */
[----:B0-----:R-:W2:Y:S01]  /*4c360*/  LDL.LU.64 R16, [R1+0x2f60] ;  /* 0x002f600001107983 */ /* 0x001ea20000300a00 */
[----:B------:R-:W4:Y:S02]  /*4c370*/  LDL.LU.64 R24, [R1+0x2f58] ;  /* 0x002f580001187983 */ /* 0x000f240000300a00 */
[----:B------:R0:W-:Y:S02]  /*4c380*/  STL.64 [R1+0x3d0], R20 ;  /* 0x0003d01401007387 */ /* 0x0001e40000100a00 */
[----:B------:R-:W-:Y:S01]  /*4c390*/  STL.64 [R1+0x3d8], R22 ;  /* 0x0003d81601007387 */ /* 0x000fe20000100a00 */
[----:B0-----:R-:W4:Y:S01]  /*4c3a0*/  LDL.LU.64 R20, [R1+0x2f50] ;  /* 0x002f500001147983 */ /* 0x001f220000300a00 */
[----:B------:R-:W4:Y:S02]  /*4c3b0*/  LDL.LU.64 R8, [R1+0x2f48] ;  /* 0x002f480001087983 */ /* 0x000f240000300a00 */
[----:B------:R-:W-:Y:S02]  /*4c3c0*/  STL [R1+0x2dac], R54 ;  /* 0x002dac3601007387 */ /* 0x000fe40000100800 */
[----:B------:R0:W-:Y:S01]  /*4c3d0*/  STL [R1+0x2da8], R53 ;  /* 0x002da83501007387 */ /* 0x0001e20000100800 */
[----:B------:R-:W4:Y:S01]  /*4c3e0*/  LDL.LU R52, [R1+0x220] ;  /* 0x0002200001347983 */ /* 0x000f220000300800 */
[----:B---3--:R-:W-:Y:S03]  /*4c3f0*/  HMMA.16816.F32.BF16 R12, R12, R46, R36 ;  /* 0x0000002e0c0c723c */ /* 0x008fe60000041824 */
[----:B0-----:R-:W3:Y:S01]  /*4c400*/  LDL.LU R53, [R1+0x224] ;  /* 0x0002240001357983 */ /* 0x001ee20000300800 */
[----:B------:R-:W3:Y:S02]  /*4c410*/  LDL.LU R54, [R1+0x228] ;  /* 0x0002280001367983 */ /* 0x000ee40000300800 */
[----:B------:R-:W3:Y:S02]  /*4c420*/  LDL.LU R55, [R1+0x22c] ;  /* 0x00022c0001377983 */ /* 0x000ee40000300800 */
[----:B------:R-:W-:Y:S01]  /*4c430*/  STL.64 [R1+0x2d18], R58 ;  /* 0x002d183a01007387 */ /* 0x000fe20000100a00 */
[----:B------:R0:W-:Y:S04]  /*4c440*/  STL.64 [R1+0x2d10], R56 ;  /* 0x002d103801007387 */ /* 0x0001e80000100a00 */
[----:B0-----:R-:W4:Y:S01]  /*4c450*/  LDL.LU R56, [R1+0x230] ;  /* 0x0002300001387983 */ /* 0x001f220000300800 */
[----:B------:R-:W4:Y:S02]  /*4c460*/  LDL.LU R57, [R1+0x234] ;  /* 0x0002340001397983 */ /* 0x000f240000300800 */
[----:B------:R-:W4:Y:S02]  /*4c470*/  LDL.LU R58, [R1+0x238] ;  /* 0x00023800013a7983 */ /* 0x000f240000300800 */
[----:B------:R-:W4:Y:S01]  /*4c480*/  LDL.LU R59, [R1+0x23c] ;  /* 0x00023c00013b7983 */ /* 0x000f220000300800 */
[----:B------:R-:W4:Y:S01]  /*4c490*/  LDL.LU.64 R38, [R1+0x2f40] ;  /* 0x002f400001267983 */ /* 0x000f220000300a00 */
[----:B------:R-:W4:Y:S03]  /*4c4a0*/  LDL.LU.64 R36, [R1+0x2f38] ;  /* 0x002f380001247983 */ /* 0x000f260000300a00 */
[----:B------:R-:W-:Y:S02]  /*4c4b0*/  STL.64 [R1+0x240], R12 ;  /* 0x0002400c01007387 */ /* 0x000fe40000100a00 */
[----:B------:R4:W-:Y:S01]  /*4c4c0*/  STL.64 [R1+0x248], R14 ;  /* 0x0002480e01007387 */ /* 0x0009e20000100a00 */
[----:B--2---:R-:W-:Y:S01]  /*4c4d0*/  STL.64 [R1+0x2f28], R16 ;  /* 0x002f281001007387 */ /* 0x004fe20000100a00 */
[C---:B----4-:R-:W-:Y:S08]  /*4c4e0*/  HMMA.16816.F32.BF16 R12, R36.reuse, R8, R56 ;  /* 0x00000008240c723c */ /* 0x050ff00000041838 */
[C---:B---3--:R-:W-:Y:S08]  /*4c4f0*/  HMMA.16816.F32.BF16 R52, R36.reuse, R16, R52 ;  /* 0x000000102434723c */ /* 0x048ff00000041834 */
[C---:B------:R-:W-:Y:S07]  /*4c500*/  HMMA.16816.F32.BF16 R40, R36.reuse, R24, R40 ;  /* 0x000000182428723c */ /* 0x040fee0000041828 */
[----:B------:R-:W-:Y:S01]  /*4c510*/  STL.64 [R1+0x230], R12 ;  /* 0x0002300c01007387 */ /* 0x000fe20000100a00 */
[----:B------:R0:W-:Y:S02]  /*4c520*/  STL.64 [R1+0x238], R14 ;  /* 0x0002380e01007387 */ /* 0x0001e40000100a00 */
[----:B0-----:R-:W-:Y:S05]  /*4c530*/  HMMA.16816.F32.BF16 R12, R36, R20, R48 ;  /* 0x00000014240c723c */ /* 0x001fea0000041830 */
[----:B------:R-:W-:Y:S01]  /*4c540*/  STL.64 [R1+0x220], R52 ;  /* 0x0002203401007387 */ /* 0x000fe20000100a00 */
[----:B------:R-:W-:Y:S11]  /*4c550*/  STL.64 [R1+0x228], R54 ;  /* 0x0002283601007387 */ /* 0x000ff60000100a00 */
[----:B------:R-:W-:Y:S06]  /*4c560*/  @!UPT UIADD3 URZ, URZ, URZ, URZ ;  /* 0x0000003f3f3ff290 */ /* 0x000fec000fffe03f */
[----:B------:R0:W-:Y:S01]  /*4c570*/  STL.64 [R1+0x210], R12 ;  /* 0x0002100c01007387 */ /* 0x0001e20000100a00 */
[----:B------:R-:W-:Y:S02]  /*4c580*/  IMAD.MOV.U32 R11, RZ, RZ, R15 ;  /* 0x000000ffff0b7224 */ /* 0x000fe400078e000f */
[----:B------:R-:W2:Y:S02]  /*4c590*/  LDL.LU R48, [R1+0x1d0] ;  /* 0x0001d00001307983 */ /* 0x000ea40000300800 */
[----:B------:R-:W-:Y:S01]  /*4c5a0*/  IMAD.MOV.U32 R10, RZ, RZ, R14 ;  /* 0x000000ffff0a7224 */ /* 0x000fe200078e000e */
[----:B------:R-:W2:Y:S01]  /*4c5b0*/  LDL.LU R49, [R1+0x1d4] ;  /* 0x0001d40001317983 */ /* 0x000ea20000300800 */
[----:B------:R-:W2:Y:S02]  /*4c5c0*/  LDL.LU R50, [R1+0x1d8] ;  /* 0x0001d80001327983 */ /* 0x000ea40000300800 */
[----:B------:R-:W2:Y:S02]  /*4c5d0*/  LDL.LU R51, [R1+0x1dc] ;  /* 0x0001dc0001337983 */ /* 0x000ea40000300800 */
[----:B------:R-:W3:Y:S01]  /*4c5e0*/  LDL R31, [R1+0x904] ;  /* 0x00090400011f7983 */ /* 0x000ee20000100800 */
[----:B------:R-:W-:Y:S01]  /*4c5f0*/  STL [R1+0x2c1c], R11 ;  /* 0x002c1c0b01007387 */ /* 0x000fe20000100800 */
[----:B------:R-:W-:Y:S02]  /*4c600*/  STL [R1+0x2c18], R10 ;  /* 0x002c180a01007387 */ /* 0x000fe40000100800 */
[----:B------:R-:W-:-:S02]  /*4c610*/  IMAD.MOV.U32 R14, RZ, RZ, R3 ;  /* 0x000000ffff0e7224 */ /* 0x000fc400078e0003 */
[----:B0-----:R-:W-:Y:S02]  /*4c620*/  IMAD.MOV.U32 R12, RZ, RZ, R61 ;  /* 0x000000ffff0c7224 */ /* 0x001fe400078e003d */
[----:B------:R-:W-:Y:S02]  /*4c630*/  IMAD.MOV.U32 R13, RZ, RZ, R60 ;  /* 0x000000ffff0d7224 */ /* 0x000fe400078e003c */
[----:B------:R-:W-:Y:S02]  /*4c640*/  IMAD.MOV.U32 R61, RZ, RZ, R40 ;  /* 0x000000ffff3d7224 */ /* 0x000fe400078e0028 */
[----:B------:R-:W-:Y:S01]  /*4c650*/  IMAD.MOV.U32 R60, RZ, RZ, R41 ;  /* 0x000000ffff3c7224 */ /* 0x000fe200078e0029 */
[----:B------:R-:W4:Y:S01]  /*4c660*/  LDL.LU R40, [R1+0x3b0] ;  /* 0x0003b00001287983 */ /* 0x000f220000300800 */
[----:B------:R-:W-:Y:S02]  /*4c670*/  IMAD.MOV.U32 R15, RZ, RZ, R2 ;  /* 0x000000ffff0f7224 */ /* 0x000fe400078e0002 */
[----:B------:R-:W-:-:S02]  /*4c680*/  IMAD.MOV.U32 R3, RZ, RZ, R42 ;  /* 0x000000ffff037224 */ /* 0x000fc400078e002a */
[----:B------:R-:W4:Y:S02]  /*4c690*/  LDL.LU R41, [R1+0x3b4] ;  /* 0x0003b40001297983 */ /* 0x000f240000300800 */
[----:B------:R-:W-:Y:S01]  /*4c6a0*/  IMAD.MOV.U32 R2, RZ, RZ, R43 ;  /* 0x000000ffff027224 */ /* 0x000fe200078e002b */
[----:B------:R-:W4:Y:S01]  /*4c6b0*/  LDL.LU R42, [R1+0x3b8] ;  /* 0x0003b800012a7983 */ /* 0x000f220000300800 */
[----:B------:R-:W4:Y:S02]  /*4c6c0*/  LDL.LU R43, [R1+0x3bc] ;  /* 0x0003bc00012b7983 */ /* 0x000f240000300800 */
[----:B------:R-:W2:Y:S02]  /*4c6d0*/  LDL.LU.64 R52, [R1+0x130] ;  /* 0x0001300001347983 */ /* 0x000ea40000300a00 */
[----:B--2---:R0:W-:Y:S04]  /*4c6e0*/  STL.64 [R1+0x2f20], R52 ;  /* 0x002f203401007387 */ /* 0x0041e80000100a00 */
[----:B0-----:R-:W2:Y:S01]  /*4c6f0*/  LDL.LU R52, [R1+0x1f0] ;  /* 0x0001f00001347983 */ /* 0x001ea20000300800 */
[----:B------:R-:W2:Y:S02]  /*4c700*/  LDL.LU R53, [R1+0x1f4] ;  /* 0x0001f40001357983 */ /* 0x000ea40000300800 */
[----:B------:R-:W2:Y:S02]  /*4c710*/  LDL.LU R54, [R1+0x1f8] ;  /* 0x0001f80001367983 */ /* 0x000ea40000300800 */
[----:B------:R-:W2:Y:S01]  /*4c720*/  LDL.LU R55, [R1+0x1fc] ;  /* 0x0001fc0001377983 */ /* 0x000ea20000300800 */
[----:B------:R-:W3:Y:S01]  /*4c730*/  LDL.LU.64 R56, [R1+0x50] ;  /* 0x0000500001387983 */ /* 0x000ee20000300a00 */
[C---:B--2---:R-:W-:Y:S03]  /*4c740*/  HMMA.16816.F32.BF16 R52, R36.reuse, R28, R52 ;  /* 0x0000001c2434723c */ /* 0x044fe60000041834 */
[----:B---3--:R-:W-:Y:S01]  /*4c750*/  STL.64 [R1+0x2ed8], R56 ;  /* 0x002ed83801007387 */ /* 0x008fe20000100a00 */
[----:B------:R-:W-:Y:S02]  /*4c760*/  STL [R1+0x2bfc], R2 ;  /* 0x002bfc0201007387 */ /* 0x000fe40000100800 */
[----:B------:R-:W-:Y:S02]  /*4c770*/  STL [R1+0x2bf8], R3 ;  /* 0x002bf80301007387 */ /* 0x000fe40000100800 */
[----:B------:R-:W-:Y:S01]  /*4c780*/  STL [R1+0x2bf4], R60 ;  /* 0x002bf43c01007387 */ /* 0x000fe20000100800 */
[----:B------:R-:W-:Y:S01]  /*4c790*/  STL [R1+0x2bf0], R61 ;  /* 0x002bf03d01007387 */ /* 0x000fe20000100800 */
[----:B------:R-:W-:Y:S11]  /*4c7a0*/  STL.64 [R1+0x2ef0], R28 ;  /* 0x002ef01c01007387 */ /* 0x000ff60000100a00 */
[----:B------:R-:W-:Y:S03]  /*4c7b0*/  @!UPT UIADD3 URZ, URZ, URZ, URZ ;  /* 0x0000003f3f3ff290 */ /* 0x000fe6000fffe03f */
[----:B------:R-:W-:Y:S02]  /*4c7c0*/  IMAD.MOV.U32 R26, RZ, RZ, R52 ;  /* 0x000000ffff1a7224 */ /* 0x000fe400078e0034 */
[----:B------:R-:W-:Y:S02]  /*4c7d0*/  IMAD.MOV.U32 R22, RZ, RZ, R53 ;  /* 0x000000ffff167224 */ /* 0x000fe400078e0035 */
[----:B------:R-:W-:Y:S02]  /*4c7e0*/  IMAD.MOV.U32 R23, RZ, RZ, R54 ;  /* 0x000000ffff177224 */ /* 0x000fe400078e0036 */
[----:B------:R-:W-:Y:S02]  /*4c7f0*/  IMAD.MOV.U32 R27, RZ, RZ, R55 ;  /* 0x000000ffff1b7224 */ /* 0x000fe400078e0037 */
[C---:B------:R-:W-:Y:S01]  /*4c800*/  HMMA.16816.F32.BF16 R52, R36.reuse, R32, R12 ;  /* 0x000000202434723c */ /* 0x040fe2000004180c */
[----:B------:R0:W1:Y:S07]  /*4c810*/  LDSM.16.MT88.4 R12, [R31+0xa000] ;  /* 0x00a000001f0c783b */ /* 0x00006e0000004200 */
[----:B0-----:R-:W-:Y:S01]  /*4c820*/  HMMA.16816.F32.BF16 R28, R36, R4, R48 ;  /* 0x00000004241c723c */ /* 0x001fe20000041830 */
[----:B------:R-:W-:Y:S01]  /*4c830*/  STL [R1+0x2c2c], R27 ;  /* 0x002c2c1b01007387 */ /* 0x000fe20000100800 */
[----:B------:R-:W-:Y:S02]  /*4c840*/  STL [R1+0x2c28], R23 ;  /* 0x002c281701007387 */ /* 0x000fe40000100800 */
[----:B------:R-:W-:Y:S02]  /*4c850*/  STL [R1+0x2c24], R22 ;  /* 0x002c241601007387 */ /* 0x000fe40000100800 */
[----:B------:R0:W-:Y:S11]  /*4c860*/  STL [R1+0x2c20], R26 ;  /* 0x002c201a01007387 */ /* 0x0001f60000100800 */
[----:B------:R-:W-:Y:S07]  /*4c870*/  @!UPT UIADD3 URZ, URZ, URZ, URZ ;  /* 0x0000003f3f3ff290 */ /* 0x000fee000fffe03f */
[----:B0-----:R-:W-:Y:S02]  /*4c880*/  IMAD.MOV.U32 R26, RZ, RZ, R29 ;  /* 0x000000ffff1a7224 */ /* 0x001fe400078e001d */
[----:B------:R-:W-:Y:S02]  /*4c890*/  IMAD.MOV.U32 R22, RZ, RZ, R28 ;  /* 0x000000ffff167224 */ /* 0x000fe400078e001c */
[----:B------:R-:W-:Y:S02]  /*4c8a0*/  IMAD.MOV.U32 R11, RZ, RZ, R30 ;  /* 0x000000ffff0b7224 */ /* 0x000fe400078e001e */
[----:B------:R-:W-:Y:S01]  /*4c8b0*/  IMAD.MOV.U32 R10, RZ, RZ, R31 ;  /* 0x000000ffff0a7224 */ /* 0x000fe200078e001f */
[----:B-1----:R-:W-:Y:S01]  /*4c8c0*/  STL.64 [R1+0x2e08], R14 ;  /* 0x002e080e01007387 */ /* 0x002fe20000100a00 */
[----:B------:R-:W-:Y:S02]  /*4c8d0*/  STL.64 [R1+0x1e0], R52 ;  /* 0x0001e03401007387 */ /* 0x000fe40000100a00 */
[----:B------:R-:W-:Y:S02]  /*4c8e0*/  STL.64 [R1+0x1e8], R54 ;  /* 0x0001e83601007387 */ /* 0x000fe40000100a00 */
[----:B------:R0:W-:Y:S02]  /*4c8f0*/  STL.64 [R1+0x2e00], R12 ;  /* 0x002e000c01007387 */ /* 0x0001e40000100a00 */
[----:B0-----:R-:W4:Y:S01]  /*4c900*/  LDL.64 R12, [R1+0x150] ;  /* 0x00015000010c7983 */ /* 0x001f220000100a00 */
[----:B------:R-:W-:Y:S02]  /*4c910*/  STL [R1+0x2f10], R26 ;  /* 0x002f101a01007387 */ /* 0x000fe40000100800 */
[----:B------:R-:W-:Y:S02]  /*4c920*/  STL.64 [R1+0x2f08], R24 ;  /* 0x002f081801007387 */ /* 0x000fe40000100a00 */
[----:B------:R-:W-:Y:S01]  /*4c930*/  STL [R1+0x2f00], R22 ;  /* 0x002f001601007387 */ /* 0x000fe20000100800 */
[----:B------:R-:W-:Y:S01]  /*4c940*/  STL.64 [R1+0x2ef8], R20 ;  /* 0x002ef81401007387 */ /* 0x000fe20000100a00 */
[----:B------:R-:W-:Y:S02]  /*4c950*/  STL.64 [R1+0x2ee8], R10 ;  /* 0x002ee80a01007387 */ /* 0x000fe40000100a00 */
[----:B------:R-:W-:Y:S02]  /*4c960*/  STL.64 [R1+0x2ee0], R8 ;  /* 0x002ee00801007387 */ /* 0x000fe40000100a00 */
[----:B------:R-:W-:Y:S01]  /*4c970*/  STL.64 [R1+0x2eb0], R6 ;  /* 0x002eb00601007387 */ /* 0x000fe20000100a00 */
[----:B------:R-:W-:Y:S01]  /*4c980*/  STL.64 [R1+0x2ea8], R4 ;  /* 0x002ea80401007387 */ /* 0x000fe20000100a00 */
[----:B------:R-:W2:Y:S02]  /*4c990*/  LDL.LU R16, [R1+0x3a0] ;  /* 0x0003a00001107983 */ /* 0x000ea40000300800 */
[----:B------:R-:W-:-:S02]  /*4c9a0*/  IMAD.MOV.U32 R53, RZ, RZ, R18 ;  /* 0x000000ffff357224 */ /* 0x000fc400078e0012 */
[----:B------:R-:W2:Y:S02]  /*4c9b0*/  LDL.LU R17, [R1+0x3a4] ;  /* 0x0003a40001117983 */ /* 0x000ea40000300800 */
[----:B------:R-:W-:Y:S01]  /*4c9c0*/  IMAD.MOV.U32 R52, RZ, RZ, R19 ;  /* 0x000000ffff347224 */ /* 0x000fe200078e0013 */
[----:B------:R-:W2:Y:S01]  /*4c9d0*/  LDL.LU R18, [R1+0x3a8] ;  /* 0x0003a80001127983 */ /* 0x000ea20000300800 */
[----:B------:R-:W2:Y:S02]  /*4c9e0*/  LDL.LU R19, [R1+0x3ac] ;  /* 0x0003ac0001137983 */ /* 0x000ea40000300800 */
[----:B------:R-:W-:Y:S02]  /*4c9f0*/  IMAD.MOV.U32 R48, RZ, RZ, R45 ;  /* 0x000000ffff307224 */ /* 0x000fe400078e002d */
[----:B------:R-:W-:Y:S01]  /*4ca00*/  IMAD.MOV.U32 R49, RZ, RZ, R44 ;  /* 0x000000ffff317224 */ /* 0x000fe200078e002c */
[C---:B----4-:R-:W-:Y:S01]  /*4ca10*/  HMMA.16816.F32.BF16 R28, R36.reuse, R12, R40 ;  /* 0x0000000c241c723c */ /* 0x050fe20000041828 */
[----:B------:R0:W-:Y:S01]  /*4ca20*/  STL.64 [R1+0x2f18], R12 ;  /* 0x002f180c01007387 */ /* 0x0001e20000100a00 */
[----:B------:R-:W3:Y:S02]  /*4ca30*/  LDL.LU R45, [R1+0x2f34] ;  /* 0x002f3400012d7983 */ /* 0x000ee40000300800 */
[----:B------:R-:W3:Y:S01]  /*4ca40*/  LDL.LU R44, [R1+0x2f30] ;  /* 0x002f3000012c7983 */ /* 0x000ee20000300800 */
[----:B0-----:R-:W4:Y:S03]  /*4ca50*/  LDL.LU R12, [R1+0x390] ;  /* 0x00039000010c7983 */ /* 0x001f260000300800 */
[----:B--2---:R-:W-:Y:S01]  /*4ca60*/  HMMA.16816.F32.BF16 R52, R36, R52, R16 ;  /* 0x000000342434723c */ /* 0x004fe20000041810 */
[----:B------:R-:W4:Y:S02]  /*4ca70*/  LDL.LU R13, [R1+0x394] ;  /* 0x00039400010d7983 */ /* 0x000f240000300800 */
[----:B------:R-:W4:Y:S01]  /*4ca80*/  LDL.LU R14, [R1+0x398] ;  /* 0x00039800010e7983 */ /* 0x000f220000300800 */
[----:B------:R-:W4:Y:S01]  /*4ca90*/  LDL.LU R15, [R1+0x39c] ;  /* 0x00039c00010f7983 */ /* 0x000f220000300800 */
        /* <DEDUP_REMOVED lines=9> */
[----:B------:R-:W3:Y:S02]  /*4cb30*/  LDL.LU R46, [R1+0x468] ;  /* 0x00046800012e7983 */ /* 0x000ee40000300800 */
[----:B------:R-:W-:Y:S01]  /*4cb40*/  IMAD.MOV.U32 R2, RZ, RZ, R28 ;  /* 0x000000ffff027224 */ /* 0x000fe200078e001c */
[----:B------:R-:W3:Y:S01]  /*4cb50*/  LDL.LU R47, [R1+0x46c] ;  /* 0x00046c00012f7983 */ /* 0x000ee20000300800 */
[----:B------:R-:W-:-:S02]  /*4cb60*/  IMAD.MOV.U32 R3, RZ, RZ, R29 ;  /* 0x000000ffff037224 */ /* 0x000fc400078e001d */
[----:B------:R-:W2:Y:S02]  /*4cb70*/  LDL.LU R28, [R1+0x350] ;  /* 0x00035000011c7983 */ /* 0x000ea40000300800 */
[----:B------:R-:W-:Y:S01]  /*4cb80*/  IMAD.MOV.U32 R60, RZ, RZ, R30 ;  /* 0x000000ffff3c7224 */ /* 0x000fe200078e001e */
[----:B------:R-:W2:Y:S01]  /*4cb90*/  LDL.LU R29, [R1+0x354] ;  /* 0x00035400011d7983 */ /* 0x000ea20000300800 */
[----:B------:R-:W-:Y:S02]  /*4cba0*/  IMAD.MOV.U32 R61, RZ, RZ, R31 ;  /* 0x000000ffff3d7224 */ /* 0x000fe400078e001f */
[----:B------:R-:W2:Y:S02]  /*4cbb0*/  LDL.LU R30, [R1+0x358] ;  /* 0x00035800011e7983 */ /* 0x000ea40000300800 */
[----:B------:R-:W2:Y:S01]  /*4cbc0*/  LDL.LU R31, [R1+0x35c] ;  /* 0x00035c00011f7983 */ /* 0x000ea20000300800 */
[----:B------:R-:W2:Y:S01]  /*4cbd0*/  LDL.64 R8, [R1+0xf0] ;  /* 0x0000f00001087983 */ /* 0x000ea20000100a00 */
[----:B------:R-:W2:Y:S02]  /*4cbe0*/  LDL.LU R56, [R1+0x340] ;  /* 0x0003400001387983 */ /* 0x000ea40000300800 */
[----:B------:R-:W2:Y:S02]  /*4cbf0*/  LDL.LU R57, [R1+0x344] ;  /* 0x0003440001397983 */ /* 0x000ea40000300800 */
[----:B------:R-:W2:Y:S02]  /*4cc00*/  LDL.LU R58, [R1+0x348] ;  /* 0x00034800013a7983 */ /* 0x000ea40000300800 */
[----:B------:R-:W-:-:S02]  /*4cc10*/  IMAD.MOV.U32 R40, RZ, RZ, R35 ;  /* 0x000000ffff287224 */ /* 0x000fc400078e0023 */
[----:B------:R-:W-:Y:S01]  /*4cc20*/  IMAD.MOV.U32 R41, RZ, RZ, R34 ;  /* 0x000000ffff297224 */ /* 0x000fe200078e0022 */
[----:B------:R-:W2:Y:S01]  /*4cc30*/  LDL.LU R59, [R1+0x34c] ;  /* 0x00034c00013b7983 */ /* 0x000ea20000300800 */
[----:B------:R-:W2:Y:S02]  /*4cc40*/  LDL.LU.64 R16, [R1+0x2f28] ;  /* 0x002f280001107983 */ /* 0x000ea40000300a00 */
[----:B------:R-:W-:Y:S02]  /*4cc50*/  IMAD.MOV.U32 R34, RZ, RZ, R52 ;  /* 0x000000ffff227224 */ /* 0x000fe400078e0034 */
[----:B------:R-:W-:Y:S02]  /*4cc60*/  IMAD.MOV.U32 R35, RZ, RZ, R53 ;  /* 0x000000ffff237224 */ /* 0x000fe400078e0035 */
[----:B------:R-:W4:Y:S03]  /*4cc70*/  LDL.LU.64 R52, [R1+0x2f20] ;  /* 0x002f200001347983 */ /* 0x000f260000300a00 */
[----:B------:R-:W-:Y:S02]  /*4cc80*/  STL.64 [R1+0x2ec0], R34 ;  /* 0x002ec02201007387 */ /* 0x000fe40000100a00 */
[----:B------:R0:W-:Y:S02]  /*4cc90*/  STL.64 [R1+0x2eb8], R32 ;  /* 0x002eb82001007387 */ /* 0x0001e40000100a00 */
[----:B------:R-:W-:-:S02]  /*4cca0*/  IMAD.MOV.U32 R18, RZ, RZ, R54 ;  /* 0x000000ffff127224 */ /* 0x000fc400078e0036 */
[----:B------:R-:W-:Y:S01]  /*4ccb0*/  IMAD.MOV.U32 R19, RZ, RZ, R55 ;  /* 0x000000ffff137224 */ /* 0x000fe200078e0037 */
[----:B0-----:R-:W2:Y:S01]  /*4ccc0*/  LDL.64 R32, [R1+0x110] ;  /* 0x0001100001207983 */ /* 0x001ea20000100a00 */
[C---:B----4-:R-:W-:Y:S11]  /*4ccd0*/  HMMA.16816.F32.BF16 R12, R36.reuse, R52, R12 ;  /* 0x00000034240c723c */ /* 0x050ff6000004180c */
[----:B------:R-:W-:Y:S11]  /*4cce0*/  @!UPT UIADD3 URZ, URZ, URZ, URZ ;  /* 0x0000003f3f3ff290 */ /* 0x000ff6000fffe03f */
[----:B------:R-:W-:Y:S01]  /*4ccf0*/  @!UPT UIADD3 URZ, URZ, URZ, URZ ;  /* 0x0000003f3f3ff290 */ /* 0x000fe2000fffe03f */
[----:B------:R0:W-:Y:S01]  /*4cd00*/  STL.64 [R1+0x390], R12 ;  /* 0x0003900c01007387 */ /* 0x0001e20000100a00 */
[----:B------:R-:W-:Y:S03]  /*4cd10*/  STL.64 [R1+0x398], R14 ;  /* 0x0003980e01007387 */ /* 0x000fe60000100a00 */
[----:B0-----:R-:W4:Y:S01]  /*4cd20*/  LDL.LU.64 R12, [R1+0x2f18] ;  /* 0x002f1800010c7983 */ /* 0x001f220000300a00 */
[----:B------:R0:W-:Y:S03]  /*4cd30*/  STL.64 [R1+0x2e98], R52 ;  /* 0x002e983401007387 */ /* 0x0001e60000100a00 */
[----:B0-----:R-:W3:Y:S01]  /*4cd40*/  LDL.LU R52, [R1+0x370] ;  /* 0x0003700001347983 */ /* 0x001ee20000300800 */
[----:B------:R-:W3:Y:S02]  /*4cd50*/  LDL.LU R53, [R1+0x374] ;  /* 0x0003740001357983 */ /* 0x000ee40000300800 */
[----:B------:R-:W3:Y:S02]  /*4cd60*/  LDL.LU R54, [R1+0x378] ;  /* 0x0003780001367983 */ /* 0x000ee40000300800 */
[----:B------:R-:W3:Y:S01]  /*4cd70*/  LDL.LU R55, [R1+0x37c] ;  /* 0x00037c0001377983 */ /* 0x000ee20000300800 */
[C---:B--2---:R-:W-:Y:S08]  /*4cd80*/  HMMA.16816.F32.BF16 R24, R36.reuse, R20, R24 ;  /* 0x000000142418723c */ /* 0x044ff00000041818 */
[C---:B------:R-:W-:Y:S08]  /*4cd90*/  HMMA.16816.F32.BF16 R4, R36.reuse, R48, R4 ;  /* 0x000000302404723c */ /* 0x040ff00000041804 */
[----:B------:R-:W-:Y:S01]  /*4cda0*/  HMMA.16816.F32.BF16 R28, R36, R8, R28 ;  /* 0x00000008241c723c */ /* 0x000fe2000004181c */
[----:B------:R-:W-:-:S02]  /*4cdb0*/  IMAD.MOV.U32 R15, RZ, RZ, R20 ;  /* 0x000000ffff0f7224 */ /* 0x000fc400078e0014 */
[----:B------:R-:W-:Y:S02]  /*4cdc0*/  IMAD.MOV.U32 R14, RZ, RZ, R21 ;  /* 0x000000ffff0e7224 */ /* 0x000fe400078e0015 */
[----:B------:R-:W-:Y:S02]  /*4cdd0*/  IMAD.MOV.U32 R23, RZ, RZ, R33 ;  /* 0x000000ffff177224 */ /* 0x000fe400078e0021 */
[----:B------:R-:W-:Y:S01]  /*4cde0*/  STL.64 [R1+0x380], R24 ;  /* 0x0003801801007387 */ /* 0x000fe20000100a00 */
[----:B------:R0:W-:Y:S03]  /*4cdf0*/  STL.64 [R1+0x388], R26 ;  /* 0x0003881a01007387 */ /* 0x0001e60000100a00 */
[----:B0-----:R-:W2:Y:S01]  /*4ce00*/  LDL.LU R26, [R1+0x2f10] ;  /* 0x002f1000011a7983 */ /* 0x001ea20000300800 */
[----:B------:R-:W2:Y:S02]  /*4ce10*/  LDL.LU.64 R24, [R1+0x2f08] ;  /* 0x002f080001187983 */ /* 0x000ea40000300a00 */
[----:B------:R-:W2:Y:S02]  /*4ce20*/  LDL.LU R22, [R1+0x2f00] ;  /* 0x002f000001167983 */ /* 0x000ea40000300800 */
[----:B------:R-:W2:Y:S02]  /*4ce30*/  LDL.LU.64 R20, [R1+0x2ef8] ;  /* 0x002ef80001147983 */ /* 0x000ea40000300a00 */
[----:B------:R-:W-:Y:S01]  /*4ce40*/  IMAD.MOV.U32 R27, RZ, RZ, R32 ;  /* 0x000000ffff1b7224 */ /* 0x000fe200078e0020 */
[C---:B------:R-:W-:Y:S08]  /*4ce50*/  HMMA.16816.F32.BF16 R40, R36.reuse, R40, R56 ;  /* 0x000000282428723c */ /* 0x040ff00000041838 */
[----:B---3--:R-:W-:Y:S11]  /*4ce60*/  HMMA.16816.F32.BF16 R52, R36, R32, R52 ;  /* 0x000000202434723c */ /* 0x008ff60000041834 */
[----:B------:R-:W-:Y:S11]  /*4ce70*/  @!UPT UIADD3 URZ, URZ, URZ, URZ ;  /* 0x0000003f3f3ff290 */ /* 0x000ff6000fffe03f */
[----:B------:R-:W-:Y:S01]  /*4ce80*/  @!UPT UIADD3 URZ, URZ, URZ, URZ ;  /* 0x0000003f3f3ff290 */ /* 0x000fe2000fffe03f */
[----:B------:R-:W-:Y:S01]  /*4ce90*/  STL.64 [R1+0x370], R52 ;  /* 0x0003703401007387 */ /* 0x000fe20000100a00 */
[----:B------:R0:W-:Y:S02]  /*4cea0*/  STL.64 [R1+0x378], R54 ;  /* 0x0003783601007387 */ /* 0x0001e40000100a00 */
[----:B------:R-:W3:Y:S02]  /*4ceb0*/  LDL.LU R32, [R1+0x330] ;  /* 0x0003300001207983 */ /* 0x000ee40000300800 */
[----:B------:R1:W-:Y:S01]  /*4cec0*/  STL.64 [R1+0x360], R4 ;  /* 0x0003600401007387 */ /* 0x0003e20000100a00 */
[----:B------:R1:W-:Y:S01]  /*4ced0*/  STL.64 [R1+0x368], R6 ;  /* 0x0003680601007387 */ /* 0x0003e20000100a00 */
[----:B------:R-:W3:Y:S02]  /*4cee0*/  LDL.LU R33, [R1+0x334] ;  /* 0x0003340001217983 */ /* 0x000ee40000300800 */
[----:B------:R-:W3:Y:S02]  /*4cef0*/  LDL.LU R34, [R1+0x338] ;  /* 0x0003380001227983 */ /* 0x000ee40000300800 */
[----:B------:R-:W3:Y:S01]  /*4cf00*/  LDL.LU R35, [R1+0x33c] ;  /* 0x00033c0001237983 */ /* 0x000ee20000300800 */
[----:B0-----:R-:W2:Y:S01]  /*4cf10*/  LDL R55, [R1+0x900] ;  /* 0x0009000001377983 */ /* 0x001ea20000100800 */
[----:B------:R-:W2:Y:S02]  /*4cf20*/  LDL.LU R48, [R1+0x2d0] ;  /* 0x0002d00001307983 */ /* 0x000ea40000300800 */
[----:B------:R-:W2:Y:S02]  /*4cf30*/  LDL.LU R49, [R1+0x2d4] ;  /* 0x0002d40001317983 */ /* 0x000ea40000300800 */
[----:B------:R-:W2:Y:S01]  /*4cf40*/  LDL.LU R50, [R1+0x2d8] ;  /* 0x0002d80001327983 */ /* 0x000ea20000300800 */
[----:B------:R-:W2:Y:S01]  /*4cf50*/  LDL.LU R51, [R1+0x2dc] ;  /* 0x0002dc0001337983 */ /* 0x000ea20000300800 */
[----:B-1----:R-:W2:Y:S02]  /*4cf60*/  LDL.LU R4, [R1+0x320] ;  /* 0x0003200001047983 */ /* 0x002ea40000300800 */
[----:B------:R-:W2:Y:S02]  /*4cf70*/  LDL.LU R5, [R1+0x324] ;  /* 0x0003240001057983 */ /* 0x000ea40000300800 */
[----:B------:R-:W2:Y:S01]  /*4cf80*/  LDL.LU R6, [R1+0x328] ;  /* 0x0003280001067983 */ /* 0x000ea20000300800 */
[----:B------:R-:W2:Y:S01]  /*4cf90*/  LDL.LU R7, [R1+0x32c] ;  /* 0x00032c0001077983 */ /* 0x000ea20000300800 */
[----:B------:R0:W-:Y:S02]  /*4cfa0*/  STL.64 [R1+0x350], R28 ;  /* 0x0003501c01007387 */ /* 0x0001e40000100a00 */
[----:B------:R1:W-:Y:S01]  /*4cfb0*/  STL.64 [R1+0x358], R30 ;  /* 0x0003581e01007387 */ /* 0x0003e20000100a00 */
[----:B0-----:R-:W2:Y:S01]  /*4cfc0*/  LDL.LU.64 R28, [R1+0x2ef0] ;  /* 0x002ef000011c7983 */ /* 0x001ea20000300a00 */
[----:B-1----:R-:W-:-:S02]  /*4cfd0*/  IMAD.MOV.U32 R31, RZ, RZ, R8 ;  /* 0x000000ffff1f7224 */ /* 0x002fc400078e0008 */
[----:B------:R-:W-:Y:S02]  /*4cfe0*/  IMAD.MOV.U32 R30, RZ, RZ, R9 ;  /* 0x000000ffff1e7224 */ /* 0x000fe400078e0009 */
[----:B------:R-:W2:Y:S01]  /*4cff0*/  LDL.LU.64 R10, [R1+0x2ee8] ;  /* 0x002ee800010a7983 */ /* 0x000ea20000300a00 */
[----:B------:R-:W3:Y:S01]  /*4d000*/  LDL.LU.64 R8, [R1+0x2ee0] ;  /* 0x002ee00001087983 */ /* 0x000ee20000300a00 */
[----:B------:R-:W2:Y:S02]  /*4d010*/  LDL.LU.64 R56, [R1+0x2ed8] ;  /* 0x002ed80001387983 */ /* 0x000ea40000300a00 */
[----:B------:R-:W-:Y:S02]  /*4d020*/  STL.64 [R1+0x340], R40 ;  /* 0x0003402801007387 */ /* 0x000fe40000100a00 */
[----:B------:R0:W-:Y:S02]  /*4d030*/  STL.64 [R1+0x348], R42 ;  /* 0x0003482a01007387 */ /* 0x0001e40000100a00 */
[----:B0-----:R-:W3:Y:S01]  /*4d040*/  LDL.LU.64 R42, [R1+0x2ed0] ;  /* 0x002ed000012a7983 */ /* 0x001ee20000300a00 */
[----:B------:R-:W3:Y:S01]  /*4d050*/  LDL.LU.64 R40, [R1+0x2ec8] ;  /* 0x002ec80001287983 */ /* 0x000ee20000300a00 */
[----:B--2---:R-:W-:Y:S02]  /*4d060*/  HMMA.16816.F32.BF16 R44, R36, R56, R44 ;  /* 0x00000038242c723c */ /* 0x004fe4000004182c */
[----:B------:R-:W2:Y:S01]  /*4d070*/  LDL.LU R36, [R1+0x2e0] ;  /* 0x0002e00001247983 */ /* 0x000ea20000300800 */
[----:B------:R-:W2:Y:S02]  /*4d080*/  LDL.LU R37, [R1+0x2e4] ;  /* 0x0002e40001257983 */ /* 0x000ea40000300800 */
[----:B------:R-:W2:Y:S02]  /*4d090*/  LDL.LU R38, [R1+0x2e8] ;  /* 0x0002e80001267983 */ /* 0x000ea40000300800 */
[----:B------:R-:W2:Y:S01]  /*4d0a0*/  LDL.LU R39, [R1+0x2ec] ;  /* 0x0002ec0001277983 */ /* 0x000ea20000300800 */
[----:B------:R0:W-:Y:S04]  /*4d0b0*/  STL.64 [R1+0x2e10], R56 ;  /* 0x002e103801007387 */ /* 0x0001e80000100a00 */
[----:B0-----:R-:W2:Y:S01]  /*4d0c0*/  LDL.LU R56, [R1+0x2f0] ;  /* 0x0002f00001387983 */ /* 0x001ea20000300800 */
[----:B------:R-:W2:Y:S02]  /*4d0d0*/  LDL.LU R57, [R1+0x2f4] ;  /* 0x0002f40001397983 */ /* 0x000ea40000300800 */
[----:B------:R-:W2:Y:S02]  /*4d0e0*/  LDL.LU R58, [R1+0x2f8] ;  /* 0x0002f800013a7983 */ /* 0x000ea40000300800 */
[----:B------:R-:W2:Y:S06]  /*4d0f0*/  LDL.LU R59, [R1+0x2fc] ;  /* 0x0002fc00013b7983 */ /* 0x000eac0000300800 */
[----:B------:R-:W-:Y:S01]  /*4d100*/  STL.64 [R1+0x2b30], R46 ;  /* 0x002b302e01007387 */ /* 0x000fe20000100a00 */
[----:B------:R0:W-:Y:S03]  /*4d110*/  STL.64 [R1+0x2b28], R44 ;  /* 0x002b282c01007387 */ /* 0x0001e60000100a00 */
[----:B0-----:R-:W2:Y:S01]  /*4d120*/  LDL.LU.64 R44, [R1+0xe0] ;  /* 0x0000e000012c7983 */ /* 0x001ea20000300a00 */
[----:B------:R-:W2:Y:S01]  /*4d130*/  LDL.64 R46, [R1+0xe8] ;  /* 0x0000e800012e7983 */ /* 0x000ea20000100a00 */
[C---:B---3--:R-:W-:Y:S08]  /*4d140*/  HMMA.16816.F32.BF16 R32, R40.reuse, R8, R32 ;  /* 0x000000082820723c */ /* 0x048ff00000041820 */
[C---:B------:R-:W-:Y:S01]  /*4d150*/  HMMA.16816.F32.BF16 R4, R40.reuse, R16, R4 ;  /* 0x000000102804723c */ /* 0x040fe20000041804 */
[----:B--2---:R-:W-:Y:S01]  /*4d160*/  STL.64 [R1+0x2e20], R46 ;  /* 0x002e202e01007387 */ /* 0x004fe20000100a00 */
[----:B------:R0:W-:Y:S03]  /*4d170*/  STL.64 [R1+0x2e18], R44 ;  /* 0x002e182c01007387 */ /* 0x0001e60000100a00 */
[----:B0-----:R-:W2:Y:S01]  /*4d180*/  LDL.LU R44, [R1+0x300] ;  /* 0x00030000012c7983 */ /* 0x001ea20000300800 */
[----:B------:R-:W2:Y:S02]  /*4d190*/  LDL.LU R45, [R1+0x304] ;  /* 0x00030400012d7983 */ /* 0x000ea40000300800 */
[----:B------:R-:W2:Y:S02]  /*4d1a0*/  LDL.LU R46, [R1+0x308] ;  /* 0x00030800012e7983 */ /* 0x000ea40000300800 */
[----:B------:R-:W2:Y:S05]  /*4d1b0*/  LDL.LU R47, [R1+0x30c] ;  /* 0x00030c00012f7983 */ /* 0x000eaa0000300800 */
[----:B------:R-:W-:Y:S01]  /*4d1c0*/  STL.64 [R1+0x330], R32 ;  /* 0x0003302001007387 */ /* 0x000fe20000100a00 */
[----:B------:R0:W-:Y:S03]  /*4d1d0*/  STL.64 [R1+0x338], R34 ;  /* 0x0003382201007387 */ /* 0x0001e60000100a00 */
[----:B0-----:R-:W3:Y:S01]  /*4d1e0*/  LDL.LU.64 R34, [R1+0x2ec0] ;  /* 0x002ec00001227983 */ /* 0x001ee20000300a00 */
[----:B------:R-:W2:Y:S02]  /*4d1f0*/  LDL.LU.64 R32, [R1+0x2eb8] ;  /* 0x002eb80001207983 */ /* 0x000ea40000300a00 */
[----:B------:R-:W-:Y:S02]  /*4d200*/  STL.64 [R1+0x2e30], R10 ;  /* 0x002e300a01007387 */ /* 0x000fe40000100a00 */
[----:B------:R0:W-:Y:S02]  /*4d210*/  STL.64 [R1+0x2e28], R8 ;  /* 0x002e280801007387 */ /* 0x0001e40000100a00 */
[----:B0-----:R-:W2:Y:S01]  /*4d220*/  LDL.LU R8, [R1+0x310] ;  /* 0x0003100001087983 */ /* 0x001ea20000300800 */
[----:B------:R-:W2:Y:S02]  /*4d230*/  LDL.LU R9, [R1+0x314] ;  /* 0x0003140001097983 */ /* 0x000ea40000300800 */
[----:B------:R-:W2:Y:S02]  /*4d240*/  LDL.LU R10, [R1+0x318] ;  /* 0x00031800010a7983 */ /* 0x000ea40000300800 */
[----:B------:R-:W2:Y:S01]  /*4d250*/  LDL.LU R11, [R1+0x31c] ;  /* 0x00031c00010b7983 */ /* 0x000ea20000300800 */
[----:B------:R-:W-:Y:S01]  /*4d260*/  STL.64 [R1+0x320], R4 ;  /* 0x0003200401007387 */ /* 0x000fe20000100a00 */
[----:B------:R0:W-:Y:S03]  /*4d270*/  STL.64 [R1+0x328], R6 ;  /* 0x0003280601007387 */ /* 0x0001e60000100a00 */
[----:B0-----:R-:W3:Y:S01]  /*4d280*/  LDL.LU.64 R6, [R1+0x2eb0] ;  /* 0x002eb00001067983 */ /* 0x001ee20000300a00 */
[----:B------:R-:W3:Y:S02]  /*4d290*/  LDL.LU.64 R4, [R1+0x2ea8] ;  /* 0x002ea80001047983 */ /* 0x000ee40000300a00 */
[----:B------:R-:W-:Y:S02]  /*4d2a0*/  STL.64 [R1+0x2df8], R18 ;  /* 0x002df81201007387 */ /* 0x000fe40000100a00 */
[----:B------:R0:W-:Y:S01]  /*4d2b0*/  STL.64 [R1+0x2df0], R16 ;  /* 0x002df01001007387 */ /* 0x0001e20000100a00 */
[----:B------:R-:W-:Y:S01]  /*4d2c0*/  STL [R1+0x2e40], R22 ;  /* 0x002e401601007387 */ /* 0x000fe20000100800 */
        /* <DEDUP_REMOVED lines=8> */
[----:B------:R-:W-:Y:S11]  /*4d350*/  STL.64 [R1+0x2e48], R28 ;  /* 0x002e481c01007387 */ /* 0x000ff60000100a00 */
[----:B------:R-:W-:Y:S11]  /*4d360*/  @!UPT UIADD3 URZ, URZ, URZ, URZ ;  /* 0x0000003f3f3ff290 */ /* 0x000ff6000fffe03f */
[----:B------:R-:W-:Y:S01]  /*4d370*/  STL.64 [R1+0x300], R8 ;  /* 0x0003000801007387 */ /* 0x000fe20000100a00 */
[----:B------:R0:W-:Y:S02]  /*4d380*/  STL.64 [R1+0x308], R10 ;  /* 0x0003080a01007387 */ /* 0x0001e40000100a00 */
[C---:B0-----:R-:W-:Y:S01]  /*4d390*/  HMMA.16816.F32.BF16 R8, R40.reuse, R32, R36 ;  /* 0x000000202808723c */ /* 0x041fe20000041824 */
[----:B------:R-:W0:Y:S04]  /*4d3a0*/  LDSM.16.MT88.4 R36, [R55+0xa000] ;  /* 0x00a000003724783b */ /* 0x000e280000004200 */
[----:B------:R-:W-:Y:S01]  /*4d3b0*/  STL.64 [R1+0x2f0], R16 ;  /* 0x0002f01001007387 */ /* 0x000fe20000100a00 */
[----:B------:R-:W-:Y:S02]  /*4d3c0*/  STL.64 [R1+0x2f8], R18 ;  /* 0x0002f81201007387 */ /* 0x000fe40000100a00 */
[----:B---3--:R-:W-:Y:S02]  /*4d3d0*/  STL.64 [R1+0x2e58], R34 ;  /* 0x002e582201007387 */ /* 0x008fe40000100a00 */
[----:B------:R-:W-:Y:S11]  /*4d3e0*/  STL.64 [R1+0x2e50], R32 ;  /* 0x002e502001007387 */ /* 0x000ff60000100a00 */
[----:B------:R-:W-:Y:S02]  /*4d3f0*/  @!UPT UIADD3 URZ, URZ, URZ, URZ ;  /* 0x0000003f3f3ff290 */ /* 0x000fe4000fffe03f */
[----:B------:R-:W-:Y:S01]  /*4d400*/  STL.64 [R1+0x2e0], R8 ;  /* 0x0002e00801007387 */ /* 0x000fe20000100a00 */
[----:B------:R1:W-:Y:S02]  /*4d410*/  STL.64 [R1+0x2e8], R10 ;  /* 0x0002e80a01007387 */ /* 0x0003e40000100a00 */
[----:B-1----:R-:W-:Y:S01]  /*4d420*/  HMMA.16816.F32.BF16 R8, R40, R4, R48 ;  /* 0x000000042808723c */ /* 0x002fe20000041830 */
[----:B------:R-:W-:Y:S02]  /*4d430*/  IMAD.MOV.U32 R44, RZ, RZ, R31 ;  /* 0x000000ffff2c7224 */ /* 0x000fe400078e001f */
[----:B------:R-:W-:Y:S01]  /*4d440*/  IMAD.MOV.U32 R45, RZ, RZ, R30 ;  /* 0x000000ffff2d7224 */ /* 0x000fe200078e001e */
[----:B0-----:R-:W-:Y:S01]  /*4d450*/  STL.64 [R1+0x2d28], R38 ;  /* 0x002d282601007387 */ /* 0x001fe20000100a00 */
[----:B------:R-:W-:Y:S02]  /*4d460*/  STL.64 [R1+0x2d20], R36 ;  /* 0x002d202401007387 */ /* 0x000fe40000100a00 */
[----:B------:R-:W-:Y:S02]  /*4d470*/  STL.64 [R1+0x2e68], R6 ;  /* 0x002e680601007387 */ /* 0x000fe40000100a00 */
[----:B------:R-:W-:Y:S11]  /*4d480*/  STL.64 [R1+0x2e60], R4 ;  /* 0x002e600401007387 */ /* 0x000ff60000100a00 */
[----:B------:R-:W-:Y:S03]  /*4d490*/  @!UPT UIADD3 URZ, URZ, URZ, URZ ;  /* 0x0000003f3f3ff290 */ /* 0x000fe6000fffe03f */
[----:B------:R0:W-:Y:S01]  /*4d4a0*/  STL.64 [R1+0x2d0], R8 ;  /* 0x0002d00801007387 */ /* 0x0001e20000100a00 */
[----:B------:R1:W-:Y:S02]  /*4d4b0*/  STL.64 [R1+0x2d8], R10 ;  /* 0x0002d80a01007387 */ /* 0x0003e40000100a00 */
[----:B------:R-:W-:Y:S01]  /*4d4c0*/  STL.64 [R1+0x2e70], R44 ;  /* 0x002e702c01007387 */ /* 0x000fe20000100a00 */
[----:B0-----:R-:W2:Y:S01]  /*4d4d0*/  LDL.LU R8, [R1+0x260] ;  /* 0x0002600001087983 */ /* 0x001ea20000300800 */
[----:B------:R-:W2:Y:S02]  /*4d4e0*/  LDL.LU R9, [R1+0x264] ;  /* 0x0002640001097983 */ /* 0x000ea40000300800 */
[----:B-1----:R-:W3:Y:S02]  /*4d4f0*/  LDL.LU R10, [R1+0x268] ;  /* 0x00026800010a7983 */ /* 0x002ee40000300800 */
[----:B------:R-:W3:Y:S01]  /*4d500*/  LDL.LU R11, [R1+0x26c] ;  /* 0x00026c00010b7983 */ /* 0x000ee20000300800 */
        /* <DEDUP_REMOVED lines=12> */
[----:B----4-:R-:W-:Y:S01]  /*4d5d0*/  HMMA.16816.F32.BF16 R16, R40, R12, R48 ;  /* 0x0000000c2810723c */ /* 0x010fe20000041830 */
[----:B---3--:R-:W-:Y:S01]  /*4d5e0*/  STL.64 [R1+0x2e90], R30 ;  /* 0x002e901e01007387 */ /* 0x008fe20000100a00 */
[----:B--2---:R-:W-:Y:S02]  /*4d5f0*/  STL.64 [R1+0x2e88], R28 ;  /* 0x002e881c01007387 */ /* 0x004fe40000100a00 */
[----:B------:R0:W-:Y:S02]  /*4d600*/  STL.64 [R1+0x2ea0], R32 ;  /* 0x002ea02001007387 */ /* 0x0001e40000100a00 */
[----:B0-----:R-:W2:Y:S01]  /*4d610*/  LDL.LU R32, [R1+0x2b0] ;  /* 0x0002b00001207983 */ /* 0x001ea20000300800 */
[----:B------:R-:W2:Y:S02]  /*4d620*/  LDL.LU R33, [R1+0x2b4] ;  /* 0x0002b40001217983 */ /* 0x000ea40000300800 */
[----:B------:R-:W2:Y:S02]  /*4d630*/  LDL.LU R34, [R1+0x2b8] ;  /* 0x0002b80001227983 */ /* 0x000ea40000300800 */
[----:B------:R-:W2:Y:S01]  /*4d640*/  LDL.LU R35, [R1+0x2bc] ;  /* 0x0002bc0001237983 */ /* 0x000ea20000300800 */
[----:B------:R-:W2:Y:S01]  /*4d650*/  LDL.64 R52, [R1+0x140] ;  /* 0x0001400001347983 */ /* 0x000ea20000100a00 */
[----:B------:R-:W3:Y:S02]  /*4d660*/  LDL.LU R28, [R1+0x2a0] ;  /* 0x0002a000011c7983 */ /* 0x000ee40000300800 */
[----:B------:R-:W3:Y:S02]  /*4d670*/  LDL.LU R29, [R1+0x2a4] ;  /* 0x0002a400011d7983 */ /* 0x000ee40000300800 */
[----:B------:R-:W3:Y:S01]  /*4d680*/  LDL.LU R30, [R1+0x2a8] ;  /* 0x0002a800011e7983 */ /* 0x000ee20000300800 */
[----:B------:R-:W3:Y:S01]  /*4d690*/  LDL.LU R31, [R1+0x2ac] ;  /* 0x0002ac00011f7983 */ /* 0x000ee20000300800 */
[----:B------:R-:W4:Y:S02]  /*4d6a0*/  LDL.LU R8, [R1+0x290] ;  /* 0x0002900001087983 */ /* 0x000f240000300800 */
[----:B------:R-:W4:Y:S02]  /*4d6b0*/  LDL.LU R9, [R1+0x294] ;  /* 0x0002940001097983 */ /* 0x000f240000300800 */
[----:B------:R-:W4:Y:S01]  /*4d6c0*/  LDL.LU R10, [R1+0x298] ;  /* 0x00029800010a7983 */ /* 0x000f220000300800 */
[----:B------:R-:W4:Y:S01]  /*4d6d0*/  LDL.LU R11, [R1+0x29c] ;  /* 0x00029c00010b7983 */ /* 0x000f220000300800 */
[----:B------:R-:W3:Y:S02]  /*4d6e0*/  LDL.LU R4, [R1+0x280] ;  /* 0x0002800001047983 */ /* 0x000ee40000300800 */
[----:B------:R-:W3:Y:S02]  /*4d6f0*/  LDL.LU R5, [R1+0x284] ;  /* 0x0002840001057983 */ /* 0x000ee40000300800 */
[----:B------:R-:W3:Y:S01]  /*4d700*/  LDL.LU R6, [R1+0x288] ;  /* 0x0002880001067983 */ /* 0x000ee20000300800 */
[----:B------:R-:W3:Y:S01]  /*4d710*/  LDL.LU R7, [R1+0x28c] ;  /* 0x00028c0001077983 */ /* 0x000ee20000300800 */
[----:B------:R-:W3:Y:S02]  /*4d720*/  LDL.LU.64 R20, [R1+0x100] ;  /* 0x0001000001147983 */ /* 0x000ee40000300a00 */
[----:B------:R-:W3:Y:S02]  /*4d730*/  LDL.LU R56, [R1+0x250] ;  /* 0x0002500001387983 */ /* 0x000ee40000300800 */
[----:B------:R-:W3:Y:S01]  /*4d740*/  LDL.LU R57, [R1+0x254] ;  /* 0x0002540001397983 */ /* 0x000ee20000300800 */
[----:B------:R-:W3:Y:S01]  /*4d750*/  LDL.LU R58, [R1+0x258] ;  /* 0x00025800013a7983 */ /* 0x000ee20000300800 */
[----:B------:R-:W3:Y:S02]  /*4d760*/  LDL.LU R59, [R1+0x25c] ;  /* 0x00025c00013b7983 */ /* 0x000ee40000300800 */
[----:B------:R0:W-:Y:S02]  /*4d770*/  STL.64 [R1+0x2c0], R16 ;  /* 0x0002c01001007387 */ /* 0x0001e40000100a00 */
[----:B------:R-:W-:Y:S01]  /*4d780*/  IMAD.MOV.U32 R49, RZ, RZ, R12 ;  /* 0x000000ffff317224 */ /* 0x000fe200078e000c */
[----:B------:R1:W-:Y:S01]  /*4d790*/  STL.64 [R1+0x2c8], R18 ;  /* 0x0002c81201007387 */ /* 0x0003e20000100a00 */
[----:B------:R-:W-:-:S02]  /*4d7a0*/  IMAD.MOV.U32 R27, RZ, RZ, R13 ;  /* 0x000000ffff1b7224 */ /* 0x000fc400078e000d */
[----:B------:R-:W3:Y:S02]  /*4d7b0*/  LDL.LU R12, [R1+0x1c0] ;  /* 0x0001c000010c7983 */ /* 0x000ee40000300800 */
[----:B------:R-:W-:Y:S01]  /*4d7c0*/  IMAD.MOV.U32 R45, RZ, RZ, R14 ;  /* 0x000000ffff2d7224 */ /* 0x000fe200078e000e */
[----:B------:R-:W3:Y:S01]  /*4d7d0*/  LDL.LU R13, [R1+0x1c4] ;  /* 0x0001c400010d7983 */ /* 0x000ee20000300800 */
[----:B------:R-:W-:Y:S02]  /*4d7e0*/  IMAD.MOV.U32 R44, RZ, RZ, R15 ;  /* 0x000000ffff2c7224 */ /* 0x000fe400078e000f */
[----:B------:R-:W3:Y:S02]  /*4d7f0*/  LDL.LU R14, [R1+0x1c8] ;  /* 0x0001c800010e7983 */ /* 0x000ee40000300800 */
[----:B------:R-:W3:Y:S01]  /*4d800*/  LDL.LU R15, [R1+0x1cc] ;  /* 0x0001cc00010f7983 */ /* 0x000ee20000300800 */
[----:B------:R-:W3:Y:S01]  /*4d810*/  LDL.LU R36, [R1+0x160] ;  /* 0x0001600001247983 */ /* 0x000ee20000300800 */
[----:B------:R-:W3:Y:S02]  /*4d820*/  LDL.LU R37, [R1+0x164] ;  /* 0x0001640001257983 */ /* 0x000ee40000300800 */
[----:B------:R-:W3:Y:S02]  /*4d830*/  LDL.LU R38, [R1+0x168] ;  /* 0x0001680001267983 */ /* 0x000ee40000300800 */
[----:B------:R-:W3:Y:S01]  /*4d840*/  LDL.LU R39, [R1+0x16c] ;  /* 0x00016c0001277983 */ /* 0x000ee20000300800 */
[----:B0-----:R-:W3:Y:S01]  /*4d850*/  LDL.LU R16, [R1+0x1b0] ;  /* 0x0001b00001107983 */ /* 0x001ee20000300800 */
[----:B------:R-:W3:Y:S02]  /*4d860*/  LDL.LU R17, [R1+0x1b4] ;  /* 0x0001b40001117983 */ /* 0x000ee40000300800 */
[----:B-1----:R-:W3:Y:S02]  /*4d870*/  LDL.LU R18, [R1+0x1b8] ;  /* 0x0001b80001127983 */ /* 0x002ee40000300800 */
[----:B------:R-:W3:Y:S01]  /*4d880*/  LDL.LU R19, [R1+0x1bc] ;  /* 0x0001bc0001137983 */ /* 0x000ee20000300800 */
[----:B--2---:R-:W-:Y:S01]  /*4d890*/  HMMA.16816.F32.BF16 R32, R40, R52, R32 ;  /* 0x000000342820723c */ /* 0x004fe20000041820 */
[----:B------:R-:W-:-:S02]  /*4d8a0*/  IMAD.MOV.U32 R51, RZ, RZ, R52 ;  /* 0x000000ffff337224 */ /* 0x000fc400078e0034 */
[----:B------:R-:W-:Y:S11]  /*4d8b0*/  IMAD.MOV.U32 R50, RZ, RZ, R53 ;  /* 0x000000ffff327224 */ /* 0x000ff600078e0035 */
[----:B------:R-:W-:Y:S09]  /*4d8c0*/  @!UPT UIADD3 URZ, URZ, URZ, URZ ;  /* 0x0000003f3f3ff290 */ /* 0x000ff2000fffe03f */
[----:B------:R0:W-:Y:S01]  /*4d8d0*/  STL.64 [R1+0x2b0], R32 ;  /* 0x0002b02001007387 */ /* 0x0001e20000100a00 */
[----:B------:R-:W-:Y:S03]  /*4d8e0*/  STL.64 [R1+0x2b8], R34 ;  /* 0x0002b82201007387 */ /* 0x000fe60000100a00 */
[----:B0-----:R-:W2:Y:S01]  /*4d8f0*/  LDL.LU.64 R32, [R1+0x2ea0] ;  /* 0x002ea00001207983 */ /* 0x001ea20000300a00 */
[----:B------:R-:W3:Y:S01]  /*4d900*/  LDL.LU.64 R52, [R1+0x2e98] ;  /* 0x002e980001347983 */ /* 0x000ee20000300a00 */
[C---:B----4-:R-:W-:Y:S08]  /*4d910*/  HMMA.16816.F32.BF16 R44, R40.reuse, R44, R8 ;  /* 0x0000002c282c723c */ /* 0x050ff00000041808 */
[C---:B---3--:R-:W-:Y:S11]  /*4d920*/  HMMA.16816.F32.BF16 R28, R40.reuse, R52, R28 ;  /* 0x00000034281c723c */ /* 0x048ff6000004181c */
[----:B------:R-:W-:Y:S11]  /*4d930*/  @!UPT UIADD3 URZ, URZ, URZ, URZ ;  /* 0x0000003f3f3ff290 */ /* 0x000ff6000fffe03f */
[----:B------:R-:W-:Y:S01]  /*4d940*/  @!UPT UIADD3 URZ, URZ, URZ, URZ ;  /* 0x0000003f3f3ff290 */ /* 0x000fe2000fffe03f */
[----:B------:R-:W-:Y:S01]  /*4d950*/  STL.64 [R1+0x2a0], R28 ;  /* 0x0002a01c01007387 */ /* 0x000fe20000100a00 */
[----:B------:R0:W-:Y:S03]  /*4d960*/  STL.64 [R1+0x2a8], R30 ;  /* 0x0002a81e01007387 */ /* 0x0001e60000100a00 */
[----:B0-----:R-:W3:Y:S01]  /*4d970*/  LDL.LU.64 R30, [R1+0x2e90] ;  /* 0x002e9000011e7983 */ /* 0x001ee20000300a00 */
[----:B------:R-:W3:Y:S02]  /*4d980*/  LDL.LU.64 R28, [R1+0x2e88] ;  /* 0x002e8800011c7983 */ /* 0x000ee40000300a00 */
[----:B------:R0:W-:Y:S02]  /*4d990*/  STL.64 [R1+0x2db8], R52 ;  /* 0x002db83401007387 */ /* 0x0001e40000100a00 */
[----:B0-----:R-:W4:Y:S01]  /*4d9a0*/  LDL.LU R52, [R1+0x170] ;  /* 0x0001700001347983 */ /* 0x001f220000300800 */
[----:B------:R-:W4:Y:S02]  /*4d9b0*/  LDL.LU R53, [R1+0x174] ;  /* 0x0001740001357983 */ /* 0x000f240000300800 */
[----:B------:R-:W4:Y:S02]  /*4d9c0*/  LDL.LU R54, [R1+0x178] ;  /* 0x0001780001367983 */ /* 0x000f240000300800 */
[----:B------:R-:W4:Y:S01]  /*4d9d0*/  LDL.LU R55, [R1+0x17c] ;  /* 0x00017c0001377983 */ /* 0x000f220000300800 */
[----:B------:R-:W4:Y:S01]  /*4d9e0*/  LDL.LU.64 R10, [R1+0x2e80] ;  /* 0x002e8000010a7983 */ /* 0x000f220000300a00 */
[----:B------:R-:W4:Y:S02]  /*4d9f0*/  LDL.LU.64 R8, [R1+0x2e78] ;  /* 0x002e780001087983 */ /* 0x000f240000300a00 */
[----:B------:R0:W-:Y:S02]  /*4da00*/  STL.64 [R1+0x290], R44 ;  /* 0x0002902c01007387 */ /* 0x0001e40000100a00 */
[----:B------:R-:W-:Y:S01]  /*4da10*/  STL.64 [R1+0x298], R46 ;  /* 0x0002982e01007387 */ /* 0x000fe20000100a00 */
[----:B0-----:R-:W4:Y:S01]  /*4da20*/  LDL.LU.64 R44, [R1+0x2e70] ;  /* 0x002e7000012c7983 */ /* 0x001f220000300a00 */
[----:B--2---:R-:W-:Y:S01]  /*4da30*/  HMMA.16816.F32.BF16 R32, R40, R32, R4 ;  /* 0x000000202820723c */ /* 0x004fe20000041804 */
[----:B------:R-:W2:Y:S02]  /*4da40*/  LDL.LU.64 R6, [R1+0x2e68] ;  /* 0x002e680001067983 */ /* 0x000ea40000300a00 */
[----:B------:R-:W2:Y:S02]  /*4da50*/  LDL.LU.64 R4, [R1+0x2e60] ;  /* 0x002e600001047983 */ /* 0x000ea40000300a00 */
[----:B------:R-:W-:-:S02]  /*4da60*/  IMAD.MOV.U32 R48, RZ, RZ, R20 ;  /* 0x000000ffff307224 */ /* 0x000fc400078e0014 */
[----:B------:R-:W-:Y:S11]  /*4da70*/  IMAD.MOV.U32 R23, RZ, RZ, R21 ;  /* 0x000000ffff177224 */ /* 0x000ff600078e0015 */
[----:B------:R-:W-:Y:S05]  /*4da80*/  @!UPT UIADD3 URZ, URZ, URZ, URZ ;  /* 0x0000003f3f3ff290 */ /* 0x000fea000fffe03f */
[----:B------:R-:W-:Y:S01]  /*4da90*/  STL.64 [R1+0x280], R32 ;  /* 0x0002802001007387 */ /* 0x000fe20000100a00 */
[----:B------:R0:W-:Y:S03]  /*4daa0*/  STL.64 [R1+0x288], R34 ;  /* 0x0002882201007387 */ /* 0x0001e60000100a00 */
[----:B0-----:R-:W2:Y:S01]  /*4dab0*/  LDL.LU.64 R34, [R1+0x2e58] ;  /* 0x002e580001227983 */ /* 0x001ea20000300a00 */
[----:B------:R-:W2:Y:S01]  /*4dac0*/  LDL.LU.64 R32, [R1+0x2e50] ;  /* 0x002e500001207983 */ /* 0x000ea20000300a00 */
[C---:B---3--:R-:W-:Y:S08]  /*4dad0*/  HMMA.16816.F32.BF16 R28, R40.reuse, R20, R28 ;  /* 0x00000014281c723c */ /* 0x048ff0000004181c */
[C---:B----4-:R-:W-:Y:S11]  /*4dae0*/  HMMA.16816.F32.BF16 R44, R40.reuse, R44, R8 ;  /* 0x0000002c282c723c */ /* 0x050ff60000041808 */
[----:B------:R-:W-:Y:S04]  /*4daf0*/  @!UPT UIADD3 URZ, URZ, URZ, URZ ;  /* 0x0000003f3f3ff290 */ /* 0x000fe8000fffe03f */
[----:B------:R0:W-:Y:S01]  /*4db00*/  STL.64 [R1+0x270], R28 ;  /* 0x0002701c01007387 */ /* 0x0001e20000100a00 */
[----:B------:R-:W-:Y:S03]  /*4db10*/  STL.64 [R1+0x278], R30 ;  /* 0x0002781e01007387 */ /* 0x000fe60000100a00 */
[----:B0-----:R-:W3:Y:S01]  /*4db20*/  LDL.LU.64 R28, [R1+0x2e48] ;  /* 0x002e4800011c7983 */ /* 0x001ee20000300a00 */
[----:B------:R-:W4:Y:S02]  /*4db30*/  LDL.LU R22, [R1+0x2e40] ;  /* 0x002e400001167983 */ /* 0x000f240000300800 */
[----:B------:R-:W2:Y:S02]  /*4db40*/  LDL.LU.64 R20, [R1+0x2e38] ;  /* 0x002e380001147983 */ /* 0x000ea40000300a00 */
[----:B------:R-:W2:Y:S01]  /*4db50*/  LDL.LU.64 R10, [R1+0x2e30] ;  /* 0x002e3000010a7983 */ /* 0x000ea20000300a00 */
[----:B------:R-:W2:Y:S04]  /*4db60*/  LDL.LU.64 R8, [R1+0x2e28] ;  /* 0x002e280001087983 */ /* 0x000ea80000300a00 */
        /* <DEDUP_REMOVED lines=8> */
[----:B------:R-:W-:Y:S03]  /*4dbf0*/  STL.64 [R1+0x258], R58 ;  /* 0x0002583a01007387 */ /* 0x000fe60000100a00 */
[----:B0-----:R-:W2:Y:S01]  /*4dc00*/  LDL.LU.64 R56, [R1+0x2e10] ;  /* 0x002e100001387983 */ /* 0x001ea20000300a00 */
[----:B------:R-:W-:Y:S02]  /*4dc10*/  STL.64 [R1+0x2d40], R46 ;  /* 0x002d402e01007387 */ /* 0x000fe40000100a00 */
[----:B------:R0:W-:Y:S02]  /*4dc20*/  STL.64 [R1+0x2d38], R44 ;  /* 0x002d382c01007387 */ /* 0x0001e40000100a00 */
[----:B0-----:R-:W3:Y:S01]  /*4dc30*/  LDL.LU R44, [R1+0x180] ;  /* 0x00018000012c7983 */ /* 0x001ee20000300800 */
[----:B------:R-:W3:Y:S02]  /*4dc40*/  LDL.LU R45, [R1+0x184] ;  /* 0x00018400012d7983 */ /* 0x000ee40000300800 */
[----:B------:R-:W3:Y:S02]  /*4dc50*/  LDL.LU R46, [R1+0x188] ;  /* 0x00018800012e7983 */ /* 0x000ee40000300800 */
[----:B------:R-:W3:Y:S01]  /*4dc60*/  LDL.LU R47, [R1+0x18c] ;  /* 0x00018c00012f7983 */ /* 0x000ee20000300800 */
        /* <DEDUP_REMOVED lines=23> */
[----:B------:R3:W-:Y:S02]  /*4dde0*/  STL.64 [R1+0x2d48], R8 ;  /* 0x002d480801007387 */ /* 0x0007e40000100a00 */
[C---:B---3--:R-:W-:Y:S01]  /*4ddf0*/  HMMA.16816.F32.BF16 R8, R12.reuse, R16, R56 ;  /* 0x000000100c08723c */ /* 0x048fe20000041838 */
[----:B--2---:R-:W-:Y:S01]  /*4de00*/  STL.64 [R1+0x2d60], R18 ;  /* 0x002d601201007387 */ /* 0x004fe20000100a00 */
[----:B------:R-:W-:Y:S11]  /*4de10*/  STL.64 [R1+0x2d58], R16 ;  /* 0x002d581001007387 */ /* 0x000ff60000100a00 */
[----:B------:R-:W-:Y:S10]  /*4de20*/  @!UPT UIADD3 URZ, URZ, URZ, URZ ;  /* 0x0000003f3f3ff290 */ /* 0x000ff4000fffe03f */
[----:B------:R-:W-:Y:S01]  /*4de30*/  STL.64 [R1+0x1a0], R8 ;  /* 0x0001a00801007387 */ /* 0x000fe20000100a00 */
[----:B------:R0:W-:Y:S02]  /*4de40*/  STL.64 [R1+0x1a8], R10 ;  /* 0x0001a80a01007387 */ /* 0x0001e40000100a00 */
[C---:B0-----:R-:W-:Y:S01]  /*4de50*/  HMMA.16816.F32.BF16 R8, R12.reuse, R20, R40 ;  /* 0x000000140c08723c */ /* 0x041fe20000041828 */
[----:B----4-:R-:W-:Y:S01]  /*4de60*/  STL [R1+0x2d70], R22 ;  /* 0x002d701601007387 */ /* 0x010fe20000100800 */
[----:B------:R-:W-:Y:S06]  /*4de70*/  STL.64 [R1+0x2d68], R20 ;  /* 0x002d681401007387 */ /* 0x000fec0000100a00 */
[C---:B------:R-:W-:Y:S01]  /*4de80*/  HMMA.16816.F32.BF16 R16, R12.reuse, R28, R52 ;  /* 0x0000001c0c10723c */ /* 0x040fe20000041834 */
[----:B------:R-:W0:Y:S11]  /*4de90*/  LDSM.16.MT88.4 R40, [R0+0xa800] ;  /* 0x00a800000028783b */ /* 0x000e360000004200 */
[----:B------:R-:W-:Y:S03]  /*4dea0*/  @!UPT UIADD3 URZ, URZ, URZ, URZ ;  /* 0x0000003f3f3ff290 */ /* 0x000fe6000fffe03f */
[----:B------:R-:W-:Y:S01]  /*4deb0*/  STL.64 [R1+0x190], R8 ;  /* 0x0001900801007387 */ /* 0x000fe20000100a00 */
[----:B------:R1:W-:Y:S02]  /*4dec0*/  STL.64 [R1+0x198], R10 ;  /* 0x0001980a01007387 */ /* 0x0003e40000100a00 */
[C---:B-1----:R-:W-:Y:S01]  /*4ded0*/  HMMA.16816.F32.BF16 R8, R12.reuse, R24, R44 ;  /* 0x000000180c08723c */ /* 0x042fe2000004182c */
[----:B------:R-:W-:Y:S01]  /*4dee0*/  STL [R1+0x2d80], R26 ;  /* 0x002d801a01007387 */ /* 0x000fe20000100800 */
[----:B------:R-:W-:Y:S11]  /*4def0*/  STL.64 [R1+0x2d78], R24 ;  /* 0x002d781801007387 */ /* 0x000ff60000100a00 */
[----:B------:R-:W-:Y:S10]  /*4df00*/  @!UPT UIADD3 URZ, URZ, URZ, URZ ;  /* 0x0000003f3f3ff290 */ /* 0x000ff4000fffe03f */
[----:B------:R-:W-:Y:S01]  /*4df10*/  STL.64 [R1+0x180], R8 ;  /* 0x0001800801007387 */ /* 0x000fe20000100a00 */
[----:B------:R1:W-:Y:S02]  /*4df20*/  STL.64 [R1+0x188], R10 ;  /* 0x0001880a01007387 */ /* 0x0003e40000100a00 */
[----:B-1----:R-:W-:Y:S01]  /*4df30*/  HMMA.16816.F32.BF16 R8, R12, R32, R36 ;  /* 0x000000200c08723c */ /* 0x002fe20000041824 */
[----:B------:R-:W-:Y:S01]  /*4df40*/  STL.64 [R1+0x2db0], R28 ;  /* 0x002db01c01007387 */ /* 0x000fe20000100a00 */
[----:B------:R-:W-:Y:S02]  /*4df50*/  STL.64 [R1+0x170], R16 ;  /* 0x0001701001007387 */ /* 0x000fe40000100a00 */
[----:B------:R-:W-:Y:S02]  /*4df60*/  STL.64 [R1+0x178], R18 ;  /* 0x0001781201007387 */ /* 0x000fe40000100a00 */
[----:B------:R-:W-:Y:S01]  /*4df70*/  STL.64 [R1+0x2d90], R34 ;  /* 0x002d902201007387 */ /* 0x000fe20000100a00 */
[----:B------:R-:W-:Y:S11]  /*4df80*/  STL.64 [R1+0x2d88], R32 ;  /* 0x002d882001007387 */ /* 0x000ff60000100a00 */
[----:B------:R-:W-:Y:S05]  /*4df90*/  @!UPT UIADD3 URZ, URZ, URZ, URZ ;  /* 0x0000003f3f3ff290 */ /* 0x000fea000fffe03f */
[----:B------:R1:W-:Y:S01]  /*4dfa0*/  STL.64 [R1+0x160], R8 ;  /* 0x0001600801007387 */ /* 0x0003e20000100a00 */
[----:B------:R2:W-:Y:S03]  /*4dfb0*/  STL.64 [R1+0x168], R10 ;  /* 0x0001680a01007387 */ /* 0x0005e60000100a00 */
[----:B-1----:R-:W3:Y:S01]  /*4dfc0*/  LDL.LU R8, [R1+0x470] ;  /* 0x0004700001087983 */ /* 0x002ee20000300800 */
[----:B------:R-:W3:Y:S02]  /*4dfd0*/  LDL.LU R9, [R1+0x474] ;  /* 0x0004740001097983 */ /* 0x000ee40000300800 */
[----:B--2---:R-:W2:Y:S02]  /*4dfe0*/  LDL.LU R10, [R1+0x478] ;  /* 0x00047800010a7983 */ /* 0x004ea40000300800 */
[----:B------:R-:W2:Y:S02]  /*4dff0*/  LDL.LU R11, [R1+0x47c] ;  /* 0x00047c00010b7983 */ /* 0x000ea40000300800 */
[----:B--2---:R-:W-:Y:S01]  /*4e000*/  STL.64 [R1+0x2da0], R10 ;  /* 0x002da00a01007387 */ /* 0x004fe20000100a00 */
[----:B---3--:R1:W-:Y:S03]  /*4e010*/  STL.64 [R1+0x2d98], R8 ;  /* 0x002d980801007387 */ /* 0x0083e60000100a00 */
[----:B-1----:R-:W2:Y:S01]  /*4e020*/  LDL.LU R8, [R1+0x4a0] ;  /* 0x0004a00001087983 */ /* 0x002ea20000300800 */
[----:B------:R-:W2:Y:S02]  /*4e030*/  LDL.LU R9, [R1+0x4a4] ;  /* 0x0004a40001097983 */ /* 0x000ea40000300800 */
[----:B------:R-:W3:Y:S02]  /*4e040*/  LDL.LU R10, [R1+0x4a8] ;  /* 0x0004a800010a7983 */ /* 0x000ee40000300800 */
[----:B------:R-:W3:Y:S02]  /*4e050*/  LDL.LU R11, [R1+0x4ac] ;  /* 0x0004ac00010b7983 */ /* 0x000ee40000300800 */
[----:B---3--:R-:W-:Y:S01]  /*4e060*/  STL.64 [R1+0x2dc8], R10 ;  /* 0x002dc80a01007387 */ /* 0x008fe20000100a00 */
[----:B--2---:R-:W-:Y:S02]  /*4e070*/  STL.64 [R1+0x2dc0], R8 ;  /* 0x002dc00801007387 */ /* 0x004fe40000100a00 */
        /* <DEDUP_REMOVED lines=8> */
[----:B------:R-:W-:-:S02]  /*4e100*/  IMAD.MOV.U32 R52, RZ, RZ, R51 ;  /* 0x000000ffff347224 */ /* 0x000fc400078e0033 */
[----:B------:R-:W-:Y:S01]  /*4e110*/  IMAD.MOV.U32 R53, RZ, RZ, R50 ;  /* 0x000000ffff357224 */ /* 0x000fe200078e0032 */
[----:B---3--:R-:W-:Y:S01]  /*4e120*/  STL.64 [R1+0x2dd8], R30 ;  /* 0x002dd81e01007387 */ /* 0x008fe20000100a00 */
[----:B--2---:R-:W-:Y:S03]  /*4e130*/  STL.64 [R1+0x2dd0], R28 ;  /* 0x002dd01c01007387 */ /* 0x004fe60000100a00 */
[----:B------:R1:W-:Y:S02]  /*4e140*/  STL.64 [R1+0x2de0], R52 ;  /* 0x002de03401007387 */ /* 0x0003e40000100a00 */
[----:B-1----:R-:W2:Y:S01]  /*4e150*/  LDL.LU R52, [R1+0x4d0] ;  /* 0x0004d00001347983 */ /* 0x002ea20000300800 */
[----:B------:R-:W2:Y:S02]  /*4e160*/  LDL.LU R53, [R1+0x4d4] ;  /* 0x0004d40001357983 */ /* 0x000ea40000300800 */
[----:B------:R-:W2:Y:S02]  /*4e170*/  LDL.LU R54, [R1+0x4d8] ;  /* 0x0004d80001367983 */ /* 0x000ea40000300800 */
[----:B------:R-:W2:Y:S01]  /*4e180*/  LDL.LU R55, [R1+0x4dc] ;  /* 0x0004dc0001377983 */ /* 0x000ea20000300800 */
[----:B----4-:R-:W-:Y:S01]  /*4e190*/  HMMA.16816.F32.BF16 R36, R12, R4, R36 ;  /* 0x000000040c24723c */ /* 0x010fe20000041824 */
[----:B------:R-:W3:Y:S01]  /*4e1a0*/  LDL.LU R8, [R1+0x4c0] ;  /* 0x0004c00001087983 */ /* 0x000ee20000300800 */
[----:B------:R-:W3:Y:S02]  /*4e1b0*/  LDL.LU R9, [R1+0x4c4] ;  /* 0x0004c40001097983 */ /* 0x000ee40000300800 */
[----:B------:R-:W3:Y:S02]  /*4e1c0*/  LDL.LU R10, [R1+0x4c8] ;  /* 0x0004c800010a7983 */ /* 0x000ee40000300800 */
[----:B------:R-:W3:Y:S01]  /*4e1d0*/  LDL.LU R11, [R1+0x4cc] ;  /* 0x0004cc00010b7983 */ /* 0x000ee20000300800 */
[----:B------:R-:W4:Y:S01]  /*4e1e0*/  LDL.LU.64 R32, [R1+0x120] ;  /* 0x0001200001207983 */ /* 0x000f220000300a00 */
[----:B------:R-:W3:Y:S02]  /*4e1f0*/  LDL.LU R24, [R1+0x490] ;  /* 0x0004900001187983 */ /* 0x000ee40000300800 */
[----:B------:R-:W3:Y:S02]  /*4e200*/  LDL.LU R25, [R1+0x494] ;  /* 0x0004940001197983 */ /* 0x000ee40000300800 */
[----:B------:R-:W-:Y:S01]  /*4e210*/  IMAD.MOV.U32 R29, RZ, RZ, R27 ;  /* 0x000000ffff1d7224 */ /* 0x000fe200078e001b */
[----:B------:R-:W3:Y:S01]  /*4e220*/  LDL.LU R26, [R1+0x498] ;  /* 0x00049800011a7983 */ /* 0x000ee20000300800 */
[----:B------:R-:W3:Y:S02]  /*4e230*/  LDL.LU R27, [R1+0x49c] ;  /* 0x00049c00011b7983 */ /* 0x000ee40000300800 */
[----:B------:R-:W3:Y:S02]  /*4e240*/  LDL.LU.64 R20, [R1+0x110] ;  /* 0x0001100001147983 */ /* 0x000ee40000300a00 */
[----:B------:R-:W3:Y:S01]  /*4e250*/  LDL.LU R16, [R1+0x480] ;  /* 0x0004800001107983 */ /* 0x000ee20000300800 */
[----:B------:R-:W3:Y:S01]  /*4e260*/  LDL.LU R17, [R1+0x484] ;  /* 0x0004840001117983 */ /* 0x000ee20000300800 */
[----:B------:R-:W3:Y:S02]  /*4e270*/  LDL.LU R18, [R1+0x488] ;  /* 0x0004880001127983 */ /* 0x000ee40000300800 */
[----:B------:R-:W3:Y:S02]  /*4e280*/  LDL.LU R19, [R1+0x48c] ;  /* 0x00048c0001137983 */ /* 0x000ee40000300800 */
[----:B------:R-:W3:Y:S01]  /*4e290*/  LDL.LU.64 R44, [R1+0xf0] ;  /* 0x0000f000012c7983 */ /* 0x000ee20000300a00 */
[----:B------:R-:W3:Y:S01]  /*4e2a0*/  LDL.LU R56, [R1+0x40] ;  /* 0x0000400001387983 */ /* 0x000ee20000300800 */
[----:B------:R-:W3:Y:S02]  /*4e2b0*/  LDL.LU R57, [R1+0x44] ;  /* 0x0000440001397983 */ /* 0x000ee40000300800 */
[----:B------:R-:W3:Y:S02]  /*4e2c0*/  LDL.LU R58, [R1+0x48] ;  /* 0x00004800013a7983 */ /* 0x000ee40000300800 */
[----:B------:R-:W3:Y:S01]  /*4e2d0*/  LDL.LU R59, [R1+0x4c] ;  /* 0x00004c00013b7983 */ /* 0x000ee20000300800 */
[----:B------:R-:W3:Y:S01]  /*4e2e0*/  LDL.LU R0, [R1+0x2de8] ;  /* 0x002de80001007983 */ /* 0x000ee20000300800 */
[----:B------:R1:W-:Y:S02]  /*4e2f0*/  STL.64 [R1+0xd0], R36 ;  /* 0x0000d02401007387 */ /* 0x0003e40000100a00 */
[----:B------:R0:W-:Y:S02]  /*4e300*/  STL.64 [R1+0xd8], R38 ;  /* 0x0000d82601007387 */ /* 0x0001e40000100a00 */
[----:B------:R-:W-:Y:S01]  /*4e310*/  IMAD.MOV.U32 R28, RZ, RZ, R49 ;  /* 0x000000ffff1c7224 */ /* 0x000fe200078e0031 */
[----:B-1----:R-:W3:Y:S01]  /*4e320*/  LDL.LU R36, [R1+0x30] ;  /* 0x0000300001247983 */ /* 0x002ee20000300800 */
[----:B------:R-:W3:Y:S02]  /*4e330*/  LDL.LU R37, [R1+0x34] ;  /* 0x0000340001257983 */ /* 0x000ee40000300800 */
[----:B0-----:R-:W3:Y:S02]  /*4e340*/  LDL.LU R38, [R1+0x38] ;  /* 0x0000380001267983 */ /* 0x001ee40000300800 */
[----:B------:R-:W3:Y:S01]  /*4e350*/  LDL.LU R39, [R1+0x3c] ;  /* 0x00003c0001277983 */ /* 0x000ee20000300800 */
[----:B------:R-:W-:Y:S01]  /*4e360*/  STL.64 [R1+0x2c08], R42 ;  /* 0x002c082a01007387 */ /* 0x000fe20000100a00 */
[----:B------:R0:W-:Y:S02]  /*4e370*/  STL.64 [R1+0x2c00], R40 ;  /* 0x002c002801007387 */ /* 0x0001e40000100a00 */
[----:B0-----:R-:W-:-:S02]  /*4e380*/  IMAD.MOV.U32 R40, RZ, RZ, R48 ;  /* 0x000000ffff287224 */ /* 0x001fc400078e0030 */
[----:B------:R-:W3:Y:S01]  /*4e390*/  LDL.LU R48, [R1+0x20] ;  /* 0x0000200001307983 */ /* 0x000ee20000300800 */
[----:B------:R-:W3:Y:S02]  /*4e3a0*/  LDL.LU R49, [R1+0x24] ;  /* 0x0000240001317983 */ /* 0x000ee40000300800 */
[----:B------:R-:W3:Y:S02]  /*4e3b0*/  LDL.LU R50, [R1+0x28] ;  /* 0x0000280001327983 */ /* 0x000ee40000300800 */
[----:B------:R-:W3:Y:S01]  /*4e3c0*/  LDL.LU R51, [R1+0x2c] ;  /* 0x00002c0001337983 */ /* 0x000ee20000300800 */
[C---:B--2---:R-:W-:Y:S01]  /*4e3d0*/  HMMA.16816.F32.BF16 R28, R12.reuse, R28, R52 ;  /* 0x0000001c0c1c723c */ /* 0x044fe20000041834 */
[----:B------:R-:W3:Y:S11]  /*4e3e0*/  LDL.LU.64 R52, [R1+0x2de0] ;  /* 0x002de00001347983 */ /* 0x000ef60000300a00 */
[----:B------:R-:W-:Y:S11]  /*4e3f0*/  @!UPT UIADD3 URZ, URZ, URZ, URZ ;  /* 0x0000003f3f3ff290 */ /* 0x000ff6000fffe03f */
[----:B------:R-:W-:Y:S01]  /*4e400*/  STL.64 [R1+0xc0], R28 ;  /* 0x0000c01c01007387 */ /* 0x000fe20000100a00 */
[----:B------:R0:W-:Y:S03]  /*4e410*/  STL.64 [R1+0xc8], R30 ;  /* 0x0000c81e01007387 */ /* 0x0001e60000100a00 */
[----:B0-----:R-:W2:Y:S01]  /*4e420*/  LDL.LU.64 R30, [R1+0x2dd8] ;  /* 0x002dd800011e7983 */ /* 0x001ea20000300a00 */
[----:B------:R-:W2:Y:S01]  /*4e430*/  LDL.LU.64 R28, [R1+0x2dd0] ;  /* 0x002dd000011c7983 */ /* 0x000ea20000300a00 */
[C---:B---3--:R-:W-:Y:S02]  /*4e440*/  HMMA.16816.F32.BF16 R52, R12.reuse, R52, R8 ;  /* 0x000000340c34723c */ /* 0x048fe40000041808 */
[----:B------:R-:W4:Y:S01]  /*4e450*/  LDL.LU.64 R10, [R1+0x2dc8] ;  /* 0x002dc800010a7983 */ /* 0x000f220000300a00 */
[----:B------:R-:W4:Y:S11]  /*4e460*/  LDL.LU.64 R8, [R1+0x2dc0] ;  /* 0x002dc00001087983 */ /* 0x000f360000300a00 */
[----:B------:R-:W-:Y:S09]  /*4e470*/  @!UPT UIADD3 URZ, URZ, URZ, URZ ;  /* 0x0000003f3f3ff290 */ /* 0x000ff2000fffe03f */
[----:B------:R0:W-:Y:S01]  /*4e480*/  STL.64 [R1+0xb0], R52 ;  /* 0x0000b03401007387 */ /* 0x0001e20000100a00 */
[----:B------:R1:W-:Y:S03]  /*4e490*/  STL.64 [R1+0xb8], R54 ;  /* 0x0000b83601007387 */ /* 0x0003e60000100a00 */
[----:B0-----:R-:W2:Y:S01]  /*4e4a0*/  LDL.LU.64 R52, [R1+0x2db8] ;  /* 0x002db80001347983 */ /* 0x001ea20000300a00 */
[C---:B----4-:R-:W-:Y:S08]  /*4e4b0*/  HMMA.16816.F32.BF16 R8, R12.reuse, R32, R8 ;  /* 0x000000200c08723c */ /* 0x050ff00000041808 */
[C---:B--2---:R-:W-:Y:S01]  /*4e4c0*/  HMMA.16816.F32.BF16 R28, R12.reuse, R52, R28 ;  /* 0x000000340c1c723c */ /* 0x044fe2000004181c */
[----:B-1----:R-:W-:Y:S11]  /*4e4d0*/  IMAD.MOV.U32 R55, RZ, RZ, R53 ;  /* 0x000000ffff377224 */ /* 0x002ff600078e0035 */
[----:B------:R-:W-:Y:S11]  /*4e4e0*/  @!UPT UIADD3 URZ, URZ, URZ, URZ ;  /* 0x0000003f3f3ff290 */ /* 0x000ff6000fffe03f */
[----:B------:R0:W-:Y:S01]  /*4e4f0*/  STL.64 [R1+0xa0], R28 ;  /* 0x0000a01c01007387 */ /* 0x0001e20000100a00 */
[----:B------:R-:W-:Y:S03]  /*4e500*/  STL.64 [R1+0xa8], R30 ;  /* 0x0000a81e01007387 */ /* 0x000fe60000100a00 */
[----:B0-----:R-:W2:Y:S01]  /*4e510*/  LDL.LU.64 R28, [R1+0x2db0] ;  /* 0x002db000011c7983 */ /* 0x001ea20000300a00 */
[----:B------:R-:W3:Y:S02]  /*4e520*/  LDL.LU R54, [R1+0x2dac] ;  /* 0x002dac0001367983 */ /* 0x000ee40000300800 */
[----:B------:R-:W4:Y:S02]  /*4e530*/  LDL.LU R53, [R1+0x2da8] ;  /* 0x002da80001357983 */ /* 0x000f240000300800 */
[----:B------:R-:W-:Y:S01]  /*4e540*/  STL.64 [R1+0x90], R8 ;  /* 0x0000900801007387 */ /* 0x000fe20000100a00 */
[----:B------:R0:W-:Y:S04]  /*4e550*/  STL.64 [R1+0x98], R10 ;  /* 0x0000980a01007387 */ /* 0x0001e80000100a00 */
[----:B0-----:R-:W2:Y:S01]  /*4e560*/  LDL.LU.64 R10, [R1+0x2da0] ;  /* 0x002da000010a7983 */ /* 0x001ea20000300a00 */
[----:B------:R-:W2:Y:S02]  /*4e570*/  LDL.LU.64 R8, [R1+0x2d98] ;  /* 0x002d980001087983 */ /* 0x000ea40000300a00 */
[----:B------:R-:W-:Y:S01]  /*4e580*/  IMAD.MOV.U32 R41, RZ, RZ, R23 ;  /* 0x000000ffff297224 */ /* 0x000fe200078e0017 */
[C---:B------:R-:W-:Y:S08]  /*4e590*/  HMMA.16816.F32.BF16 R24, R12.reuse, R20, R24 ;  /* 0x000000140c18723c */ /* 0x040ff00000041818 */
[----:B------:R-:W-:Y:S01]  /*4e5a0*/  HMMA.16816.F32.BF16 R16, R12, R40, R16 ;  /* 0x000000280c10723c */ /* 0x000fe20000041810 */
[----:B------:R-:W-:-:S02]  /*4e5b0*/  IMAD.MOV.U32 R31, RZ, RZ, R52 ;  /* 0x000000ffff1f7224 */ /* 0x000fc400078e0034 */
[----:B------:R-:W-:Y:S02]  /*4e5c0*/  IMAD.MOV.U32 R52, RZ, RZ, R32 ;  /* 0x000000ffff347224 */ /* 0x000fe400078e0020 */
[----:B------:R-:W-:Y:S01]  /*4e5d0*/  IMAD.MOV.U32 R30, RZ, RZ, R33 ;  /* 0x000000ffff1e7224 */ /* 0x000fe200078e0021 */
[----:B------:R-:W3:Y:S01]  /*4e5e0*/  LDL.LU.64 R34, [R1+0x2d90] ;  /* 0x002d900001227983 */ /* 0x000ee20000300a00 */
[----:B------:R-:W3:Y:S02]  /*4e5f0*/  LDL.LU.64 R32, [R1+0x2d88] ;  /* 0x002d880001207983 */ /* 0x000ee40000300a00 */
[----:B------:R-:W-:Y:S02]  /*4e600*/  IMAD.MOV.U32 R43, RZ, RZ, R20 ;  /* 0x000000ffff2b7224 */ /* 0x000fe400078e0014 */
[----:B------:R-:W-:-:S04]  /*4e610*/  IMAD.MOV.U32 R42, RZ, RZ, R21 ;  /* 0x000000ffff2a7224 */ /* 0x000fc800078e0015 */
[----:B------:R-:W-:Y:S01]  /*4e620*/  STL.64 [R1+0x80], R24 ;  /* 0x0000801801007387 */ /* 0x000fe20000100a00 */
[----:B------:R0:W-:Y:S03]  /*4e630*/  STL.64 [R1+0x88], R26 ;  /* 0x0000881a01007387 */ /* 0x0001e60000100a00 */
[----:B0-----:R-:W3:Y:S01]  /*4e640*/  LDL.LU R26, [R1+0x2d80] ;  /* 0x002d8000011a7983 */ /* 0x001ee20000300800 */
[----:B------:R-:W3:Y:S02]  /*4e650*/  LDL.LU.64 R24, [R1+0x2d78] ;  /* 0x002d780001187983 */ /* 0x000ee40000300a00 */
[----:B------:R-:W3:Y:S02]  /*4e660*/  LDL.LU R22, [R1+0x2d70] ;  /* 0x002d700001167983 */ /* 0x000ee40000300800 */
[----:B------:R-:W3:Y:S01]  /*4e670*/  LDL.LU.64 R20, [R1+0x2d68] ;  /* 0x002d680001147983 */ /* 0x000ee20000300a00 */
[----:B------:R-:W-:Y:S01]  /*4e680*/  STL.64 [R1+0x70], R16 ;  /* 0x0000701001007387 */ /* 0x000fe20000100a00 */
[----:B------:R0:W-:Y:S03]  /*4e690*/  STL.64 [R1+0x78], R18 ;  /* 0x0000781201007387 */ /* 0x0001e60000100a00 */
[----:B0-----:R-:W3:Y:S01]  /*4e6a0*/  LDL.LU.64 R18, [R1+0x2d60] ;  /* 0x002d600001127983 */ /* 0x001ee20000300a00 */
[----:B------:R-:W3:Y:S02]  /*4e6b0*/  LDL.LU.64 R16, [R1+0x2d58] ;  /* 0x002d580001107983 */ /* 0x000ee40000300a00 */
[----:B------:R0:W-:Y:S02]  /*4e6c0*/  STL.64 [R1+0x2c30], R40 ;  /* 0x002c302801007387 */ /* 0x0001e40000100a00 */
[----:B0-----:R-:W-:-:S02]  /*4e6d0*/  IMAD.MOV.U32 R41, RZ, RZ, R44 ;  /* 0x000000ffff297224 */ /* 0x001fc400078e002c */
[----:B------:R-:W-:Y:S01]  /*4e6e0*/  IMAD.MOV.U32 R40, RZ, RZ, R45 ;  /* 0x000000ffff287224 */ /* 0x000fe200078e002d */
        /* <DEDUP_REMOVED lines=17> */
[----:B0-----:R-:W3:Y:S01]  /*4e800*/  LDL.LU R44, [R1] ;  /* 0x00000000012c7983 */ /* 0x001ee20000300800 */
[----:B------:R-:W3:Y:S02]  /*4e810*/  LDL.LU R45, [R1+0x4] ;  /* 0x00000400012d7983 */ /* 0x000ee40000300800 */
[----:B------:R-:W3:Y:S02]  /*4e820*/  LDL.LU R46, [R1+0x8] ;  /* 0x00000800012e7983 */ /* 0x000ee40000300800 */
[----:B------:R-:W3:Y:S01]  /*4e830*/  LDL.LU R47, [R1+0xc] ;  /* 0x00000c00012f7983 */ /* 0x000ee20000300800 */
[----:B--2---:R-:W-:Y:S01]  /*4e840*/  HMMA.16816.F32.BF16 R12, R12, R56, R36 ;  /* 0x000000380c0c723c */ /* 0x004fe20000041824 */
[----:B------:R-:W2:Y:S01]  /*4e850*/  LDL.LU.64 R38, [R1+0x2d28] ;  /* 0x002d280001267983 */ /* 0x000ea20000300a00 */
[----:B------:R-:W2:Y:S02]  /*4e860*/  LDL.LU.64 R36, [R1+0x2d20] ;  /* 0x002d200001247983 */ /* 0x000ea40000300a00 */
[----:B------:R-:W-:-:S02]  /*4e870*/  IMAD.MOV.U32 R27, RZ, RZ, R56 ;  /* 0x000000ffff1b7224 */ /* 0x000fc400078e0038 */
[----:B------:R-:W-:Y:S11]  /*4e880*/  IMAD.MOV.U32 R23, RZ, RZ, R57 ;  /* 0x000000ffff177224 */ /* 0x000ff600078e0039 */
[----:B------:R-:W-:Y:S06]  /*4e890*/  @!UPT UIADD3 URZ, URZ, URZ, URZ ;  /* 0x0000003f3f3ff290 */ /* 0x000fec000fffe03f */
[----:B------:R0:W-:Y:S01]  /*4e8a0*/  STL.64 [R1+0x30], R12 ;  /* 0x0000300c01007387 */ /* 0x0001e20000100a00 */
[----:B------:R1:W-:Y:S02]  /*4e8b0*/  STL.64 [R1+0x38], R14 ;  /* 0x0000380e01007387 */ /* 0x0003e40000100a00 */
[----:B------:R-:W3:Y:S02]  /*4e8c0*/  LDL.LU.64 R58, [R1+0x2d18] ;  /* 0x002d1800013a7983 */ /* 0x000ee40000300a00 */
[----:B------:R-:W3:Y:S01]  /*4e8d0*/  LDL.LU.64 R56, [R1+0x2d10] ;  /* 0x002d100001387983 */ /* 0x000ee20000300a00 */
[----:B0-----:R-:W3:Y:S01]  /*4e8e0*/  LDL.LU R12, [R1+0x10] ;  /* 0x00001000010c7983 */ /* 0x001ee20000300800 */
[----:B------:R-:W3:Y:S02]  /*4e8f0*/  LDL.LU R13, [R1+0x14] ;  /* 0x00001400010d7983 */ /* 0x000ee40000300800 */
[----:B-1----:R-:W3:Y:S02]  /*4e900*/  LDL.LU R14, [R1+0x18] ;  /* 0x00001800010e7983 */ /* 0x002ee40000300800 */
[----:B------:R-:W-:Y:S01]  /*4e910*/  IMAD.MOV.U32 R15, RZ, RZ, R0 ;  /* 0x000000ffff0f7224 */ /* 0x000fe200078e0000 */
[C---:B--2---:R-:W-:Y:S11]  /*4e920*/  HMMA.16816.F32.BF16 R48, R36.reuse, R8, R48 ;  /* 0x000000082430723c */ /* 0x044ff60000041830 */
[----:B------:R-:W-:Y:S11]  /*4e930*/  @!UPT UIADD3 URZ, URZ, URZ, URZ ;  /* 0x0000003f3f3ff290 */ /* 0x000ff6000fffe03f */
[----:B------:R-:W-:Y:S01]  /*4e940*/  @!UPT UIADD3 URZ, URZ, URZ, URZ ;  /* 0x0000003f3f3ff290 */ /* 0x000fe2000fffe03f */
[----:B------:R-:W-:Y:S01]  /*4e950*/  STL.64 [R1+0x20], R48 ;  /* 0x0000203001007387 */ /* 0x000fe20000100a00 */
[----:B------:R0:W-:Y:S01]  /*4e960*/  STL.64 [R1+0x28], R50 ;  /* 0x0000283201007387 */ /* 0x0001e20000100a00 */
[C---:B---3--:R-:W-:Y:S02]  /*4e970*/  HMMA.16816.F32.BF16 R12, R36.reuse, R16, R12 ;  /* 0x00000010240c723c */ /* 0x048fe4000004180c */
[----:B0-----:R-:W2:Y:S01]  /*4e980*/  LDL.LU.64 R50, [R1+0x2d08] ;  /* 0x002d080001327983 */ /* 0x001ea20000300a00 */
[----:B------:R-:W3:Y:S02]  /*4e990*/  LDL.LU.64 R48, [R1+0x2d00] ;  /* 0x002d000001307983 */ /* 0x000ee40000300a00 */
[----:B------:R0:W-:Y:S03]  /*4e9a0*/  STL.64 [R1+0x2c50], R10 ;  /* 0x002c500a01007387 */ /* 0x0001e60000100a00 */
[----:B0-----:R-:W-:Y:S01]  /*4e9b0*/  HMMA.16816.F32.BF16 R8, R36, R20, R44 ;  /* 0x000000142408723c */ /* 0x001fe2000004182c */
[----:B------:R-:W-:Y:S11]  /*4e9c0*/  STL.64 [R1+0x2c58], R18 ;  /* 0x002c581201007387 */ /* 0x000ff60000100a00 */
[----:B------:R-:W-:Y:S03]  /*4e9d0*/  @!UPT UIADD3 URZ, URZ, URZ, URZ ;  /* 0x0000003f3f3ff290 */ /* 0x000fe6000fffe03f */
[----:B------:R0:W-:Y:S01]  /*4e9e0*/  STL.64 [R1+0x10], R12 ;  /* 0x0000100c01007387 */ /* 0x0001e20000100a00 */
[----:B------:R1:W-:Y:S02]  /*4e9f0*/  STL.64 [R1+0x18], R14 ;  /* 0x0000180e01007387 */ /* 0x0003e40000100a00 */
[----:B0-----:R-:W-:-:S05]  /*4ea00*/  IMAD.MOV.U32 R12, RZ, RZ, R58 ;  /* 0x000000ffff0c7224 */ /* 0x001fca00078e003a */
[----:B------:R-:W-:Y:S01]  /*4ea10*/  STL.64 [R1], R8 ;  /* 0x0000000801007387 */ /* 0x000fe20000100a00 */
[----:B------:R0:W-:Y:S02]  /*4ea20*/  STL [R1+0x8], R10 ;  /* 0x0000080a01007387 */ /* 0x0001e40000100800 */
[----:B------:R-:W-:Y:S02]  /*4ea30*/  STL.64 [R1+0x2c48], R22 ;  /* 0x002c481601007387 */ /* 0x000fe40000100a00 */
[----:B------:R-:W2:Y:S02]  /*4ea40*/  LDL.LU R58, [R1+0x2cfc] ;  /* 0x002cfc00013a7983 */ /* 0x000ea40000300800 */
[----:B------:R-:W-:Y:S02]  /*4ea50*/  IMAD.MOV.U32 R13, RZ, RZ, R59 ;  /* 0x000000ffff0d7224 */ /* 0x000fe400078e003b */
[----:B------:R-:W3:Y:S01]  /*4ea60*/  LDL.LU R59, [R1+0x2cf8] ;  /* 0x002cf800013b7983 */ /* 0x000ee20000300800 */
[----:B-1----:R-:W-:-:S02]  /*4ea70*/  IMAD.MOV.U32 R14, RZ, RZ, R54 ;  /* 0x000000ffff0e7224 */ /* 0x002fc400078e0036 */
[----:B----4-:R-:W-:Y:S02]  /*4ea80*/  IMAD.MOV.U32 R15, RZ, RZ, R53 ;  /* 0x000000ffff0f7224 */ /* 0x010fe400078e0035 */
[----:B------:R-:W4:Y:S01]  /*4ea90*/  LDL.LU R54, [R1+0x2cf4] ;  /* 0x002cf40001367983 */ /* 0x000f220000300800 */
[----:B------:R-:W4:Y:S01]  /*4eaa0*/  LDL.LU R53, [R1+0x2cf0] ;  /* 0x002cf00001357983 */ /* 0x000f220000300800 */
[----:B------:R-:W-:Y:S02]  /*4eab0*/  IMAD.MOV.U32 R20, RZ, RZ, R52 ;  /* 0x000000ffff147224 */ /* 0x000fe400078e0034 */
[----:B------:R-:W-:Y:S02]  /*4eac0*/  IMAD.MOV.U32 R21, RZ, RZ, R30 ;  /* 0x000000ffff157224 */ /* 0x000fe400078e001e */
[----:B------:R-:W-:Y:S01]  /*4ead0*/  STL.64 [R1+0x2c68], R14 ;  /* 0x002c680e01007387 */ /* 0x000fe20000100a00 */
[----:B------:R1:W-:Y:S01]  /*4eae0*/  STL.64 [R1+0x2c60], R12 ;  /* 0x002c600c01007387 */ /* 0x0003e20000100a00 */
[----:B------:R-:W4:Y:S02]  /*4eaf0*/  LDL.LU R52, [R1+0x2cec] ;  /* 0x002cec0001347983 */ /* 0x000f240000300800 */
[----:B------:R-:W1:Y:S02]  /*4eb00*/  LDL.LU R30, [R1+0x2ce8] ;  /* 0x002ce800011e7983 */ /* 0x000e640000300800 */
[----:B------:R1:W-:Y:S02]  /*4eb10*/  STL.64 [R1+0x2c70], R20 ;  /* 0x002c701401007387 */ /* 0x0003e40000100a00 */
[----:B------:R-:W-:-:S02]  /*4eb20*/  IMAD.MOV.U32 R0, RZ, RZ, R11 ;  /* 0x000000ffff007224 */ /* 0x000fc400078e000b */
[----:B0-----:R-:W-:Y:S02]  /*4eb30*/  IMAD.MOV.U32 R10, RZ, RZ, R57 ;  /* 0x000000ffff0a7224 */ /* 0x001fe400078e0039 */
[----:B------:R-:W-:Y:S02]  /*4eb40*/  IMAD.MOV.U32 R11, RZ, RZ, R56 ;  /* 0x000000ffff0b7224 */ /* 0x000fe400078e0038 */
[----:B------:R-:W-:Y:S02]  /*4eb50*/  IMAD.MOV.U32 R16, RZ, RZ, R31 ;  /* 0x000000ffff107224 */ /* 0x000fe400078e001f */
[----:B------:R-:W-:Y:S02]  /*4eb60*/  IMAD.MOV.U32 R17, RZ, RZ, R55 ;  /* 0x000000ffff117224 */ /* 0x000fe400078e0037 */
[----:B--2---:R-:W-:Y:S02]  /*4eb70*/  IMAD.MOV.U32 R9, RZ, RZ, R58 ;  /* 0x000000ffff097224 */ /* 0x004fe400078e003a */
[----:B---3--:R-:W-:-:S02]  /*4eb80*/  IMAD.MOV.U32 R8, RZ, RZ, R59 ;  /* 0x000000ffff087224 */ /* 0x008fc400078e003b */
[----:B------:R-:W2:Y:S01]  /*4eb90*/  LDL.LU R59, [R1+0x2ce4] ;  /* 0x002ce400013b7983 */ /* 0x000ea20000300800 */
[----:B------:R-:W3:Y:S02]  /*4eba0*/  LDL.LU R58, [R1+0x2ce0] ;  /* 0x002ce000013a7983 */ /* 0x000ee40000300800 */
[----:B------:R-:W3:Y:S02]  /*4ebb0*/  LDL.LU R57, [R1+0x2cdc] ;  /* 0x002cdc0001397983 */ /* 0x000ee40000300800 */
[----:B------:R-:W3:Y:S01]  /*4ebc0*/  LDL.LU R56, [R1+0x2cd8] ;  /* 0x002cd80001387983 */ /* 0x000ee20000300800 */
[----:B------:R-:W-:Y:S01]  /*4ebd0*/  STL.64 [R1+0x2c80], R10 ;  /* 0x002c800a01007387 */ /* 0x000fe20000100a00 */
[----:B------:R-:W-:Y:S02]  /*4ebe0*/  STL.64 [R1+0x2c78], R8 ;  /* 0x002c780801007387 */ /* 0x000fe40000100a00 */
[----:B------:R-:W3:Y:S02]  /*4ebf0*/  LDL.LU R31, [R1+0x2cd4] ;  /* 0x002cd400011f7983 */ /* 0x000ee40000300800 */
[----:B------:R-:W3:Y:S01]  /*4ec00*/  LDL.LU R55, [R1+0x2cd0] ;  /* 0x002cd00001377983 */ /* 0x000ee20000300800 */
[----:B------:R0:W-:Y:S01]  /*4ec10*/  STL.64 [R1+0x2c88], R16 ;  /* 0x002c881001007387 */ /* 0x0001e20000100a00 */
[----:B-1----:R-:W-:-:S02]  /*4ec20*/  IMAD.MOV.U32 R12, RZ, RZ, R30 ;  /* 0x000000ffff0c7224 */ /* 0x002fc400078e001e */
[----:B------:R-:W3:Y:S02]  /*4ec30*/  LDL.LU R30, [R1+0x2ccc] ;  /* 0x002ccc00011e7983 */ /* 0x000ee40000300800 */
[----:B----4-:R-:W-:Y:S02]  /*4ec40*/  IMAD.MOV.U32 R13, RZ, RZ, R52 ;  /* 0x000000ffff0d7224 */ /* 0x010fe400078e0034 */
[----:B------:R-:W-:Y:S01]  /*4ec50*/  IMAD.MOV.U32 R14, RZ, RZ, R53 ;  /* 0x000000ffff0e7224 */ /* 0x000fe200078e0035 */
[----:B------:R-:W4:Y:S01]  /*4ec60*/  LDL.LU R52, [R1+0x2cc8] ;  /* 0x002cc80001347983 */ /* 0x000f220000300800 */
[----:B------:R-:W4:Y:S02]  /*4ec70*/  LDL.LU R53, [R1+0x2cc4] ;  /* 0x002cc40001357983 */ /* 0x000f240000300800 */
[----:B------:R-:W-:Y:S02]  /*4ec80*/  IMAD.MOV.U32 R15, RZ, RZ, R54 ;  /* 0x000000ffff0f7224 */ /* 0x000fe400078e0036 */
[----:B------:R-:W4:Y:S01]  /*4ec90*/  LDL.LU R54, [R1+0x2cc0] ;  /* 0x002cc00001367983 */ /* 0x000f220000300800 */
[----:B--2---:R-:W-:-:S02]  /*4eca0*/  IMAD.MOV.U32 R23, RZ, RZ, R59 ;  /* 0x000000ffff177224 */ /* 0x004fc400078e003b */
[----:B---3--:R-:W-:Y:S02]  /*4ecb0*/  IMAD.MOV.U32 R22, RZ, RZ, R58 ;  /* 0x000000ffff167224 */ /* 0x008fe400078e003a */
[----:B------:R-:W-:Y:S02]  /*4ecc0*/  IMAD.MOV.U32 R21, RZ, RZ, R57 ;  /* 0x000000ffff157224 */ /* 0x000fe400078e0039 */
[----:B------:R-:W-:Y:S02]  /*4ecd0*/  IMAD.MOV.U32 R20, RZ, RZ, R56 ;  /* 0x000000ffff147224 */ /* 0x000fe400078e0038 */
[----:B------:R-:W2:Y:S01]  /*4ece0*/  LDL.LU R56, [R1+0x2cbc] ;  /* 0x002cbc0001387983 */ /* 0x000ea20000300800 */
[----:B------:R-:W2:Y:S02]  /*4ecf0*/  LDL.LU R57, [R1+0x2cb8] ;  /* 0x002cb80001397983 */ /* 0x000ea40000300800 */
[----:B------:R-:W2:Y:S02]  /*4ed00*/  LDL.LU R58, [R1+0x2cb4] ;  /* 0x002cb400013a7983 */ /* 0x000ea40000300800 */
[----:B------:R-:W2:Y:S01]  /*4ed10*/  LDL.LU R59, [R1+0x2cb0] ;  /* 0x002cb000013b7983 */ /* 0x000ea20000300800 */
[----:B0-----:R-:W3:Y:S01]  /*4ed20*/  LDL.LU R16, [R1+0x420] ;  /* 0x0004200001107983 */ /* 0x001ee20000300800 */
[----:B------:R-:W3:Y:S02]  /*4ed30*/  LDL.LU R17, [R1+0x424] ;  /* 0x0004240001117983 */ /* 0x000ee40000300800 */
[----:B------:R-:W3:Y:S02]  /*4ed40*/  LDL.LU R18, [R1+0x428] ;  /* 0x0004280001127983 */ /* 0x000ee40000300800 */
[----:B------:R-:W3:Y:S02]  /*4ed50*/  LDL.LU R19, [R1+0x42c] ;  /* 0x00042c0001137983 */ /* 0x000ee40000300800 */
[----:B------:R-:W-:-:S02]  /*4ed60*/  IMAD.MOV.U32 R8, RZ, RZ, R55 ;  /* 0x000000ffff087224 */ /* 0x000fc400078e0037 */
[----:B------:R-:W-:Y:S01]  /*4ed70*/  IMAD.MOV.U32 R9, RZ, RZ, R31 ;  /* 0x000000ffff097224 */ /* 0x000fe200078e001f */
[----:B------:R-:W4:Y:S01]  /*4ed80*/  LDL.LU R55, [R1+0x2cac] ;  /* 0x002cac0001377983 */ /* 0x000f220000300800 */
[----:B------:R-:W3:Y:S02]  /*4ed90*/  LDL.LU R31, [R1+0x2ca8] ;  /* 0x002ca800011f7983 */ /* 0x000ee40000300800 */
[----:B------:R-:W3:Y:S02]  /*4eda0*/  LDL.LU R10, [R1+0x448] ;  /* 0x00044800010a7983 */ /* 0x000ee40000300800 */
[----:B------:R-:W3:Y:S02]  /*4edb0*/  LDL.LU R11, [R1+0x44c] ;  /* 0x00044c00010b7983 */ /* 0x000ee40000300800 */
[----:B------:R-:W-:Y:S02]  /*4edc0*/  IMAD.MOV.U32 R44, RZ, RZ, R48 ;  /* 0x000000ffff2c7224 */ /* 0x000fe400078e0030 */
[----:B------:R-:W-:-:S02]  /*4edd0*/  IMAD.MOV.U32 R45, RZ, RZ, R49 ;  /* 0x000000ffff2d7224 */ /* 0x000fc400078e0031 */
[----:B------:R-:W-:Y:S02]  /*4ede0*/  IMAD.MOV.U32 R46, RZ, RZ, R50 ;  /* 0x000000ffff2e7224 */ /* 0x000fe400078e0032 */
[----:B------:R-:W-:Y:S01]  /*4edf0*/  IMAD.MOV.U32 R47, RZ, RZ, R51 ;  /* 0x000000ffff2f7224 */ /* 0x000fe200078e0033 */
[C---:B--2---:R-:W-:Y:S11]  /*4ee00*/  HMMA.16816.F32.BF16 R56, R36.reuse, R24, R56 ;  /* 0x000000182438723c */ /* 0x044ff60000041838 */
[----:B------:R-:W-:Y:S11]  /*4ee10*/  @!UPT UIADD3 URZ, URZ, URZ, URZ ;  /* 0x0000003f3f3ff290 */ /* 0x000ff6000fffe03f */
[----:B------:R-:W-:Y:S01]  /*4ee20*/  @!UPT UIADD3 URZ, URZ, URZ, URZ ;  /* 0x0000003f3f3ff290 */ /* 0x000fe2000fffe03f */
[----:B------:R-:W-:Y:S01]  /*4ee30*/  STL.64 [R1+0x2940], R58 ;  /* 0x0029403a01007387 */ /* 0x000fe20000100a00 */
[----:B------:R0:W-:Y:S03]  /*4ee40*/  STL.64 [R1+0x2938], R56 ;  /* 0x0029383801007387 */ /* 0x0001e60000100a00 */
[----:B0-----:R-:W2:Y:S01]  /*4ee50*/  LDL.LU.64 R56, [R1+0x140] ;  /* 0x0001400001387983 */ /* 0x001ea20000300a00 */
[----:B------:R-:W2:Y:S02]  /*4ee60*/  LDL.64 R58, [R1+0x148] ;  /* 0x00014800013a7983 */ /* 0x000ea40000100a00 */
[----:B---3--:R-:W-:Y:S02]  /*4ee70*/  STL.64 [R1+0x2bc0], R30 ;  /* 0x002bc01e01007387 */ /* 0x008fe40000100a00 */
[----:B------:R-:W3:Y:S01]  /*4ee80*/  LDL.LU R48, [R1+0x2ca4] ;  /* 0x002ca40001307983 */ /* 0x000ee20000300800 */
[----:B------:R-:W3:Y:S01]  /*4ee90*/  LDL.LU R49, [R1+0x2ca0] ;  /* 0x002ca00001317983 */ /* 0x000ee20000300800 */
[----:B------:R-:W3:Y:S02]  /*4eea0*/  LDL.LU R50, [R1+0x2c9c] ;  /* 0x002c9c0001327983 */ /* 0x000ee40000300800 */
[----:B------:R-:W3:Y:S01]  /*4eeb0*/  LDL.LU R51, [R1+0x2c98] ;  /* 0x002c980001337983 */ /* 0x000ee20000300800 */
[C---:B----4-:R-:W-:Y:S11]  /*4eec0*/  HMMA.16816.F32.BF16 R52, R36.reuse, R28, R52 ;  /* 0x0000001c2434723c */ /* 0x050ff60000041834 */
[----:B------:R-:W-:Y:S11]  /*4eed0*/  @!UPT UIADD3 URZ, URZ, URZ, URZ ;  /* 0x0000003f3f3ff290 */ /* 0x000ff6000fffe03f */
[----:B------:R-:W-:Y:S01]  /*4eee0*/  @!UPT UIADD3 URZ, URZ, URZ, URZ ;  /* 0x0000003f3f3ff290 */ /* 0x000fe2000fffe03f */
[----:B------:R0:W-:Y:S01]  /*4eef0*/  STL.64 [R1+0x2950], R54 ;  /* 0x0029503601007387 */ /* 0x0001e20000100a00 */
[----:B------:R1:W-:Y:S02]  /*4ef00*/  STL.64 [R1+0x2948], R52 ;  /* 0x0029483401007387 */ /* 0x0003e40000100a00 */
[----:B0-----:R-:W-:Y:S01]  /*4ef10*/  IMAD.MOV.U32 R54, RZ, RZ, R6 ;  /* 0x000000ffff367224 */ /* 0x001fe200078e0006 */
[----:B-1----:R-:W4:Y:S01]  /*4ef20*/  LDL.LU R52, [R1+0x3e0] ;  /* 0x0003e00001347983 */ /* 0x002f220000300800 */
[----:B------:R-:W4:Y:S02]  /*4ef30*/  LDL.LU R53, [R1+0x3e4] ;  /* 0x0003e40001357983 */ /* 0x000f240000300800 */
[----:B------:R-:W4:Y:S02]  /*4ef40*/  LDL.LU R6, [R1+0x2c94] ;  /* 0x002c940001067983 */ /* 0x000f240000300800 */
[----:B------:R-:W-:Y:S02]  /*4ef50*/  IMAD.MOV.U32 R55, RZ, RZ, R7 ;  /* 0x000000ffff377224 */ /* 0x000fe400078e0007 */
[----:B------:R-:W4:Y:S01]  /*4ef60*/  LDL.LU R7, [R1+0x2c90] ;  /* 0x002c900001077983 */ /* 0x000f220000300800 */
[C---:B---3--:R-:W-:Y:S11]  /*4ef70*/  HMMA.16816.F32.BF16 R48, R36.reuse, R32, R48 ;  /* 0x000000202430723c */ /* 0x048ff60000041830 */
[----:B------:R-:W-:Y:S11]  /*4ef80*/  @!UPT UIADD3 URZ, URZ, URZ, URZ ;  /* 0x0000003f3f3ff290 */ /* 0x000ff6000fffe03f */
[----:B------:R-:W-:Y:S01]  /*4ef90*/  @!UPT UIADD3 URZ, URZ, URZ, URZ ;  /* 0x0000003f3f3ff290 */ /* 0x000fe2000fffe03f */
[----:B------:R-:W-:Y:S01]  /*4efa0*/  STL.64 [R1+0x2960], R50 ;  /* 0x0029603201007387 */ /* 0x000fe20000100a00 */
[----:B------:R0:W-:Y:S03]  /*4efb0*/  STL.64 [R1+0x2958], R48 ;  /* 0x0029583001007387 */ /* 0x0001e60000100a00 */
[----:B0-----:R-:W3:Y:S01]  /*4efc0*/  LDL.LU.64 R48, [R1+0x150] ;  /* 0x0001500001307983 */ /* 0x001ee20000300a00 */
[C---:B------:R-:W-:Y:S08]  /*4efd0*/  HMMA.16816.F32.BF16 R16, R36.reuse, R4, R16 ;  /* 0x000000042410723c */ /* 0x040ff00000041810 */
[C---:B--2---:R-:W-:Y:S01]  /*4efe0*/  HMMA.16816.F32.BF16 R20, R36.reuse, R56, R20 ;  /* 0x000000382414723c */ /* 0x044fe20000041814 */
[----:B------:R-:W2:Y:S01]  /*4eff0*/  LDL.64 R50, [R1+0x158] ;  /* 0x0001580001327983 */ /* 0x000ea20000100a00 */
[----:B------:R-:W2:Y:S11]  /*4f000*/  LDL R33, [R1+0x908] ;  /* 0x0009080001217983 */ /* 0x000eb60000100800 */
[----:B------:R-:W-:Y:S02]  /*4f010*/  @!UPT UIADD3 URZ, URZ, URZ, URZ ;  /* 0x0000003f3f3ff290 */ /* 0x000fe4000fffe03f */
[----:B------:R0:W-:Y:S01]  /*4f020*/  STL.64 [R1+0x420], R16 ;  /* 0x0004201001007387 */ /* 0x0001e20000100a00 */
[----:B------:R-:W-:Y:S03]  /*4f030*/  STL.64 [R1+0x428], R18 ;  /* 0x0004281201007387 */ /* 0x000fe60000100a00 */
[----:B0-----:R-:W2:Y:S01]  /*4f040*/  LDL.LU.64 R16, [R1+0x2c88] ;  /* 0x002c880001107983 */ /* 0x001ea20000300a00 */
[----:B----4-:R0:W-:Y:S02]  /*4f050*/  STL.64 [R1+0x2bc8], R6 ;  /* 0x002bc80601007387 */ /* 0x0101e40000100a00 */
[----:B------:R-:W4:Y:S02]  /*4f060*/  LDL.LU R4, [R1+0x3d0] ;  /* 0x0003d00001047983 */ /* 0x000f240000300800 */
[----:B------:R-:W4:Y:S01]  /*4f070*/  LDL.LU R5, [R1+0x3d4] ;  /* 0x0003d40001057983 */ /* 0x000f220000300800 */
[----:B0-----:R-:W4:Y:S01]  /*4f080*/  LDL.LU R6, [R1+0x3d8] ;  /* 0x0003d80001067983 */ /* 0x001f220000300800 */
[----:B------:R-:W4:Y:S01]  /*4f090*/  LDL.LU R7, [R1+0x3dc] ;  /* 0x0003dc0001077983 */ /* 0x000f220000300800 */
        /* <DEDUP_REMOVED lines=8> */
[----:B------:R-:W-:Y:S01]  /*4f120*/  STL.64 [R1+0x5d8], R22 ;  /* 0x0005d81601007387 */ /* 0x000fe20000100a00 */
[----:B0-----:R-:W3:Y:S01]  /*4f130*/  LDL.LU.64 R20, [R1+0x2c70] ;  /* 0x002c700001147983 */ /* 0x001ee20000300a00 */
[----:B--2---:R-:W-:Y:S01]  /*4f140*/  HMMA.16816.F32.BF16 R16, R36, R16, R12 ;  /* 0x000000102410723c */ /* 0x004fe2000004180c */
[----:B------:R-:W-:-:S02]  /*4f150*/  IMAD.MOV.U32 R28, RZ, RZ, R41 ;  /* 0x000000ffff1c7224 */ /* 0x000fc400078e0029 */
[----:B------:R-:W-:Y:S02]  /*4f160*/  IMAD.MOV.U32 R29, RZ, RZ, R40 ;  /* 0x000000ffff1d7224 */ /* 0x000fe400078e0028 */
[----:B------:R-:W-:Y:S02]  /*4f170*/  IMAD.MOV.U32 R40, RZ, RZ, R43 ;  /* 0x000000ffff287224 */ /* 0x000fe400078e002b */
[----:B------:R-:W-:Y:S01]  /*4f180*/  IMAD.MOV.U32 R41, RZ, RZ, R42 ;  /* 0x000000ffff297224 */ /* 0x000fe200078e002a */
[----:B------:R-:W2:Y:S01]  /*4f190*/  LDL.LU.64 R14, [R1+0x2c68] ;  /* 0x002c6800010e7983 */ /* 0x000ea20000300a00 */
[----:B------:R-:W2:Y:S05]  /*4f1a0*/  LDL.LU.64 R12, [R1+0x2c60] ;  /* 0x002c6000010c7983 */ /* 0x000eaa0000300a00 */
[C---:B------:R-:W-:Y:S09]  /*4f1b0*/  HMMA.16816.F32.BF16 R40, R36.reuse, R40, R44 ;  /* 0x000000282428723c */ /* 0x040ff2000004182c */
[----:B------:R-:W-:Y:S01]  /*4f1c0*/  STL.64 [R1+0x5c0], R16 ;  /* 0x0005c01001007387 */ /* 0x000fe20000100a00 */
[----:B------:R0:W-:Y:S03]  /*4f1d0*/  STL.64 [R1+0x5c8], R18 ;  /* 0x0005c81201007387 */ /* 0x0001e60000100a00 */
[----:B0-----:R-:W2:Y:S01]  /*4f1e0*/  LDL.LU.64 R18, [R1+0x2c58] ;  /* 0x002c580001127983 */ /* 0x001ea20000300a00 */
[C---:B---3--:R-:W-:Y:S03]  /*4f1f0*/  HMMA.16816.F32.BF16 R20, R36.reuse, R20, R8 ;  /* 0x000000142414723c */ /* 0x048fe60000041808 */
[----:B------:R-:W3:Y:S11]  /*4f200*/  LDL.LU.64 R10, [R1+0x2c50] ;  /* 0x002c5000010a7983 */ /* 0x000ef60000300a00 */
[----:B------:R-:W-:Y:S10]  /*4f210*/  @!UPT UIADD3 URZ, URZ, URZ, URZ ;  /* 0x0000003f3f3ff290 */ /* 0x000ff4000fffe03f */
[----:B------:R-:W-:Y:S02]  /*4f220*/  IMAD.MOV.U32 R8, RZ, RZ, R23 ;  /* 0x000000ffff087224 */ /* 0x000fe400078e0017 */
[----:B------:R-:W-:Y:S02]  /*4f230*/  IMAD.MOV.U32 R9, RZ, RZ, R22 ;  /* 0x000000ffff097224 */ /* 0x000fe400078e0016 */
[----:B------:R-:W-:Y:S02]  /*4f240*/  IMAD.MOV.U32 R16, RZ, RZ, R21 ;  /* 0x000000ffff107224 */ /* 0x000fe400078e0015 */
[----:B------:R-:W-:Y:S01]  /*4f250*/  IMAD.MOV.U32 R17, RZ, RZ, R20 ;  /* 0x000000ffff117224 */ /* 0x000fe200078e0014 */
[----:B------:R-:W2:Y:S01]  /*4f260*/  LDL.LU.64 R22, [R1+0x2c48] ;  /* 0x002c480001167983 */ /* 0x000ea20000300a00 */
[----:B------:R-:W-:Y:S02]  /*4f270*/  STL [R1+0x2920], R8 ;  /* 0x0029200801007387 */ /* 0x000fe40000100800 */
[----:B------:R-:W-:Y:S02]  /*4f280*/  STL [R1+0x291c], R9 ;  /* 0x00291c0901007387 */ /* 0x000fe40000100800 */
[----:B------:R-:W-:Y:S01]  /*4f290*/  STL [R1+0x2918], R16 ;  /* 0x0029181001007387 */ /* 0x000fe20000100800 */
[----:B------:R-:W-:Y:S01]  /*4f2a0*/  STL [R1+0x2914], R17 ;  /* 0x0029141101007387 */ /* 0x000fe20000100800 */
[----:B------:R-:W2:Y:S02]  /*4f2b0*/  LDL.LU.64 R46, [R1+0x2c40] ;  /* 0x002c4000012e7983 */ /* 0x000ea40000300a00 */
[----:B------:R-:W2:Y:S02]  /*4f2c0*/  LDL.LU.64 R44, [R1+0x2c38] ;  /* 0x002c3800012c7983 */ /* 0x000ea40000300a00 */
[----:B------:R0:W-:Y:S01]  /*4f2d0*/  STL.64 [R1+0x5a0], R40 ;  /* 0x0005a02801007387 */ /* 0x0001e20000100a00 */
[----:B------:R1:W-:Y:S04]  /*4f2e0*/  STL.64 [R1+0x5a8], R42 ;  /* 0x0005a82a01007387 */ /* 0x0003e80000100a00 */
[----:B0-----:R-:W1:Y:S01]  /*4f2f0*/  LDL.LU.64 R40, [R1+0x2c30] ;  /* 0x002c300001287983 */ /* 0x001e620000300a00 */
[C---:B----4-:R-:W-:Y:S08]  /*4f300*/  HMMA.16816.F32.BF16 R28, R36.reuse, R28, R4 ;  /* 0x0000001c241c723c */ /* 0x050ff00000041804 */
[C---:B--2---:R-:W-:Y:S01]  /*4f310*/  HMMA.16816.F32.BF16 R4, R36.reuse, R44, R12 ;  /* 0x0000002c2404723c */ /* 0x044fe2000004180c */
[----:B------:R-:W0:Y:S07]  /*4f320*/  LDSM.16.MT88.4 R12, [R33+0xa800] ;  /* 0x00a80000210c783b */ /* 0x000e2e0000004200 */
[----:B-1----:R-:W-:Y:S01]  /*4f330*/  HMMA.16816.F32.BF16 R40, R36, R40, R52 ;  /* 0x000000282428723c */ /* 0x002fe20000041834 */
[----:B------:R-:W-:-:S02]  /*4f340*/  IMAD.MOV.U32 R44, RZ, RZ, R27 ;  /* 0x000000ffff2c7224 */ /* 0x000fc400078e001b */
[----:B------:R-:W-:Y:S11]  /*4f350*/  IMAD.MOV.U32 R45, RZ, RZ, R23 ;  /* 0x000000ffff2d7224 */ /* 0x000ff600078e0017 */
[----:B------:R-:W-:Y:S09]  /*4f360*/  @!UPT UIADD3 URZ, URZ, URZ, URZ ;  /* 0x0000003f3f3ff290 */ /* 0x000ff2000fffe03f */
[----:B------:R1:W-:Y:S01]  /*4f370*/  STL.64 [R1+0x590], R40 ;  /* 0x0005902801007387 */ /* 0x0003e20000100a00 */
[----:B------:R-:W-:Y:S02]  /*4f380*/  IMAD.MOV.U32 R8, RZ, RZ, R42 ;  /* 0x000000ffff087224 */ /* 0x000fe400078e002a */
[----:B------:R-:W-:Y:S01]  /*4f390*/  IMAD.MOV.U32 R9, RZ, RZ, R43 ;  /* 0x000000ffff097224 */ /* 0x000fe200078e002b */
[----:B-1----:R-:W2:Y:S01]  /*4f3a0*/  LDL.LU R40, [R1+0x240] ;  /* 0x0002400001287983 */ /* 0x002ea20000300800 */
[----:B------:R-:W2:Y:S02]  /*4f3b0*/  LDL.LU R41, [R1+0x244] ;  /* 0x0002440001297983 */ /* 0x000ea40000300800 */
[----:B------:R-:W2:Y:S02]  /*4f3c0*/  LDL.LU R42, [R1+0x248] ;  /* 0x00024800012a7983 */ /* 0x000ea40000300800 */
[----:B------:R-:W2:Y:S01]  /*4f3d0*/  LDL.LU R43, [R1+0x24c] ;  /* 0x00024c00012b7983 */ /* 0x000ea20000300800 */
[----:B------:R-:W4:Y:S01]  /*4f3e0*/  LDL.LU R52, [R1+0x230] ;  /* 0x0002300001347983 */ /* 0x000f220000300800 */
[----:B------:R-:W4:Y:S02]  /*4f3f0*/  LDL.LU R53, [R1+0x234] ;  /* 0x0002340001357983 */ /* 0x000f240000300800 */
[----:B------:R-:W4:Y:S02]  /*4f400*/  LDL.LU R54, [R1+0x238] ;  /* 0x0002380001367983 */ /* 0x000f240000300800 */
[----:B------:R-:W4:Y:S01]  /*4f410*/  LDL.LU R55, [R1+0x23c] ;  /* 0x00023c0001377983 */ /* 0x000f220000300800 */
[----:B------:R1:W-:Y:S01]  /*4f420*/  STL [R1+0x2928], R8 ;  /* 0x0029280801007387 */ /* 0x0003e20000100800 */
[----:B------:R0:W-:Y:S02]  /*4f430*/  STL [R1+0x2924], R9 ;  /* 0x0029240901007387 */ /* 0x0001e40000100800 */
[----:B------:R-:W-:Y:S02]  /*4f440*/  STL.64 [R1+0x580], R28 ;  /* 0x0005801c01007387 */ /* 0x000fe40000100a00 */
[----:B------:R-:W-:Y:S01]  /*4f450*/  STL.64 [R1+0x588], R30 ;  /* 0x0005881e01007387 */ /* 0x000fe20000100a00 */
[----:B------:R-:W-:Y:S01]  /*4f460*/  STL [R1+0x570], R4 ;  /* 0x0005700401007387 */ /* 0x000fe20000100800 */
[----:B------:R-:W-:Y:S02]  /*4f470*/  STL [R1+0x57c], R7 ;  /* 0x00057c0701007387 */ /* 0x000fe40000100800 */
[----:B------:R-:W-:Y:S02]  /*4f480*/  STL.64 [R1+0x2b48], R46 ;  /* 0x002b482e01007387 */ /* 0x000fe40000100a00 */
[----:B------:R-:W4:Y:S01]  /*4f490*/  LDL.LU R27, [R1+0x2c2c] ;  /* 0x002c2c00011b7983 */ /* 0x000f220000300800 */
[----:B------:R-:W4:Y:S01]  /*4f4a0*/  LDL.LU R23, [R1+0x2c28] ;  /* 0x002c280001177983 */ /* 0x000f220000300800 */
[----:B-1----:R-:W-:-:S02]  /*4f4b0*/  IMAD.MOV.U32 R8, RZ, RZ, R5 ;  /* 0x000000ffff087224 */ /* 0x002fc400078e0005 */
[----:B0-----:R-:W-:-:S05]  /*4f4c0*/  IMAD.MOV.U32 R9, RZ, RZ, R6 ;  /* 0x000000ffff097224 */ /* 0x001fca00078e0006 */
[----:B------:R-:W-:Y:S01]  /*4f4d0*/  STL [R1+0x2930], R9 ;  /* 0x0029300901007387 */ /* 0x000fe20000100800 */
[----:B------:R-:W-:Y:S02]  /*4f4e0*/  STL [R1+0x292c], R8 ;  /* 0x00292c0801007387 */ /* 0x000fe40000100800 */
[----:B------:R-:W-:Y:S02]  /*4f4f0*/  STL.64 [R1+0x2b40], R14 ;  /* 0x002b400e01007387 */ /* 0x000fe40000100a00 */
[----:B------:R0:W-:Y:S02]  /*4f500*/  STL.64 [R1+0x2b38], R12 ;  /* 0x002b380c01007387 */ /* 0x0001e40000100a00 */
[----:B0-----:R-:W-:Y:S02]  /*4f510*/  IMAD.MOV.U32 R12, RZ, RZ, R22 ;  /* 0x000000ffff0c7224 */ /* 0x001fe400078e0016 */
[----:B------:R-:W-:Y:S01]  /*4f520*/  IMAD.MOV.U32 R13, RZ, RZ, R26 ;  /* 0x000000ffff0d7224 */ /* 0x000fe200078e001a */
[----:B------:R-:W4:Y:S01]  /*4f530*/  LDL.LU R22, [R1+0x2c24] ;  /* 0x002c240001167983 */ /* 0x000f220000300800 */
[----:B------:R-:W4:Y:S02]  /*4f540*/  LDL.LU R26, [R1+0x2c20] ;  /* 0x002c2000011a7983 */ /* 0x000f240000300800 */
[----:B---3--:R-:W-:-:S02]  /*4f550*/  IMAD.MOV.U32 R14, RZ, RZ, R11 ;  /* 0x000000ffff0e7224 */ /* 0x008fc400078e000b */
[----:B------:R-:W-:Y:S01]  /*4f560*/  IMAD.MOV.U32 R15, RZ, RZ, R10 ;  /* 0x000000ffff0f7224 */ /* 0x000fe200078e000a */
[----:B------:R-:W3:Y:S01]  /*4f570*/  LDL.LU R11, [R1+0x2c1c] ;  /* 0x002c1c00010b7983 */ /* 0x000ee20000300800 */
[----:B------:R-:W4:Y:S02]  /*4f580*/  LDL.LU R10, [R1+0x2c18] ;  /* 0x002c1800010a7983 */ /* 0x000f240000300800 */
[----:B------:R-:W4:Y:S02]  /*4f590*/  LDL.LU R4, [R1+0x220] ;  /* 0x0002200001047983 */ /* 0x000f240000300800 */
[----:B------:R-:W4:Y:S01]  /*4f5a0*/  LDL.LU R5, [R1+0x224] ;  /* 0x0002240001057983 */ /* 0x000f220000300800 */
[----:B------:R-:W4:Y:S01]  /*4f5b0*/  LDL.LU R6, [R1+0x228] ;  /* 0x0002280001067983 */ /* 0x000f220000300800 */
[----:B------:R-:W4:Y:S02]  /*4f5c0*/  LDL.LU R7, [R1+0x22c] ;  /* 0x00022c0001077983 */ /* 0x000f240000300800 */
[----:B------:R-:W4:Y:S02]  /*4f5d0*/  LDL.LU R28, [R1+0x210] ;  /* 0x00021000011c7983 */ /* 0x000f240000300800 */
[----:B------:R-:W4:Y:S01]  /*4f5e0*/  LDL.LU R29, [R1+0x214] ;  /* 0x00021400011d7983 */ /* 0x000f220000300800 */
[----:B--2---:R-:W-:Y:S01]  /*4f5f0*/  HMMA.16816.F32.BF16 R36, R36, R44, R40 ;  /* 0x0000002c2424723c */ /* 0x004fe20000041828 */
[----:B---3--:R-:W-:-:S02]  /*4f600*/  IMAD.MOV.U32 R31, RZ, RZ, R11 ;  /* 0x000000ffff1f7224 */ /* 0x008fc400078e000b */
[----:B----4-:R-:W-:Y:S02]  /*4f610*/  IMAD.MOV.U32 R30, RZ, RZ, R10 ;  /* 0x000000ffff1e7224 */ /* 0x010fe400078e000a */
[----:B------:R-:W2:Y:S01]  /*4f620*/  LDL.LU R10, [R1+0x2c14] ;  /* 0x002c1400010a7983 */ /* 0x000ea20000300800 */
[----:B------:R-:W2:Y:S02]  /*4f630*/  LDL.LU R11, [R1+0x2c10] ;  /* 0x002c1000010b7983 */ /* 0x000ea40000300800 */
[----:B------:R-:W-:Y:S02]  /*4f640*/  STL [R1+0x2934], R33 ;  /* 0x0029342101007387 */ /* 0x000fe40000100800 */
[----:B------:R-:W2:Y:S01]  /*4f650*/  LDL.LU.64 R42, [R1+0x2c08] ;  /* 0x002c0800012a7983 */ /* 0x000ea20000300a00 */
[----:B------:R-:W2:Y:S11]  /*4f660*/  LDL.LU.64 R40, [R1+0x2c00] ;  /* 0x002c000001287983 */ /* 0x000eb60000300a00 */
[----:B------:R-:W-:Y:S01]  /*4f670*/  @!UPT UIADD3 URZ, URZ, URZ, URZ ;  /* 0x0000003f3f3ff290 */ /* 0x000fe2000fffe03f */
[----:B------:R0:W-:Y:S02]  /*4f680*/  STL.64 [R1+0x430], R36 ;  /* 0x0004302401007387 */ /* 0x0001e40000100a00 */
[----:B------:R-:W-:Y:S02]  /*4f690*/  IMAD.MOV.U32 R25, RZ, RZ, R38 ;  /* 0x000000ffff197224 */ /* 0x000fe400078e0026 */
[----:B------:R-:W-:Y:S01]  /*4f6a0*/  IMAD.MOV.U32 R24, RZ, RZ, R39 ;  /* 0x000000ffff187224 */ /* 0x000fe200078e0027 */
[----:B0-----:R-:W3:Y:S01]  /*4f6b0*/  LDL.LU R36, [R1+0x1e0] ;  /* 0x0001e00001247983 */ /* 0x001ee20000300800 */
[----:B------:R-:W3:Y:S02]  /*4f6c0*/  LDL.LU R37, [R1+0x1e4] ;  /* 0x0001e40001257983 */ /* 0x000ee40000300800 */
[----:B------:R-:W3:Y:S02]  /*4f6d0*/  LDL.LU R38, [R1+0x1e8] ;  /* 0x0001e80001267983 */ /* 0x000ee40000300800 */
[----:B------:R-:W3:Y:S01]  /*4f6e0*/  LDL.LU R39, [R1+0x1ec] ;  /* 0x0001ec0001277983 */ /* 0x000ee20000300800 */
[----:B--2---:R-:W-:Y:S07]  /*4f6f0*/  HMMA.16816.F32.BF16 R44, R40, R10, R52 ;  /* 0x0000000a282c723c */ /* 0x004fee0000041834 */
[----:B------:R-:W-:-:S02]  /*4f700*/  IMAD.MOV.U32 R52, RZ, RZ, R34 ;  /* 0x000000ffff347224 */ /* 0x000fc400078e0022 */
[----:B------:R-:W-:Y:S02]  /*4f710*/  IMAD.MOV.U32 R53, RZ, RZ, R35 ;  /* 0x000000ffff357224 */ /* 0x000fe400078e0023 */
[----:B------:R-:W-:Y:S02]  /*4f720*/  IMAD.MOV.U32 R54, RZ, RZ, R18 ;  /* 0x000000ffff367224 */ /* 0x000fe400078e0012 */
[----:B------:R-:W-:-:S10]  /*4f730*/  IMAD.MOV.U32 R55, RZ, RZ, R19 ;  /* 0x000000ffff377224 */ /* 0x000fd400078e0013 */
[----:B------:R0:W-:Y:S01]  /*4f740*/  STL [R1+0x410], R44 ;  /* 0x0004102c01007387 */ /* 0x0001e20000100800 */
[----:B------:R-:W-:Y:S02]  /*4f750*/  IMAD.MOV.U32 R33, RZ, RZ, R45 ;  /* 0x000000ffff217224 */ /* 0x000fe400078e002d */
[----:B------:R-:W2:Y:S02]  /*4f760*/  LDL R21, [R1+0x904] ;  /* 0x0009040001157983 */ /* 0x000ea40000100800 */
[----:B------:R-:W-:Y:S02]  /*4f770*/  IMAD.MOV.U32 R9, RZ, RZ, R46 ;  /* 0x000000ffff097224 */ /* 0x000fe400078e002e */
[----:B------:R-:W-:Y:S02]  /*4f780*/  IMAD.MOV.U32 R45, RZ, RZ, R3 ;  /* 0x000000ffff2d7224 */ /* 0x000fe400078e0003 */
[----:B------:R-:W-:Y:S02]  /*4f790*/  IMAD.MOV.U32 R8, RZ, RZ, R47 ;  /* 0x000000ffff087224 */ /* 0x000fe400078e002f */
[----:B------:R-:W-:-:S02]  /*4f7a0*/  IMAD.MOV.U32 R46, RZ, RZ, R60 ;  /* 0x000000ffff2e7224 */ /* 0x000fc400078e003c */
[----:B------:R-:W-:Y:S02]  /*4f7b0*/  IMAD.MOV.U32 R47, RZ, RZ, R61 ;  /* 0x000000ffff2f7224 */ /* 0x000fe400078e003d */
[----:B0-----:R-:W-:Y:S02]  /*4f7c0*/  IMAD.MOV.U32 R44, RZ, RZ, R2 ;  /* 0x000000ffff2c7224 */ /* 0x001fe400078e0002 */
[----:B------:R-:W4:Y:S01]  /*4f7d0*/  LDL.LU R2, [R1+0x2bfc] ;  /* 0x002bfc0001027983 */ /* 0x000f220000300800 */
[----:B------:R-:W2:Y:S02]  /*4f7e0*/  LDL.LU R3, [R1+0x2bf8] ;  /* 0x002bf80001037983 */ /* 0x000ea40000300800 */
[----:B------:R-:W2:Y:S02]  /*4f7f0*/  LDL.LU R60, [R1+0x2bf4] ;  /* 0x002bf400013c7983 */ /* 0x000ea40000300800 */
[----:B------:R-:W2:Y:S01]  /*4f800*/  LDL.LU R61, [R1+0x2bf0] ;  /* 0x002bf000013d7983 */ /* 0x000ea20000300800 */
[----:B------:R-:W3:Y:S01]  /*4f810*/  LDL.LU R34, [R1+0x2bec] ;  /* 0x002bec0001227983 */ /* 0x000ee20000300800 */
[----:B------:R-:W3:Y:S02]  /*4f820*/  LDL.LU R35, [R1+0x2be8] ;  /* 0x002be80001237983 */ /* 0x000ee40000300800 */
[----:B------:R-:W2:Y:S02]  /*4f830*/  LDL.LU R18, [R1+0x2be4] ;  /* 0x002be40001127983 */ /* 0x000ea40000300800 */
[----:B------:R-:W2:Y:S01]  /*4f840*/  LDL.LU R19, [R1+0x2be0] ;  /* 0x002be00001137983 */ /* 0x000ea20000300800 */
[----:B------:R-:W-:Y:S01]  /*4f850*/  STL.64 [R1+0x2b58], R10 ;  /* 0x002b580a01007387 */ /* 0x000fe20000100a00 */
[----:B------:R0:W-:Y:S02]  /*4f860*/  STL.64 [R1+0x2b50], R8 ;  /* 0x002b500801007387 */ /* 0x0001e40000100a00 */
[----:B0-----:R-:W-:-:S02]  /*4f870*/  IMAD.MOV.U32 R8, RZ, RZ, R26 ;  /* 0x000000ffff087224 */ /* 0x001fc400078e001a */
[----:B------:R-:W-:Y:S01]  /*4f880*/  IMAD.MOV.U32 R9, RZ, RZ, R22 ;  /* 0x000000ffff097224 */ /* 0x000fe200078e0016 */
[----:B------:R-:W3:Y:S01]  /*4f890*/  LDL.LU R26, [R1+0x2bdc] ;  /* 0x002bdc00011a7983 */ /* 0x000ee20000300800 */
[----:B------:R-:W3:Y:S02]  /*4f8a0*/  LDL.LU R22, [R1+0x2bd8] ;  /* 0x002bd80001167983 */ /* 0x000ee40000300800 */
[----:B------:R-:W-:Y:S02]  /*4f8b0*/  IMAD.MOV.U32 R10, RZ, RZ, R23 ;  /* 0x000000ffff0a7224 */ /* 0x000fe400078e0017 */
[----:B------:R-:W3:Y:S01]  /*4f8c0*/  LDL.LU R23, [R1+0x2bd4] ;  /* 0x002bd40001177983 */ /* 0x000ee20000300800 */
[----:B------:R-:W-:Y:S02]  /*4f8d0*/  IMAD.MOV.U32 R11, RZ, RZ, R27 ;  /* 0x000000ffff0b7224 */ /* 0x000fe400078e001b */
[----:B------:R-:W4:Y:S01]  /*4f8e0*/  LDL.LU R27, [R1+0x2bd0] ;  /* 0x002bd000011b7983 */ /* 0x000f220000300800 */
[C---:B--2---:R-:W-:Y:S08]  /*4f8f0*/  HMMA.16816.F32.BF16 R4, R40.reuse, R18, R4 ;  /* 0x000000122804723c */ /* 0x044ff00000041804 */
[----:B---3--:R-:W-:Y:S11]  /*4f900*/  HMMA.16816.F32.BF16 R28, R40, R22, R28 ;  /* 0x00000016281c723c */ /* 0x008ff6000004181c */
[----:B------:R-:W-:Y:S04]  /*4f910*/  @!UPT UIADD3 URZ, URZ, URZ, URZ ;  /* 0x0000003f3f3ff290 */ /* 0x000fe8000fffe03f */
[----:B------:R-:W-:Y:S01]  /*4f920*/  STL.64 [R1+0x400], R4 ;  /* 0x0004000401007387 */ /* 0x000fe20000100a00 */
[----:B------:R0:W-:Y:S03]  /*4f930*/  STL.64 [R1+0x408], R6 ;  /* 0x0004080601007387 */ /* 0x0001e60000100a00 */
[----:B0-----:R-:W2:Y:S01]  /*4f940*/  LDL.LU.64 R6, [R1+0x2bc8] ;  /* 0x002bc80001067983 */ /* 0x001ea20000300a00 */
[----:B------:R-:W-:Y:S03]  /*4f950*/  STL.64 [R1+0x2bb8], R18 ;  /* 0x002bb81201007387 */ /* 0x000fe60000100a00 */
[----:B------:R-:W-:Y:S01]  /*4f960*/  STL.64 [R1+0x3f0], R28 ;  /* 0x0003f01c01007387 */ /* 0x000fe20000100a00 */
[----:B------:R0:W-:Y:S03]  /*4f970*/  STL.64 [R1+0x3f8], R30 ;  /* 0x0003f81e01007387 */ /* 0x0001e60000100a00 */
[----:B0-----:R-:W3:Y:S01]  /*4f980*/  LDL.LU.64 R30, [R1+0x2bc0] ;  /* 0x002bc000011e7983 */ /* 0x001ee20000300a00 */
[----:B------:R-:W-:-:S02]  /*4f990*/  IMAD.MOV.U32 R16, RZ, RZ, R61 ;  /* 0x000000ffff107224 */ /* 0x000fc400078e003d */
[----:B------:R-:W-:Y:S02]  /*4f9a0*/  IMAD.MOV.U32 R17, RZ, RZ, R60 ;  /* 0x000000ffff117224 */ /* 0x000fe400078e003c */
[----:B------:R-:W-:Y:S02]  /*4f9b0*/  IMAD.MOV.U32 R18, RZ, RZ, R3 ;  /* 0x000000ffff127224 */ /* 0x000fe400078e0003 */
[----:B----4-:R-:W-:-:S07]  /*4f9c0*/  IMAD.MOV.U32 R19, RZ, RZ, R2 ;  /* 0x000000ffff137224 */ /* 0x010fce00078e0002 */
[C---:B------:R-:W-:Y:S01]  /*4f9d0*/  HMMA.16816.F32.BF16 R16, R40.reuse, R26, R16 ;  /* 0x0000001a2810723c */ /* 0x040fe20000041810 */
[----:B------:R-:W-:Y:S01]  /*4f9e0*/  STL.64 [R1+0x2ba0], R22 ;  /* 0x002ba01601007387 */ /* 0x000fe20000100a00 */
[----:B------:R-:W-:Y:S02]  /*4f9f0*/  STL.64 [R1+0x2b68], R26 ;  /* 0x002b681a01007387 */ /* 0x000fe40000100a00 */
[----:B------:R-:W-:Y:S11]  /*4fa00*/  STL.64 [R1+0x2b60], R24 ;  /* 0x002b601801007387 */ /* 0x000ff60000100a00 */
[----:B------:R-:W-:Y:S08]  /*4fa10*/  @!UPT UIADD3 URZ, URZ, URZ, URZ ;  /* 0x0000003f3f3ff290 */ /* 0x000ff0000fffe03f */
[----:B------:R-:W-:Y:S01]  /*4fa20*/  STL.64 [R1+0x3e0], R16 ;  /* 0x0003e01001007387 */ /* 0x000fe20000100a00 */
[----:B------:R3:W-:Y:S02]  /*4fa30*/  STL.64 [R1+0x3e8], R18 ;  /* 0x0003e81201007387 */ /* 0x0007e40000100a00 */
[----:B------:R-:W-:Y:S02]  /*4fa40*/  IMAD.MOV.U32 R5, RZ, RZ, R50 ;  /* 0x000000ffff057224 */ /* 0x000fe400078e0032 */
[----:B------:R-:W-:Y:S01]  /*4fa50*/  IMAD.MOV.U32 R4, RZ, RZ, R51 ;  /* 0x000000ffff047224 */ /* 0x000fe200078e0033 */
[C---:B---3--:R-:W-:Y:S08]  /*4fa60*/  HMMA.16816.F32.BF16 R16, R40.reuse, R30, R8 ;  /* 0x0000001e2810723c */ /* 0x048ff00000041808 */
[C---:B------:R-:W-:Y:S01]  /*4fa70*/  HMMA.16816.F32.BF16 R8, R40.reuse, R34, R36 ;  /* 0x000000222808723c */ /* 0x040fe20000041824 */
[----:B------:R-:W-:Y:S04]  /*4fa80*/  STL.64 [R1+0x2b20], R30 ;  /* 0x002b201e01007387 */ /* 0x000fe80000100a00 */
[----:B------:R-:W0:Y:S10]  /*4fa90*/  LDSM.16.MT88.4 R36, [R21+0xa800] ;  /* 0x00a800001524783b */ /* 0x000e340000004200 */
[----:B------:R-:W-:Y:S01]  /*4faa0*/  STL.64 [R1+0x3d0], R16 ;  /* 0x0003d01001007387 */ /* 0x000fe20000100a00 */
[----:B------:R-:W-:Y:S02]  /*4fab0*/  STL.64 [R1+0x3d8], R18 ;  /* 0x0003d81201007387 */ /* 0x000fe40000100a00 */
[----:B------:R-:W-:Y:S02]  /*4fac0*/  STL.64 [R1+0x2b18], R34 ;  /* 0x002b182201007387 */ /* 0x000fe40000100a00 */
[----:B------:R-:W-:Y:S03]  /*4fad0*/  STL [R1+0x2b10], R33 ;  /* 0x002b102101007387 */ /* 0x000fe60000100800 */
[----:B------:R-:W-:Y:S01]  /*4fae0*/  STL.64 [R1+0x3c0], R8 ;  /* 0x0003c00801007387 */ /* 0x000fe20000100a00 */
[----:B------:R2:W-:Y:S02]  /*4faf0*/  STL.64 [R1+0x3c8], R10 ;  /* 0x0003c80a01007387 */ /* 0x0005e40000100a00 */
[C---:B--2---:R-:W-:Y:S01]  /*4fb00*/  HMMA.16816.F32.BF16 R8, R40.reuse, R6, R12 ;  /* 0x000000062808723c */ /* 0x044fe2000004180c */
[----:B------:R-:W-:Y:S11]  /*4fb10*/  STL.64 [R1+0x2b08], R6 ;  /* 0x002b080601007387 */ /* 0x000ff60000100a00 */
[----:B------:R-:W-:Y:S11]  /*4fb20*/  @!UPT UIADD3 URZ, URZ, URZ, URZ ;  /* 0x0000003f3f3ff290 */ /* 0x000ff6000fffe03f */
[----:B------:R-:W-:Y:S01]  /*4fb30*/  @!UPT UIADD3 URZ, URZ, URZ, URZ ;  /* 0x0000003f3f3ff290 */ /* 0x000fe2000fffe03f */
        /* <DEDUP_REMOVED lines=9> */
[----:B0-----:R-:W-:Y:S01]  /*4fbd0*/  STL.64 [R1+0x2a40], R38 ;  /* 0x002a402601007387 */ /* 0x001fe20000100a00 */
[----:B------:R-:W-:Y:S11]  /*4fbe0*/  STL.64 [R1+0x2a38], R36 ;  /* 0x002a382401007387 */ /* 0x000ff60000100a00 */
[----:B------:R-:W-:Y:S02]  /*4fbf0*/  @!UPT UIADD3 URZ, URZ, URZ, URZ ;  /* 0x0000003f3f3ff290 */ /* 0x000fe4000fffe03f */
[----:B------:R-:W-:Y:S01]  /*4fc00*/  STL.64 [R1+0x460], R8 ;  /* 0x0004600801007387 */ /* 0x000fe20000100a00 */
[----:B------:R0:W-:Y:S02]  /*4fc10*/  STL.64 [R1+0x468], R10 ;  /* 0x0004680a01007387 */ /* 0x0001e40000100a00 */
[----:B0-----:R-:W-:Y:S01]  /*4fc20*/  HMMA.16816.F32.BF16 R8, R40, R58, R52 ;  /* 0x0000003a2808723c */ /* 0x001fe20000041834 */
[----:B------:R-:W-:Y:S02]  /*4fc30*/  IMAD.MOV.U32 R7, RZ, RZ, R58 ;  /* 0x000000ffff077224 */ /* 0x000fe400078e003a */
[----:B------:R-:W-:-:S05]  /*4fc40*/  IMAD.MOV.U32 R6, RZ, RZ, R59 ;  /* 0x000000ffff067224 */ /* 0x000fca00078e003b */
[----:B------:R-:W-:Y:S01]  /*4fc50*/  STL.64 [R1+0x2b78], R6 ;  /* 0x002b780601007387 */ /* 0x000fe20000100a00 */
[----:B------:R-:W-:Y:S11]  /*4fc60*/  STL.64 [R1+0x2b70], R4 ;  /* 0x002b700401007387 */ /* 0x000ff60000100a00 */
[----:B------:R-:W-:Y:S04]  /*4fc70*/  @!UPT UIADD3 URZ, URZ, URZ, URZ ;  /* 0x0000003f3f3ff290 */ /* 0x000fe8000fffe03f */
[----:B------:R-:W-:Y:S02]  /*4fc80*/  IMAD.MOV.U32 R2, RZ, RZ, R8 ;  /* 0x000000ffff027224 */ /* 0x000fe400078e0008 */
[----:B------:R-:W-:Y:S01]  /*4fc90*/  IMAD.MOV.U32 R3, RZ, RZ, R9 ;  /* 0x000000ffff037224 */ /* 0x000fe200078e0009 */
[----:B------:R-:W2:Y:S01]  /*4fca0*/  LDL.LU R8, [R1+0x350] ;  /* 0x0003500001087983 */ /* 0x000ea20000300800 */
[----:B------:R-:W-:Y:S02]  /*4fcb0*/  IMAD.MOV.U32 R60, RZ, RZ, R10 ;  /* 0x000000ffff3c7224 */ /* 0x000fe400078e000a */
[----:B------:R-:W2:Y:S02]  /*4fcc0*/  LDL.LU R9, [R1+0x354] ;  /* 0x0003540001097983 */ /* 0x000ea40000300800 */
[----:B------:R-:W-:Y:S01]  /*4fcd0*/  IMAD.MOV.U32 R61, RZ, RZ, R11 ;  /* 0x000000ffff3d7224 */ /* 0x000fe200078e000b */
[----:B------:R-:W3:Y:S01]  /*4fce0*/  LDL.LU R10, [R1+0x358] ;  /* 0x00035800010a7983 */ /* 0x000ee20000300800 */
[----:B------:R-:W3:Y:S02]  /*4fcf0*/  LDL.LU R11, [R1+0x35c] ;  /* 0x00035c00010b7983 */ /* 0x000ee40000300800 */
[----:B------:R-:W4:Y:S02]  /*4fd00*/  LDL.LU R28, [R1+0x370] ;  /* 0x00037000011c7983 */ /* 0x000f240000300800 */
[----:B------:R-:W4:Y:S01]  /*4fd10*/  LDL.LU R29, [R1+0x374] ;  /* 0x00037400011d7983 */ /* 0x000f220000300800 */
[----:B------:R-:W2:Y:S01]  /*4fd20*/  LDL.LU R30, [R1+0x378] ;  /* 0x00037800011e7983 */ /* 0x000ea20000300800 */
[----:B------:R-:W2:Y:S02]  /*4fd30*/  LDL.LU R31, [R1+0x37c] ;  /* 0x00037c00011f7983 */ /* 0x000ea40000300800 */
[----:B------:R-:W2:Y:S02]  /*4fd40*/  LDL.LU R20, [R1+0x380] ;  /* 0x0003800001147983 */ /* 0x000ea40000300800 */
[----:B------:R-:W2:Y:S01]  /*4fd50*/  LDL.LU R21, [R1+0x384] ;  /* 0x0003840001157983 */ /* 0x000ea20000300800 */
[----:B------:R-:W2:Y:S01]  /*4fd60*/  LDL.LU R22, [R1+0x388] ;  /* 0x0003880001167983 */ /* 0x000ea20000300800 */
[----:B------:R-:W2:Y:S02]  /*4fd70*/  LDL.LU R23, [R1+0x38c] ;  /* 0x00038c0001177983 */ /* 0x000ea40000300800 */
[----:B------:R-:W3:Y:S02]  /*4fd80*/  LDL.LU R16, [R1+0x390] ;  /* 0x0003900001107983 */ /* 0x000ee40000300800 */
[----:B------:R-:W3:Y:S01]  /*4fd90*/  LDL.LU R17, [R1+0x394] ;  /* 0x0003940001117983 */ /* 0x000ee20000300800 */
[----:B------:R-:W3:Y:S01]  /*4fda0*/  LDL.LU R18, [R1+0x398] ;  /* 0x0003980001127983 */ /* 0x000ee20000300800 */
[----:B------:R-:W3:Y:S03]  /*4fdb0*/  LDL.LU R19, [R1+0x39c] ;  /* 0x00039c0001137983 */ /* 0x000ee60000300800 */
[----:B--2---:R0:W-:Y:S01]  /*4fdc0*/  STL.64 [R1+0x2bb0], R22 ;  /* 0x002bb01601007387 */ /* 0x0041e20000100a00 */
[----:B------:R-:W-:Y:S03]  /*4fdd0*/  STL.64 [R1+0x2ba8], R20 ;  /* 0x002ba81401007387 */ /* 0x000fe60000100a00 */
[----:B0-----:R-:W2:Y:S01]  /*4fde0*/  LDL.64 R22, [R1+0x138] ;  /* 0x0001380001167983 */ /* 0x001ea20000100a00 */
[----:B------:R0:W-:Y:S02]  /*4fdf0*/  STL.64 [R1+0x2b98], R30 ;  /* 0x002b981e01007387 */ /* 0x0001e40000100a00 */
[----:B----4-:R-:W-:Y:S01]  /*4fe00*/  STL.64 [R1+0x2b90], R28 ;  /* 0x002b901c01007387 */ /* 0x010fe20000100a00 */
[----:B0-----:R-:W4:Y:S01]  /*4fe10*/  LDL.64 R30, [R1+0x128] ;  /* 0x00012800011e7983 */ /* 0x001f220000100a00 */
[----:B---3--:R0:W-:Y:S02]  /*4fe20*/  STL.64 [R1+0x2b88], R10 ;  /* 0x002b880a01007387 */ /* 0x0081e40000100a00 */
[----:B------:R-:W-:Y:S01]  /*4fe30*/  STL.64 [R1+0x2b80], R8 ;  /* 0x002b800801007387 */ /* 0x000fe20000100a00 */
[----:B0-----:R-:W3:Y:S01]  /*4fe40*/  LDL.64 R10, [R1+0x118] ;  /* 0x00011800010a7983 */ /* 0x001ee20000100a00 */
[----:B------:R-:W3:Y:S02]  /*4fe50*/  LDL.LU R4, [R1+0x360] ;  /* 0x0003600001047983 */ /* 0x000ee40000300800 */
[----:B------:R-:W3:Y:S02]  /*4fe60*/  LDL.LU R5, [R1+0x364] ;  /* 0x0003640001057983 */ /* 0x000ee40000300800 */
[----:B------:R-:W3:Y:S01]  /*4fe70*/  LDL.LU R6, [R1+0x368] ;  /* 0x0003680001067983 */ /* 0x000ee20000300800 */
[----:B------:R-:W3:Y:S01]  /*4fe80*/  LDL.LU R7, [R1+0x36c] ;  /* 0x00036c0001077983 */ /* 0x000ee20000300800 */
[----:B------:R-:W3:Y:S02]  /*4fe90*/  LDL.64 R26, [R1+0x108] ;  /* 0x00010800011a7983 */ /* 0x000ee40000100a00 */
[----:B------:R-:W3:Y:S02]  /*4fea0*/  LDL.64 R46, [R1+0xf8] ;  /* 0x0000f800012e7983 */ /* 0x000ee40000100a00 */
[----:B------:R-:W3:Y:S01]  /*4feb0*/  LDL.LU R12, [R1+0x340] ;  /* 0x00034000010c7983 */ /* 0x000ee20000300800 */
[----:B------:R-:W3:Y:S01]  /*4fec0*/  LDL.LU R13, [R1+0x344] ;  /* 0x00034400010d7983 */ /* 0x000ee20000300800 */
[----:B------:R-:W3:Y:S02]  /*4fed0*/  LDL.LU R14, [R1+0x348] ;  /* 0x00034800010e7983 */ /* 0x000ee40000300800 */
[----:B------:R-:W3:Y:S02]  /*4fee0*/  LDL.LU R15, [R1+0x34c] ;  /* 0x00034c00010f7983 */ /* 0x000ee40000300800 */
[----:B------:R-:W3:Y:S01]  /*4fef0*/  LDL R38, [R1+0x58] ;  /* 0x0000580001267983 */ /* 0x000ee20000100800 */
[----:B------:R-:W3:Y:S04]  /*4ff00*/  LDL R39, [R1+0x5c] ;  /* 0x00005c0001277983 */ /* 0x000ee80000100800 */
[----:B------:R-:W3:Y:S01]  /*4ff10*/  LDL R35, [R1+0x900] ;  /* 0x0009000001237983 */ /* 0x000ee20000100800 */
        /* <DEDUP_REMOVED lines=12> */
[----:B------:R0:W-:Y:S01]  /*4ffe0*/  STL [R1+0x2910], R2 ;  /* 0x0029100201007387 */ /* 0x0001e20000100800 */
[C---:B--2---:R-:W-:Y:S01]  /*4fff0*/  HMMA.16816.F32.BF16 R16, R40.reuse, R22, R16 ;  /* 0x000000162810723c */ /* 0x044fe20000041810 */
[----:B0-----:R-:W-:Y:S11]  /*50000*/  IMAD.MOV.U32 R2, RZ, RZ, R23 ;  /* 0x000000ffff027224 */ /* 0x001ff600078e0017 */
[----:B------:R-:W-:Y:S11]  /*50010*/  @!UPT UIADD3 URZ, URZ, URZ, URZ ;  /* 0x0000003f3f3ff290 */ /* 0x000ff6000fffe03f */
[----:B------:R0:W-:Y:S01]  /*50020*/  STL.64 [R1+0x440], R16 ;  /* 0x0004401001007387 */ /* 0x0001e20000100a00 */
[----:B------:R1:W-:Y:S02]  /*50030*/  STL.64 [R1+0x448], R18 ;  /* 0x0004481201007387 */ /* 0x0003e40000100a00 */
[----:B0-----:R-:W-:Y:S01]  /*50040*/  IMAD.MOV.U32 R16, RZ, RZ, R22 ;  /* 0x000000ffff107224 */ /* 0x001fe200078e0016 */
[----:B-1----:R-:W2:Y:S01]  /*50050*/  LDL.LU.64 R18, [R1+0x2bb8] ;  /* 0x002bb80001127983 */ /* 0x002ea20000300a00 */
[----:B------:R-:W2:Y:S02]  /*50060*/  LDL.LU.64 R22, [R1+0x2bb0] ;  /* 0x002bb00001167983 */ /* 0x000ea40000300a00 */
[----:B------:R-:W2:Y:S02]  /*50070*/  LDL.LU.64 R20, [R1+0x2ba8] ;  /* 0x002ba80001147983 */ /* 0x000ea40000300a00 */
[----:B----4-:R-:W-:Y:S01]  /*50080*/  IMAD.MOV.U32 R17, RZ, RZ, R31 ;  /* 0x000000ffff117224 */ /* 0x010fe200078e001f */
[C---:B--2---:R-:W-:Y:S11]  /*50090*/  HMMA.16816.F32.BF16 R20, R40.reuse, R30, R20 ;  /* 0x0000001e2814723c */ /* 0x044ff60000041814 */
[----:B------:R-:W-:Y:S11]  /*500a0*/  @!UPT UIADD3 URZ, URZ, URZ, URZ ;  /* 0x0000003f3f3ff290 */ /* 0x000ff6000fffe03f */
[----:B------:R-:W-:Y:S01]  /*500b0*/  @!UPT UIADD3 URZ, URZ, URZ, URZ ;  /* 0x0000003f3f3ff290 */ /* 0x000fe2000fffe03f */
[----:B------:R0:W-:Y:S01]  /*500c0*/  STL.64 [R1+0x550], R20 ;  /* 0x0005501401007387 */ /* 0x0001e20000100a00 */
[----:B------:R1:W-:Y:S02]  /*500d0*/  STL.64 [R1+0x558], R22 ;  /* 0x0005581601007387 */ /* 0x0003e40000100a00 */
[----:B0-----:R-:W-:Y:S01]  /*500e0*/  IMAD.MOV.U32 R20, RZ, RZ, R30 ;  /* 0x000000ffff147224 */ /* 0x001fe200078e001e */
[----:B-1----:R-:W2:Y:S01]  /*500f0*/  LDL.LU.64 R22, [R1+0x2ba0] ;  /* 0x002ba00001167983 */ /* 0x002ea20000300a00 */
[----:B------:R-:W4:Y:S02]  /*50100*/  LDL.LU.64 R30, [R1+0x2b98] ;  /* 0x002b9800011e7983 */ /* 0x000f240000300a00 */
[----:B------:R-:W4:Y:S02]  /*50110*/  LDL.LU.64 R28, [R1+0x2b90] ;  /* 0x002b9000011c7983 */ /* 0x000f240000300a00 */
[----:B---3--:R-:W-:Y:S01]  /*50120*/  IMAD.MOV.U32 R21, RZ, RZ, R11 ;  /* 0x000000ffff157224 */ /* 0x008fe200078e000b */
[C---:B----4-:R-:W-:Y:S11]  /*50130*/  HMMA.16816.F32.BF16 R28, R40.reuse, R10, R28 ;  /* 0x0000000a281c723c */ /* 0x050ff6000004181c */
[----:B------:R-:W-:Y:S11]  /*50140*/  @!UPT UIADD3 URZ, URZ, URZ, URZ ;  /* 0x0000003f3f3ff290 */ /* 0x000ff6000fffe03f */
[----:B------:R-:W-:Y:S01]  /*50150*/  @!UPT UIADD3 URZ, URZ, URZ, URZ ;  /* 0x0000003f3f3ff290 */ /* 0x000fe2000fffe03f */
[----:B------:R0:W-:Y:S01]  /*50160*/  STL.64 [R1+0x3b0], R28 ;  /* 0x0003b01c01007387 */ /* 0x0001e20000100a00 */
[----:B------:R1:W-:Y:S02]  /*50170*/  STL.64 [R1+0x3b8], R30 ;  /* 0x0003b81e01007387 */ /* 0x0003e40000100a00 */
[----:B0-----:R-:W-:Y:S02]  /*50180*/  IMAD.MOV.U32 R28, RZ, RZ, R10 ;  /* 0x000000ffff1c7224 */ /* 0x001fe400078e000a */
[----:B------:R-:W3:Y:S01]  /*50190*/  LDL.LU.64 R10, [R1+0x2b88] ;  /* 0x002b8800010a7983 */ /* 0x000ee20000300a00 */
[----:B------:R-:W3:Y:S01]  /*501a0*/  LDL.LU.64 R8, [R1+0x2b80] ;  /* 0x002b800001087983 */ /* 0x000ee20000300a00 */
[----:B------:R-:W-:Y:S01]  /*501b0*/  HMMA.16816.F32.BF16 R4, R40, R26, R4 ;  /* 0x0000001a2804723c */ /* 0x000fe20000041804 */
[----:B-1----:R-:W-:Y:S02]  /*501c0*/  IMAD.MOV.U32 R30, RZ, RZ, R26 ;  /* 0x000000ffff1e7224 */ /* 0x002fe400078e001a */
[----:B------:R-:W-:-:S02]  /*501d0*/  IMAD.MOV.U32 R29, RZ, RZ, R27 ;  /* 0x000000ffff1d7224 */ /* 0x000fc400078e001b */
[----:B------:R-:W-:Y:S02]  /*501e0*/  IMAD.MOV.U32 R32, RZ, RZ, R46 ;  /* 0x000000ffff207224 */ /* 0x000fe400078e002e */
[----:B------:R-:W-:Y:S11]  /*501f0*/  IMAD.MOV.U32 R31, RZ, RZ, R47 ;  /* 0x000000ffff1f7224 */ /* 0x000ff600078e002f */
[----:B------:R-:W-:Y:S05]  /*50200*/  @!UPT UIADD3 URZ, URZ, URZ, URZ ;  /* 0x0000003f3f3ff290 */ /* 0x000fea000fffe03f */
[----:B------:R-:W-:Y:S01]  /*50210*/  STL.64 [R1+0x3a0], R4 ;  /* 0x0003a00401007387 */ /* 0x000fe20000100a00 */
[----:B------:R0:W-:Y:S03]  /*50220*/  STL.64 [R1+0x3a8], R6 ;  /* 0x0003a80601007387 */ /* 0x0001e60000100a00 */
[----:B0-----:R-:W4:Y:S01]  /*50230*/  LDL.LU.64 R6, [R1+0x2b78] ;  /* 0x002b780001067983 */ /* 0x001f220000300a00 */
[----:B------:R-:W2:Y:S02]  /*50240*/  LDL.LU.64 R4, [R1+0x2b70] ;  /* 0x002b700001047983 */ /* 0x000ea40000300a00 */
[----:B------:R-:W2:Y:S02]  /*50250*/  LDL.LU.64 R26, [R1+0x2b68] ;  /* 0x002b6800011a7983 */ /* 0x000ea40000300a00 */
[----:B------:R-:W2:Y:S01]  /*50260*/  LDL.LU.64 R24, [R1+0x2b60] ;  /* 0x002b600001187983 */ /* 0x000ea20000300a00 */
[C---:B---3--:R-:W-:Y:S11]  /*50270*/  HMMA.16816.F32.BF16 R8, R40.reuse, R46, R8 ;  /* 0x0000002e2808723c */ /* 0x048ff60000041808 */
[----:B------:R-:W-:Y:S11]  /*50280*/  @!UPT UIADD3 URZ, URZ, URZ, URZ ;  /* 0x0000003f3f3ff290 */ /* 0x000ff6000fffe03f */
[----:B------:R-:W-:Y:S01]  /*50290*/  @!UPT UIADD3 URZ, URZ, URZ, URZ ;  /* 0x0000003f3f3ff290 */ /* 0x000fe2000fffe03f */
[----:B------:R-:W-:Y:S01]  /*502a0*/  STL.64 [R1+0x390], R8 ;  /* 0x0003900801007387 */ /* 0x000fe20000100a00 */
[----:B------:R0:W-:Y:S03]  /*502b0*/  STL.64 [R1+0x398], R10 ;  /* 0x0003980a01007387 */ /* 0x0001e60000100a00 */
[----:B0-----:R-:W3:Y:S01]  /*502c0*/  LDL.LU.64 R10, [R1+0x2b58] ;  /* 0x002b5800010a7983 */ /* 0x001ee20000300a00 */
[----:B------:R-:W2:Y:S02]  /*502d0*/  LDL.LU.64 R8, [R1+0x2b50] ;  /* 0x002b500001087983 */ /* 0x000ea40000300a00 */
[----:B------:R-:W2:Y:S02]  /*502e0*/  LDL.LU.64 R46, [R1+0x2b48] ;  /* 0x002b4800012e7983 */ /* 0x000ea40000300a00 */
[----:B--2---:R-:W-:Y:S01]  /*502f0*/  HMMA.16816.F32.BF16 R12, R40, R46, R12 ;  /* 0x0000002e280c723c */ /* 0x004fe2000004180c */
[----:B------:R-:W-:-:S02]  /*50300*/  IMAD.MOV.U32 R34, RZ, RZ, R46 ;  /* 0x000000ffff227224 */ /* 0x000fc400078e002e */
[----:B------:R-:W-:Y:S11]  /*50310*/  IMAD.MOV.U32 R33, RZ, RZ, R47 ;  /* 0x000000ffff217224 */ /* 0x000ff600078e002f */
[----:B------:R-:W-:Y:S09]  /*50320*/  @!UPT UIADD3 URZ, URZ, URZ, URZ ;  /* 0x0000003f3f3ff290 */ /* 0x000ff2000fffe03f */
[----:B------:R-:W-:Y:S01]  /*50330*/  STL.64 [R1+0x380], R12 ;  /* 0x0003800c01007387 */ /* 0x000fe20000100a00 */
[----:B------:R0:W-:Y:S03]  /*50340*/  STL.64 [R1+0x388], R14 ;  /* 0x0003880e01007387 */ /* 0x0001e60000100a00 */
[----:B0-----:R-:W3:Y:S01]  /*50350*/  LDL.LU.64 R14, [R1+0x2b40] ;  /* 0x002b4000010e7983 */ /* 0x001ee20000300a00 */
[----:B------:R-:W3:Y:S02]  /*50360*/  LDL.LU.64 R12, [R1+0x2b38] ;  /* 0x002b3800010c7983 */ /* 0x000ee40000300a00 */
[----:B------:R-:W2:Y:S02]  /*50370*/  LDL.LU.64 R46, [R1+0x2b30] ;  /* 0x002b3000012e7983 */ /* 0x000ea40000300a00 */
[----:B------:R-:W2:Y:S02]  /*50380*/  LDL.LU.64 R44, [R1+0x2b28] ;  /* 0x002b2800012c7983 */ /* 0x000ea40000300a00 */
[----:B--2---:R-:W-:Y:S01]  /*50390*/  HMMA.16816.F32.BF16 R36, R40, R38, R44 ;  /* 0x000000262824723c */ /* 0x004fe2000004182c */
[----:B------:R-:W0:Y:S04]  /*503a0*/  LDSM.16.MT88.4 R44, [R35+0xa800] ;  /* 0x00a80000232c783b */ /* 0x000e280000004200 */
[----:B0-----:R0:W-:Y:S11]  /*503b0*/  STL.64 [R1+0x2970], R46 ;  /* 0x0029702e01007387 */ /* 0x0011f60000100a00 */
[----:B------:R-:W-:Y:S07]  /*503c0*/  @!UPT UIADD3 URZ, URZ, URZ, URZ ;  /* 0x0000003f3f3ff290 */ /* 0x000fee000fffe03f */
[----:B------:R-:W-:Y:S02]  /*503d0*/  STL.64 [R1+0x340], R36 ;  /* 0x0003402401007387 */ /* 0x000fe40000100a00 */
[----:B------:R3:W-:Y:S02]  /*503e0*/  STL.64 [R1+0x348], R38 ;  /* 0x0003482601007387 */ /* 0x0007e40000100a00 */
[----:B------:R-:W-:Y:S01]  /*503f0*/  STL.64 [R1+0x2968], R44 ;  /* 0x0029682c01007387 */ /* 0x000fe20000100a00 */
[----:B0-----:R-:W2:Y:S01]  /*50400*/  LDL.LU.64 R46, [R1+0x58] ;  /* 0x00005800012e7983 */ /* 0x001ea20000300a00 */
[C---:B---3--:R-:W-:Y:S03]  /*50410*/  HMMA.16816.F32.BF16 R36, R12.reuse, R10, R48 ;  /* 0x0000000a0c24723c */ /* 0x048fe60000041830 */
[----:B--2---:R-:W-:Y:S01]  /*50420*/  STL.64 [R1+0x2a48], R46 ;  /* 0x002a482e01007387 */ /* 0x004fe20000100a00 */
[----:B------:R-:W-:Y:S02]  /*50430*/  STL.64 [R1+0x2a58], R10 ;  /* 0x002a580a01007387 */ /* 0x000fe40000100a00 */
[----:B------:R-:W-:Y:S11]  /*50440*/  STL.64 [R1+0x2a50], R8 ;  /* 0x002a500801007387 */ /* 0x000ff60000100a00 */
[----:B------:R-:W-:Y:S06]  /*50450*/  @!UPT UIADD3 URZ, URZ, URZ, URZ ;  /* 0x0000003f3f3ff290 */ /* 0x000fec000fffe03f */
[----:B------:R-:W-:Y:S01]  /*50460*/  STL.64 [R1+0x330], R36 ;  /* 0x0003302401007387 */ /* 0x000fe20000100a00 */
[----:B------:R0:W-:Y:S02]  /*50470*/  STL.64 [R1+0x338], R38 ;  /* 0x0003382601007387 */ /* 0x0001e40000100a00 */
[C---:B0-----:R-:W-:Y:S08]  /*50480*/  HMMA.16816.F32.BF16 R36, R12.reuse, R18, R52 ;  /* 0x000000120c24723c */ /* 0x041ff00000041834 */
[----:B------:R-:W-:Y:S01]  /*50490*/  HMMA.16816.F32.BF16 R8, R12, R22, R56 ;  /* 0x000000160c08723c */ /* 0x000fe20000041838 */
[----:B------:R-:W-:Y:S11]  /*504a0*/  STL.64 [R1+0x2a30], R18 ;  /* 0x002a301201007387 */ /* 0x000ff60000100a00 */
[----:B------:R-:W-:Y:S03]  /*504b0*/  @!UPT UIADD3 URZ, URZ, URZ, URZ ;  /* 0x0000003f3f3ff290 */ /* 0x000fe6000fffe03f */
[----:B------:R0:W-:Y:S01]  /*504c0*/  STL.64 [R1+0x240], R36 ;  /* 0x0002402401007387 */ /* 0x0001e20000100a00 */
[----:B------:R1:W-:Y:S02]  /*504d0*/  STL.64 [R1+0x248], R38 ;  /* 0x0002482601007387 */ /* 0x0003e40000100a00 */
[----:B------:R-:W-:Y:S01]  /*504e0*/  STL.64 [R1+0x2a60], R22 ;  /* 0x002a601601007387 */ /* 0x000fe20000100a00 */
[----:B0-----:R-:W2:Y:S04]  /*504f0*/  LDL.LU R36, [R1+0x1c0] ;  /* 0x0001c00001247983 */ /* 0x001ea80000300800 */
[----:B------:R0:W-:Y:S02]  /*50500*/  STL.64 [R1+0x230], R8 ;  /* 0x0002300801007387 */ /* 0x0001e40000100a00 */
[----:B------:R3:W-:Y:S02]  /*50510*/  STL.64 [R1+0x238], R10 ;  /* 0x0002380a01007387 */ /* 0x0007e40000100a00 */
[----:B------:R-:W2:Y:S01]  /*50520*/  LDL.LU R37, [R1+0x1c4] ;  /* 0x0001c40001257983 */ /* 0x000ea20000300800 */
[----:B-1----:R-:W2:Y:S01]  /*50530*/  LDL.LU R38, [R1+0x1c8] ;  /* 0x0001c80001267983 */ /* 0x002ea20000300800 */
[----:B------:R-:W2:Y:S02]  /*50540*/  LDL.LU R39, [R1+0x1cc] ;  /* 0x0001cc0001277983 */ /* 0x000ea40000300800 */
[----:B------:R-:W-:-:S02]  /*50550*/  IMAD.MOV.U32 R46, RZ, RZ, R34 ;  /* 0x000000ffff2e7224 */ /* 0x000fc400078e0022 */
[----:B------:R-:W-:Y:S01]  /*50560*/  IMAD.MOV.U32 R47, RZ, RZ, R33 ;  /* 0x000000ffff2f7224 */ /* 0x000fe200078e0021 */
[----:B--2---:R-:W-:Y:S01]  /*50570*/  STL.64 [R1+0x2a70], R38 ;  /* 0x002a702601007387 */ /* 0x004fe20000100a00 */
[----:B------:R-:W-:Y:S03]  /*50580*/  STL.64 [R1+0x2a68], R36 ;  /* 0x002a682401007387 */ /* 0x000fe60000100a00 */
[----:B------:R1:W-:Y:S02]  /*50590*/  STL.64 [R1+0x2a78], R46 ;  /* 0x002a782e01007387 */ /* 0x0003e40000100a00 */
[----:B0-----:R-:W2:Y:S01]  /*505a0*/  LDL.LU R8, [R1+0x250] ;  /* 0x0002500001087983 */ /* 0x001ea20000300800 */
[----:B------:R-:W2:Y:S01]  /*505b0*/  LDL.LU R9, [R1+0x254] ;  /* 0x0002540001097983 */ /* 0x000ea20000300800 */
[----:B---3--:R-:W3:Y:S02]  /*505c0*/  LDL.LU R10, [R1+0x258] ;  /* 0x00025800010a7983 */ /* 0x008ee40000300800 */
[----:B------:R-:W3:Y:S02]  /*505d0*/  LDL.LU R11, [R1+0x25c] ;  /* 0x00025c00010b7983 */ /* 0x000ee40000300800 */
[----:B------:R-:W-:-:S02]  /*505e0*/  IMAD.MOV.U32 R22, RZ, RZ, R32 ;  /* 0x000000ffff167224 */ /* 0x000fc400078e0020 */
[----:B------:R-:W-:Y:S02]  /*505f0*/  IMAD.MOV.U32 R23, RZ, RZ, R31 ;  /* 0x000000ffff177224 */ /* 0x000fe400078e001f */
[----:B-1----:R-:W-:Y:S02]  /*50600*/  IMAD.MOV.U32 R46, RZ, RZ, R30 ;  /* 0x000000ffff2e7224 */ /* 0x002fe400078e001e */
[----:B------:R-:W-:Y:S01]  /*50610*/  IMAD.MOV.U32 R47, RZ, RZ, R29 ;  /* 0x000000ffff2f7224 */ /* 0x000fe200078e001d */
[----:B---3--:R-:W-:Y:S01]  /*50620*/  STL.64 [R1+0x2a88], R10 ;  /* 0x002a880a01007387 */ /* 0x008fe20000100a00 */
[----:B--2---:R0:W-:Y:S02]  /*50630*/  STL.64 [R1+0x2a80], R8 ;  /* 0x002a800801007387 */ /* 0x0041e40000100a00 */
[----:B------:R1:W-:Y:S02]  /*50640*/  STL.64 [R1+0x2a90], R22 ;  /* 0x002a901601007387 */ /* 0x0003e40000100a00 */
[----:B------:R2:W-:Y:S01]  /*50650*/  STL.64 [R1+0x2a98], R46 ;  /* 0x002a982e01007387 */ /* 0x0005e20000100a00 */
[----:B0-----:R-:W3:Y:S01]  /*50660*/  LDL.LU R8, [R1+0x270] ;  /* 0x0002700001087983 */ /* 0x001ee20000300800 */
[----:B------:R-:W3:Y:S02]  /*50670*/  LDL.LU R9, [R1+0x274] ;  /* 0x0002740001097983 */ /* 0x000ee40000300800 */
[----:B------:R-:W2:Y:S02]  /*50680*/  LDL.LU R10, [R1+0x278] ;  /* 0x00027800010a7983 */ /* 0x000ea40000300800 */
[----:B------:R-:W2:Y:S02]  /*50690*/  LDL.LU R11, [R1+0x27c] ;  /* 0x00027c00010b7983 */ /* 0x000ea40000300800 */
[----:B-1----:R-:W-:-:S02]  /*506a0*/  IMAD.MOV.U32 R22, RZ, RZ, R28 ;  /* 0x000000ffff167224 */ /* 0x002fc400078e001c */
[----:B------:R-:W-:Y:S01]  /*506b0*/  IMAD.MOV.U32 R23, RZ, RZ, R21 ;  /* 0x000000ffff177224 */ /* 0x000fe200078e0015 */
[----:B--2---:R0:W-:Y:S01]  /*506c0*/  STL.64 [R1+0x2aa8], R10 ;  /* 0x002aa80a01007387 */ /* 0x0041e20000100a00 */
[----:B---3--:R-:W-:Y:S03]  /*506d0*/  STL.64 [R1+0x2aa0], R8 ;  /* 0x002aa00801007387 */ /* 0x008fe60000100a00 */
[----:B------:R1:W-:Y:S02]  /*506e0*/  STL.64 [R1+0x2ab0], R22 ;  /* 0x002ab01601007387 */ /* 0x0003e40000100a00 */
[----:B------:R-:W2:Y:S01]  /*506f0*/  LDL.LU R44, [R1+0x280] ;  /* 0x00028000012c7983 */ /* 0x000ea20000300800 */
[----:B------:R-:W2:Y:S01]  /*50700*/  LDL.LU R45, [R1+0x284] ;  /* 0x00028400012d7983 */ /* 0x000ea20000300800 */
[----:B------:R-:W3:Y:S02]  /*50710*/  LDL.LU R46, [R1+0x288] ;  /* 0x00028800012e7983 */ /* 0x000ee40000300800 */
[----:B------:R-:W3:Y:S02]  /*50720*/  LDL.LU R47, [R1+0x28c] ;  /* 0x00028c00012f7983 */ /* 0x000ee40000300800 */
[----:B0-----:R-:W-:-:S02]  /*50730*/  IMAD.MOV.U32 R10, RZ, RZ, R20 ;  /* 0x000000ffff0a7224 */ /* 0x001fc400078e0014 */
[----:B------:R-:W-:Y:S01]  /*50740*/  IMAD.MOV.U32 R11, RZ, RZ, R17 ;  /* 0x000000ffff0b7224 */ /* 0x000fe200078e0011 */
[----:B---3--:R0:W-:Y:S01]  /*50750*/  STL.64 [R1+0x2ac0], R46 ;  /* 0x002ac02e01007387 */ /* 0x0081e20000100a00 */
[----:B--2---:R-:W-:Y:S03]  /*50760*/  STL.64 [R1+0x2ab8], R44 ;  /* 0x002ab82c01007387 */ /* 0x004fe60000100a00 */
[----:B------:R-:W-:Y:S02]  /*50770*/  STL.64 [R1+0x2ac8], R10 ;  /* 0x002ac80a01007387 */ /* 0x000fe40000100a00 */
[----:B------:R-:W2:Y:S01]  /*50780*/  LDL.LU R20, [R1+0x290] ;  /* 0x0002900001147983 */ /* 0x000ea20000300800 */
[----:B------:R-:W2:Y:S01]  /*50790*/  LDL.LU R21, [R1+0x294] ;  /* 0x0002940001157983 */ /* 0x000ea20000300800 */
[----:B-1----:R-:W3:Y:S02]  /*507a0*/  LDL.LU R22, [R1+0x298] ;  /* 0x0002980001167983 */ /* 0x002ee40000300800 */
[----:B------:R-:W3:Y:S02]  /*507b0*/  LDL.LU R23, [R1+0x29c] ;  /* 0x00029c0001177983 */ /* 0x000ee40000300800 */
[----:B0-----:R-:W-:-:S02]  /*507c0*/  IMAD.MOV.U32 R46, RZ, RZ, R16 ;  /* 0x000000ffff2e7224 */ /* 0x001fc400078e0010 */
[----:B------:R-:W-:Y:S01]  /*507d0*/  IMAD.MOV.U32 R47, RZ, RZ, R2 ;  /* 0x000000ffff2f7224 */ /* 0x000fe200078e0002 */
[----:B---3--:R4:W-:Y:S01]  /*507e0*/  STL.64 [R1+0x2ad8], R22 ;  /* 0x002ad81601007387 */ /* 0x0089e20000100a00 */
[----:B--2---:R-:W-:Y:S03]  /*507f0*/  STL.64 [R1+0x2ad0], R20 ;  /* 0x002ad01401007387 */ /* 0x004fe60000100a00 */
[----:B------:R0:W-:Y:S02]  /*50800*/  STL.64 [R1+0x2ae0], R46 ;  /* 0x002ae02e01007387 */ /* 0x0001e40000100a00 */
[----:B----4-:R-:W-:Y:S02]  /*50810*/  IMAD.MOV.U32 R22, RZ, RZ, R7 ;  /* 0x000000ffff167224 */ /* 0x010fe400078e0007 */
[----:B------:R-:W-:-:S05]  /*50820*/  IMAD.MOV.U32 R23, RZ, RZ, R6 ;  /* 0x000000ffff177224 */ /* 0x000fca00078e0006 */
[----:B------:R1:W-:Y:S01]  /*50830*/  STL.64 [R1+0x2ae8], R22 ;  /* 0x002ae81601007387 */ /* 0x0003e20000100a00 */
[----:B------:R-:W2:Y:S02]  /*50840*/  LDL.LU R44, [R1+0x2b0] ;  /* 0x0002b000012c7983 */ /* 0x000ea40000300800 */
[----:B------:R-:W2:Y:S02]  /*50850*/  LDL.LU R45, [R1+0x2b4] ;  /* 0x0002b400012d7983 */ /* 0x000ea40000300800 */
[----:B0-----:R-:W3:Y:S01]  /*50860*/  LDL.LU R46, [R1+0x2b8] ;  /* 0x0002b800012e7983 */ /* 0x001ee20000300800 */
[----:B------:R-:W3:Y:S01]  /*50870*/  LDL.LU R47, [R1+0x2bc] ;  /* 0x0002bc00012f7983 */ /* 0x000ee20000300800 */
[----:B-1----:R-:W-:Y:S02]  /*50880*/  IMAD.MOV.U32 R22, RZ, RZ, R5 ;  /* 0x000000ffff167224 */ /* 0x002fe400078e0005 */
[----:B------:R-:W-:Y:S01]  /*50890*/  IMAD.MOV.U32 R23, RZ, RZ, R4 ;  /* 0x000000ffff177224 */ /* 0x000fe200078e0004 */
[----:B---3--:R-:W-:Y:S01]  /*508a0*/  STL.64 [R1+0x2af8], R46 ;  /* 0x002af82e01007387 */ /* 0x008fe20000100a00 */
[----:B--2---:R0:W-:Y:S03]  /*508b0*/  STL.64 [R1+0x2af0], R44 ;  /* 0x002af02c01007387 */ /* 0x0041e60000100a00 */
[----:B------:R1:W-:Y:S01]  /*508c0*/  STL.64 [R1+0x2b00], R22 ;  /* 0x002b001601007387 */ /* 0x0003e20000100a00 */
[----:B0-----:R-:W2:Y:S01]  /*508d0*/  LDL.LU R44, [R1+0x2c0] ;  /* 0x0002c000012c7983 */ /* 0x001ea20000300800 */
[----:B------:R-:W2:Y:S02]  /*508e0*/  LDL.LU R45, [R1+0x2c4] ;  /* 0x0002c400012d7983 */ /* 0x000ea40000300800 */
[----:B------:R-:W2:Y:S02]  /*508f0*/  LDL.LU R46, [R1+0x2c8] ;  /* 0x0002c800012e7983 */ /* 0x000ea40000300800 */
[----:B------:R-:W2:Y:S01]  /*50900*/  LDL.LU R47, [R1+0x2cc] ;  /* 0x0002cc00012f7983 */ /* 0x000ea20000300800 */
[----:B------:R-:W3:Y:S01]  /*50910*/  LDL.LU R20, [R1+0x2d0] ;  /* 0x0002d00001147983 */ /* 0x000ee20000300800 */
[----:B------:R-:W3:Y:S02]  /*50920*/  LDL.LU R21, [R1+0x2d4] ;  /* 0x0002d40001157983 */ /* 0x000ee40000300800 */
[----:B-1----:R-:W3:Y:S02]  /*50930*/  LDL.LU R22, [R1+0x2d8] ;  /* 0x0002d80001167983 */ /* 0x002ee40000300800 */
[----:B------:R-:W3:Y:S01]  /*50940*/  LDL.LU R23, [R1+0x2dc] ;  /* 0x0002dc0001177983 */ /* 0x000ee20000300800 */
[----:B------:R-:W4:Y:S01]  /*50950*/  LDL.LU R32, [R1+0x2f0] ;  /* 0x0002f00001207983 */ /* 0x000f220000300800 */
[----:B------:R-:W4:Y:S02]  /*50960*/  LDL.LU R33, [R1+0x2f4] ;  /* 0x0002f40001217983 */ /* 0x000f240000300800 */
[----:B------:R-:W4:Y:S02]  /*50970*/  LDL.LU R34, [R1+0x2f8] ;  /* 0x0002f80001227983 */ /* 0x000f240000300800 */
[----:B------:R-:W4:Y:S01]  /*50980*/  LDL.LU R35, [R1+0x2fc] ;  /* 0x0002fc0001237983 */ /* 0x000f220000300800 */
        /* <DEDUP_REMOVED lines=47> */
[----:B0-----:R-:W3:Y:S01]  /*50c80*/  LDL.LU.64 R34, [R1+0x2b18] ;  /* 0x002b180001227983 */ /* 0x001ee20000300a00 */
[----:B------:R-:W2:Y:S01]  /*50c90*/  LDL.LU R33, [R1+0x2b10] ;  /* 0x002b100001217983 */ /* 0x000ea20000300800 */
[C---:B---3--:R-:W-:Y:S11]  /*50ca0*/  HMMA.16816.F32.BF16 R4, R12.reuse, R34, R4 ;  /* 0x000000220c04723c */ /* 0x048ff60000041804 */
[----:B------:R-:W-:Y:S11]  /*50cb0*/  @!UPT UIADD3 URZ, URZ, URZ, URZ ;  /* 0x0000003f3f3ff290 */ /* 0x000ff6000fffe03f */
[----:B------:R-:W-:Y:S01]  /*50cc0*/  @!UPT UIADD3 URZ, URZ, URZ, URZ ;  /* 0x0000003f3f3ff290 */ /* 0x000fe2000fffe03f */
[----:B------:R-:W-:Y:S01]  /*50cd0*/  STL.64 [R1+0x200], R4 ;  /* 0x0002000401007387 */ /* 0x000fe20000100a00 */
[----:B------:R0:W-:Y:S03]  /*50ce0*/  STL.64 [R1+0x208], R6 ;  /* 0x0002080601007387 */ /* 0x0001e60000100a00 */
[----:B0-----:R-:W3:Y:S02]  /*50cf0*/  LDL.LU.64 R6, [R1+0x2b08] ;  /* 0x002b080001067983 */ /* 0x001ee40000300a00 */
[C---:B---3--:R-:W-:Y:S11]  /*50d00*/  HMMA.16816.F32.BF16 R20, R12.reuse, R6, R20 ;  /* 0x000000060c14723c */ /* 0x048ff60000041814 */
[----:B------:R-:W-:Y:S11]  /*50d10*/  @!UPT UIADD3 URZ, URZ, URZ, URZ ;  /* 0x0000003f3f3ff290 */ /* 0x000ff6000fffe03f */
[----:B------:R-:W-:Y:S01]  /*50d20*/  @!UPT UIADD3 URZ, URZ, URZ, URZ ;  /* 0x0000003f3f3ff290 */ /* 0x000fe2000fffe03f */
[----:B------:R-:W-:Y:S01]  /*50d30*/  STL.64 [R1+0x370], R20 ;  /* 0x0003701401007387 */ /* 0x000fe20000100a00 */
[----:B------:R0:W-:Y:S03]  /*50d40*/  STL.64 [R1+0x378], R22 ;  /* 0x0003781601007387 */ /* 0x0001e60000100a00 */
[----:B0-----:R-:W3:Y:S02]  /*50d50*/  LDL.LU.64 R22, [R1+0x2b00] ;  /* 0x002b000001167983 */ /* 0x001ee40000300a00 */
[C---:B---3--:R-:W-:Y:S02]  /*50d60*/  HMMA.16816.F32.BF16 R20, R12.reuse, R22, R44 ;  /* 0x000000160c14723c */ /* 0x048fe4000004182c */
[----:B------:R-:W3:Y:S01]  /*50d70*/  LDL.LU.64 R46, [R1+0x2af8] ;  /* 0x002af800012e7983 */ /* 0x000ee20000300a00 */
[----:B------:R-:W3:Y:S11]  /*50d80*/  LDL.LU.64 R44, [R1+0x2af0] ;  /* 0x002af000012c7983 */ /* 0x000ef60000300a00 */
[----:B------:R-:W-:Y:S09]  /*50d90*/  @!UPT UIADD3 URZ, URZ, URZ, URZ ;  /* 0x0000003f3f3ff290 */ /* 0x000ff2000fffe03f */
        /* <DEDUP_REMOVED lines=10> */
[C---:B---3--:R-:W-:Y:S02]  /*50e40*/  HMMA.16816.F32.BF16 R44, R12.reuse, R46, R8 ;  /* 0x0000002e0c2c723c */ /* 0x048fe40000041808 */
[----:B------:R-:W4:Y:S11]  /*50e50*/  LDL.LU.64 R10, [R1+0x2ac8] ;  /* 0x002ac800010a7983 */ /* 0x000f360000300a00 */
[----:B------:R-:W-:Y:S10]  /*50e60*/  @!UPT UIADD3 URZ, URZ, URZ, URZ ;  /* 0x0000003f3f3ff290 */ /* 0x000ff4000fffe03f */
[----:B------:R-:W-:Y:S01]  /*50e70*/  STL.64 [R1+0x320], R44 ;  /* 0x0003202c01007387 */ /* 0x000fe20000100a00 */
[----:B------:R0:W-:Y:S03]  /*50e80*/  STL.64 [R1+0x328], R46 ;  /* 0x0003282e01007387 */ /* 0x0001e60000100a00 */
[----:B0-----:R-:W3:Y:S01]  /*50e90*/  LDL.LU.64 R46, [R1+0x2ac0] ;  /* 0x002ac000012e7983 */ /* 0x001ee20000300a00 */
[----:B------:R-:W3:Y:S01]  /*50ea0*/  LDL.LU.64 R44, [R1+0x2ab8] ;  /* 0x002ab800012c7983 */ /* 0x000ee20000300a00 */
[C---:B----4-:R-:W-:Y:S02]  /*50eb0*/  HMMA.16816.F32.BF16 R8, R12.reuse, R10, R20 ;  /* 0x0000000a0c08723c */ /* 0x050fe40000041814 */
        /* <DEDUP_REMOVED lines=12> */
[C---:B----4-:R-:W-:Y:S03]  /*50f80*/  HMMA.16816.F32.BF16 R44, R12.reuse, R46, R8 ;  /* 0x0000002e0c2c723c */ /* 0x050fe60000041808 */
[----:B------:R-:W4:Y:S01]  /*50f90*/  LDL.LU.64 R10, [R1+0x2a88] ;  /* 0x002a8800010a7983 */ /* 0x000f220000300a00 */
[----:B------:R-:W4:Y:S11]  /*50fa0*/  LDL.LU.64 R8, [R1+0x2a80] ;  /* 0x002a800001087983 */ /* 0x000f360000300a00 */
[----:B------:R-:W-:Y:S08]  /*50fb0*/  @!UPT UIADD3 URZ, URZ, URZ, URZ ;  /* 0x0000003f3f3ff290 */ /* 0x000ff0000fffe03f */
[----:B------:R-:W-:Y:S01]  /*50fc0*/  STL.64 [R1+0x270], R44 ;  /* 0x0002702c01007387 */ /* 0x000fe20000100a00 */
[----:B------:R0:W-:Y:S03]  /*50fd0*/  STL.64 [R1+0x278], R46 ;  /* 0x0002782e01007387 */ /* 0x0001e60000100a00 */
[----:B0-----:R-:W4:Y:S01]  /*50fe0*/  LDL.LU.64 R46, [R1+0x2a78] ;  /* 0x002a7800012e7983 */ /* 0x001f220000300a00 */
[C---:B---3--:R-:W-:Y:S01]  /*50ff0*/  HMMA.16816.F32.BF16 R20, R12.reuse, R22, R36 ;  /* 0x000000160c14723c */ /* 0x048fe20000041824 */
[----:B------:R-:W2:Y:S02]  /*51000*/  LDL R32, [R1+0x2118] ;  /* 0x0021180001207983 */ /* 0x000ea40000100800 */
[----:B------:R-:W3:Y:S01]  /*51010*/  LDL.LU.64 R38, [R1+0x2a70] ;  /* 0x002a700001267983 */ /* 0x000ee20000300a00 */
[----:B------:R-:W3:Y:S11]  /*51020*/  LDL.LU.64 R36, [R1+0x2a68] ;  /* 0x002a680001247983 */ /* 0x000ef60000300a00 */
[----:B------:R-:W-:Y:S08]  /*51030*/  @!UPT UIADD3 URZ, URZ, URZ, URZ ;  /* 0x0000003f3f3ff290 */ /* 0x000ff0000fffe03f */
[----:B------:R-:W-:Y:S01]  /*51040*/  STL.64 [R1+0x260], R20 ;  /* 0x0002601401007387 */ /* 0x000fe20000100a00 */
[----:B------:R0:W-:Y:S03]  /*51050*/  STL.64 [R1+0x268], R22 ;  /* 0x0002681601007387 */ /* 0x0001e60000100a00 */
[----:B0-----:R-:W2:Y:S01]  /*51060*/  LDL.LU.64 R22, [R1+0x2a60] ;  /* 0x002a600001167983 */ /* 0x001ea20000300a00 */
[C---:B----4-:R-:W-:Y:S03]  /*51070*/  HMMA.16816.F32.BF16 R44, R12.reuse, R46, R8 ;  /* 0x0000002e0c2c723c */ /* 0x050fe60000041808 */
[----:B------:R-:W4:Y:S01]  /*51080*/  LDL.LU.64 R10, [R1+0x2a58] ;  /* 0x002a5800010a7983 */ /* 0x000f220000300a00 */
[----:B------:R-:W2:Y:S11]  /*51090*/  LDL.LU.64 R8, [R1+0x2a50] ;  /* 0x002a500001087983 */ /* 0x000eb60000300a00 */
[----:B------:R-:W-:Y:S08]  /*510a0*/  @!UPT UIADD3 URZ, URZ, URZ, URZ ;  /* 0x0000003f3f3ff290 */ /* 0x000ff0000fffe03f */
[----:B------:R-:W-:Y:S01]  /*510b0*/  STL.64 [R1+0x250], R44 ;  /* 0x0002502c01007387 */ /* 0x000fe20000100a00 */
[----:B------:R0:W-:Y:S03]  /*510c0*/  STL.64 [R1+0x258], R46 ;  /* 0x0002582e01007387 */ /* 0x0001e60000100a00 */
[----:B0-----:R-:W3:Y:S02]  /*510d0*/  LDL.LU.64 R46, [R1+0x2a48] ;  /* 0x002a4800012e7983 */ /* 0x001ee40000300a00 */
[----:B---3--:R-:W-:Y:S02]  /*510e0*/  HMMA.16816.F32.BF16 R12, R12, R46, R36 ;  /* 0x0000002e0c0c723c */ /* 0x008fe40000041824 */
[----:B------:R-:W4:Y:S01]  /*510f0*/  LDL.LU.64 R38, [R1+0x2a40] ;  /* 0x002a400001267983 */ /* 0x000f220000300a00 */
[----:B------:R-:W4:Y:S11]  /*51100*/  LDL.LU.64 R36, [R1+0x2a38] ;  /* 0x002a380001247983 */ /* 0x000f360000300a00 */
[----:B------:R-:W-:Y:S09]  /*51110*/  @!UPT UIADD3 URZ, URZ, URZ, URZ ;  /* 0x0000003f3f3ff290 */ /* 0x000ff2000fffe03f */
[----:B------:R0:W-:Y:S01]  /*51120*/  STL.64 [R1+0x1f0], R12 ;  /* 0x0001f00c01007387 */ /* 0x0001e20000100a00 */
[----:B------:R1:W-:Y:S03]  /*51130*/  STL.64 [R1+0x1f8], R14 ;  /* 0x0001f80e01007387 */ /* 0x0003e60000100a00 */
[----:B0-----:R-:W3:Y:S01]  /*51140*/  LDL.LU R12, [R1+0x190] ;  /* 0x00019000010c7983 */ /* 0x001ee20000300800 */
[----:B------:R-:W3:Y:S02]  /*51150*/  LDL.LU R13, [R1+0x194] ;  /* 0x00019400010d7983 */ /* 0x000ee40000300800 */
[----:B-1----:R-:W3:Y:S02]  /*51160*/  LDL.LU R14, [R1+0x198] ;  /* 0x00019800010e7983 */ /* 0x002ee40000300800 */
[----:B------:R-:W3:Y:S01]  /*51170*/  LDL.LU R15, [R1+0x19c] ;  /* 0x00019c00010f7983 */ /* 0x000ee20000300800 */
[----:B------:R0:W-:Y:S01]  /*51180*/  STL.64 [R1+0x2988], R46 ;  /* 0x0029882e01007387 */ /* 0x0001e20000100a00 */
[----:B------:R-:W2:Y:S02]  /*51190*/  LDL.LU R44, [R1+0x1a0] ;  /* 0x0001a000012c7983 */ /* 0x000ea40000300800 */
[----:B------:R-:W3:Y:S01]  /*511a0*/  LDL.LU R45, [R1+0x1a4] ;  /* 0x0001a400012d7983 */ /* 0x000ee20000300800 */
[----:B0-----:R-:W3:Y:S01]  /*511b0*/  LDL.LU R46, [R1+0x1a8] ;  /* 0x0001a800012e7983 */ /* 0x001ee20000300800 */
[----:B------:R-:W3:Y:S01]  /*511c0*/  LDL.LU R47, [R1+0x1ac] ;  /* 0x0001ac00012f7983 */ /* 0x000ee20000300800 */
[C---:B----4-:R-:W-:Y:S11]  /*511d0*/  HMMA.16816.F32.BF16 R16, R36.reuse, R10, R16 ;  /* 0x0000000a2410723c */ /* 0x050ff60000041810 */
[----:B------:R-:W-:Y:S11]  /*511e0*/  @!UPT UIADD3 URZ, URZ, URZ, URZ ;  /* 0x0000003f3f3ff290 */ /* 0x000ff6000fffe03f */
[----:B------:R-:W-:Y:S01]  /*511f0*/  @!UPT UIADD3 URZ, URZ, URZ, URZ ;  /* 0x0000003f3f3ff290 */ /* 0x000fe2000fffe03f */
[----:B------:R-:W-:Y:S01]  /*51200*/  STL.64 [R1+0x1e0], R16 ;  /* 0x0001e01001007387 */ /* 0x000fe20000100a00 */
[----:B------:R0:W-:Y:S03]  /*51210*/  STL.64 [R1+0x1e8], R18 ;  /* 0x0001e81201007387 */ /* 0x0001e60000100a00 */
[----:B0-----:R-:W4:Y:S01]  /*51220*/  LDL.LU.64 R18, [R1+0x2a30] ;  /* 0x002a300001127983 */ /* 0x001f220000300a00 */
[----:B------:R-:W-:Y:S02]  /*51230*/  STL.64 [R1+0x2980], R10 ;  /* 0x0029800a01007387 */ /* 0x000fe40000100a00 */
[----:B--2---:R4:W-:Y:S01]  /*51240*/  STL.64 [R1+0x2978], R8 ;  /* 0x0029780801007387 */ /* 0x0049e20000100a00 */
[C---:B---3--:R-:W-:Y:S08]  /*51250*/  HMMA.16816.F32.BF16 R12, R36.reuse, R22, R12 ;  /* 0x00000016240c723c */ /* 0x048ff0000004180c */
[C---:B----4-:R-:W-:Y:S01]  /*51260*/  HMMA.16816.F32.BF16 R8, R36.reuse, R18, R44 ;  /* 0x000000122408723c */ /* 0x050fe2000004182c */
[----:B------:R-:W-:Y:S11]  /*51270*/  STL.64 [R1+0x29d8], R18 ;  /* 0x0029d81201007387 */ /* 0x000ff60000100a00 */
[----:B------:R-:W-:Y:S11]  /*51280*/  @!UPT UIADD3 URZ, URZ, URZ, URZ ;  /* 0x0000003f3f3ff290 */ /* 0x000ff6000fffe03f */
[----:B------:R-:W-:Y:S01]  /*51290*/  STL.64 [R1+0x1d0], R8 ;  /* 0x0001d00801007387 */ /* 0x000fe20000100a00 */
[----:B------:R0:W-:Y:S02]  /*512a0*/  STL.64 [R1+0x1d8], R10 ;  /* 0x0001d80a01007387 */ /* 0x0001e40000100a00 */
[C---:B0-----:R-:W-:Y:S01]  /*512b0*/  HMMA.16816.F32.BF16 R8, R36.reuse, R26, R40 ;  /* 0x0000001a2408723c */ /* 0x041fe20000041828 */
[----:B------:R-:W-:Y:S01]  /*512c0*/  STL.64 [R1+0x2990], R22 ;  /* 0x0029901601007387 */ /* 0x000fe20000100a00 */
[----:B------:R-:W-:Y:S02]  /*512d0*/  STL.64 [R1+0x1c0], R12 ;  /* 0x0001c00c01007387 */ /* 0x000fe40000100a00 */
[----:B------:R0:W-:Y:S02]  /*512e0*/  STL.64 [R1+0x1c8], R14 ;  /* 0x0001c80e01007387 */ /* 0x0001e40000100a00 */
[----:B------:R-:W-:Y:S01]  /*512f0*/  STL.64 [R1+0x29a0], R26 ;  /* 0x0029a01a01007387 */ /* 0x000fe20000100a00 */
[----:B------:R-:W-:Y:S01]  /*51300*/  STL.64 [R1+0x2998], R24 ;  /* 0x0029981801007387 */ /* 0x000fe20000100a00 */
[C---:B0-----:R-:W-:Y:S11]  /*51310*/  HMMA.16816.F32.BF16 R12, R36.reuse, R30, R48 ;  /* 0x0000001e240c723c */ /* 0x041ff60000041830 */
[----:B------:R-:W-:Y:S04]  /*51320*/  @!UPT UIADD3 URZ, URZ, URZ, URZ ;  /* 0x0000003f3f3ff290 */ /* 0x000fe8000fffe03f */
[----:B------:R-:W-:Y:S01]  /*51330*/  STL.64 [R1+0x1b0], R8 ;  /* 0x0001b00801007387 */ /* 0x000fe20000100a00 */
[----:B------:R0:W-:Y:S02]  /*51340*/  STL.64 [R1+0x1b8], R10 ;  /* 0x0001b80a01007387 */ /* 0x0001e40000100a00 */
[C---:B0-----:R-:W-:Y:S01]  /*51350*/  HMMA.16816.F32.BF16 R8, R36.reuse, R34, R52 ;  /* 0x000000222408723c */ /* 0x041fe20000041834 */
[----:B------:R-:W-:Y:S04]  /*51360*/  STL.64 [R1+0x29a8], R30 ;  /* 0x0029a81e01007387 */ /* 0x000fe80000100a00 */
[----:B------:R-:W-:Y:S02]  /*51370*/  STL.64 [R1+0x1a0], R12 ;  /* 0x0001a00c01007387 */ /* 0x000fe40000100a00 */
[----:B------:R-:W-:Y:S02]  /*51380*/  STL.64 [R1+0x1a8], R14 ;  /* 0x0001a80e01007387 */ /* 0x000fe40000100a00 */
[----:B------:R-:W-:Y:S01]  /*51390*/  STL.64 [R1+0x29b8], R34 ;  /* 0x0029b82201007387 */ /* 0x000fe20000100a00 */
[----:B------:R-:W-:Y:S11]  /*513a0*/  STL.64 [R1+0x29b0], R32 ;  /* 0x0029b02001007387 */ /* 0x000ff60000100a00 */
[----:B------:R-:W-:Y:S02]  /*513b0*/  @!UPT UIADD3 URZ, URZ, URZ, URZ ;  /* 0x0000003f3f3ff290 */ /* 0x000fe4000fffe03f */
[----:B------:R-:W-:Y:S01]  /*513c0*/  STL.64 [R1+0x190], R8 ;  /* 0x0001900801007387 */ /* 0x000fe20000100a00 */
[----:B------:R0:W-:Y:S02]  /*513d0*/  STL.64 [R1+0x198], R10 ;  /* 0x0001980a01007387 */ /* 0x0001e40000100a00 */
[C---:B0-----:R-:W-:Y:S01]  /*513e0*/  HMMA.16816.F32.BF16 R8, R36.reuse, R6, R56 ;  /* 0x000000062408723c */ /* 0x041fe20000041838 */
[----:B------:R0:W-:Y:S01]  /*513f0*/  STL.64 [R1+0x29c0], R6 ;  /* 0x0029c00601007387 */ /* 0x0001e20000100a00 */
[----:B------:R-:W2:Y:S11]  /*51400*/  LDL.LU R52, [R1+0x10] ;  /* 0x0000100001347983 */ /* 0x000eb60000300800 */
[----:B------:R-:W-:Y:S10]  /*51410*/  @!UPT UIADD3 URZ, URZ, URZ, URZ ;  /* 0x0000003f3f3ff290 */ /* 0x000ff4000fffe03f */
[----:B------:R-:W-:Y:S01]  /*51420*/  STL.64 [R1+0x180], R8 ;  /* 0x0001800801007387 */ /* 0x000fe20000100a00 */
[----:B------:R-:W-:Y:S02]  /*51430*/  STL.64 [R1+0x188], R10 ;  /* 0x0001880a01007387 */ /* 0x000fe40000100a00 */
[----:B------:R-:W2:Y:S02]  /*51440*/  LDL.LU R53, [R1+0x14] ;  /* 0x0000140001357983 */ /* 0x000ea40000300800 */
[----:B------:R-:W3:Y:S01]  /*51450*/  LDL.LU R54, [R1+0x18] ;  /* 0x0000180001367983 */ /* 0x000ee20000300800 */
[----:B------:R-:W3:Y:S04]  /*51460*/  LDL.LU R55, [R1+0x1c] ;  /* 0x00001c0001377983 */ /* 0x000ee80000300800 */
[----:B---3--:R-:W-:Y:S01]  /*51470*/  STL.64 [R1+0x29d0], R54 ;  /* 0x0029d03601007387 */ /* 0x008fe20000100a00 */
[----:B--2---:R-:W-:Y:S02]  /*51480*/  STL.64 [R1+0x29c8], R52 ;  /* 0x0029c83401007387 */ /* 0x004fe40000100a00 */
        /* <DEDUP_REMOVED lines=8> */
[----:B0-----:R-:W3:Y:S01]  /*51510*/  LDL.LU R6, [R1+0x78] ;  /* 0x0000780001067983 */ /* 0x001ee20000300800 */
[----:B------:R-:W3:Y:S03]  /*51520*/  LDL.LU R7, [R1+0x7c] ;  /* 0x00007c0001077983 */ /* 0x000ee60000300800 */
[----:B---3--:R-:W-:Y:S01]  /*51530*/  STL.64 [R1+0x29f8], R6 ;  /* 0x0029f80601007387 */ /* 0x008fe20000100a00 */
[----:B--2---:R0:W-:Y:S03]  /*51540*/  STL.64 [R1+0x29f0], R4 ;  /* 0x0029f00401007387 */ /* 0x0041e60000100a00 */
[----:B0-----:R-:W2:Y:S01]  /*51550*/  LDL.LU R4, [R1+0x90] ;  /* 0x0000900001047983 */ /* 0x001ea20000300800 */
[----:B------:R-:W2:Y:S02]  /*51560*/  LDL.LU R5, [R1+0x94] ;  /* 0x0000940001057983 */ /* 0x000ea40000300800 */
[----:B------:R-:W3:Y:S02]  /*51570*/  LDL.LU R6, [R1+0x98] ;  /* 0x0000980001067983 */ /* 0x000ee40000300800 */
[----:B------:R-:W3:Y:S01]  /*51580*/  LDL.LU R7, [R1+0x9c] ;  /* 0x00009c0001077983 */ /* 0x000ee20000300800 */
[----:B------:R-:W4:Y:S01]  /*51590*/  LDL.LU R40, [R1+0xa0] ;  /* 0x0000a00001287983 */ /* 0x000f220000300800 */
[----:B------:R-:W4:Y:S02]  /*515a0*/  LDL.LU R41, [R1+0xa4] ;  /* 0x0000a40001297983 */ /* 0x000f240000300800 */
[----:B------:R-:W2:Y:S02]  /*515b0*/  LDL.LU R42, [R1+0xa8] ;  /* 0x0000a800012a7983 */ /* 0x000ea40000300800 */
[----:B------:R-:W2:Y:S01]  /*515c0*/  LDL.LU R43, [R1+0xac] ;  /* 0x0000ac00012b7983 */ /* 0x000ea20000300800 */
[----:B------:R-:W3:Y:S01]  /*515d0*/  LDL.LU R12, [R1+0xc0] ;  /* 0x0000c000010c7983 */ /* 0x000ee20000300800 */
[----:B------:R-:W3:Y:S02]  /*515e0*/  LDL.LU R13, [R1+0xc4] ;  /* 0x0000c400010d7983 */ /* 0x000ee40000300800 */
[----:B------:R-:W3:Y:S02]  /*515f0*/  LDL.LU R14, [R1+0xc8] ;  /* 0x0000c800010e7983 */ /* 0x000ee40000300800 */
[----:B------:R-:W3:Y:S01]  /*51600*/  LDL.LU R15, [R1+0xcc] ;  /* 0x0000cc00010f7983 */ /* 0x000ee20000300800 */
[----:B--2---:R0:W-:Y:S01]  /*51610*/  STL.64 [R1+0x2a18], R42 ;  /* 0x002a182a01007387 */ /* 0x0041e20000100a00 */
[----:B----4-:R-:W-:Y:S03]  /*51620*/  STL.64 [R1+0x2a10], R40 ;  /* 0x002a102801007387 */ /* 0x010fe60000100a00 */
[----:B0-----:R-:W2:Y:S04]  /*51630*/  LDL.LU.64 R42, [R1+0x148] ;  /* 0x00014800012a7983 */ /* 0x001ea80000300a00 */
[----:B--2---:R0:W-:Y:S04]  /*51640*/  STL.64 [R1+0x2a28], R42 ;  /* 0x002a282a01007387 */ /* 0x0041e80000100a00 */
[----:B0-----:R-:W2:Y:S01]  /*51650*/  LDL.LU.64 R42, [R1+0x158] ;  /* 0x00015800012a7983 */ /* 0x001ea20000300a00 */
[----:B---3--:R0:W-:Y:S02]  /*51660*/  STL.64 [R1+0x2a08], R6 ;  /* 0x002a080601007387 */ /* 0x0081e40000100a00 */
[----:B------:R1:W-:Y:S01]  /*51670*/  STL.64 [R1+0x2a00], R4 ;  /* 0x002a000401007387 */ /* 0x0003e20000100a00 */
[----:B0-----:R-:W3:Y:S01]  /*51680*/  LDL.LU.64 R6, [R1+0x138] ;  /* 0x0001380001067983 */ /* 0x001ee20000300a00 */
[----:B--2---:R-:W-:Y:S03]  /*51690*/  HMMA.16816.F32.BF16 R12, R36, R42, R12 ;  /* 0x0000002a240c723c */ /* 0x004fe6000004180c */
[----:B---3--:R0:W-:Y:S01]  /*516a0*/  STL.64 [R1+0x2a20], R6 ;  /* 0x002a200601007387 */ /* 0x0081e20000100a00 */
[----:B-1----:R-:W2:Y:S02]  /*516b0*/  LDL.LU R4, [R1+0xb0] ;  /* 0x0000b00001047983 */ /* 0x002ea40000300800 */
[----:B------:R-:W2:Y:S01]  /*516c0*/  LDL.LU R5, [R1+0xb4] ;  /* 0x0000b40001057983 */ /* 0x000ea20000300800 */
[----:B0-----:R-:W2:Y:S01]  /*516d0*/  LDL.LU R6, [R1+0xb8] ;  /* 0x0000b80001067983 */ /* 0x001ea20000300800 */
[----:B------:R-:W2:Y:S02]  /*516e0*/  LDL.LU R7, [R1+0xbc] ;  /* 0x0000bc0001077983 */ /* 0x000ea40000300800 */
[----:B------:R-:W3:Y:S02]  /*516f0*/  LDL.LU.64 R22, [R1+0x128] ;  /* 0x0001280001167983 */ /* 0x000ee40000300a00 */
[----:B------:R-:W4:Y:S01]  /*51700*/  LDL.LU R16, [R1+0x80] ;  /* 0x0000800001107983 */ /* 0x000f220000300800 */
[----:B------:R-:W4:Y:S01]  /*51710*/  LDL.LU R17, [R1+0x84] ;  /* 0x0000840001117983 */ /* 0x000f220000300800 */
[----:B------:R-:W4:Y:S02]  /*51720*/  LDL.LU R18, [R1+0x88] ;  /* 0x0000880001127983 */ /* 0x000f240000300800 */
[----:B------:R-:W4:Y:S02]  /*51730*/  LDL.LU R19, [R1+0x8c] ;  /* 0x00008c0001137983 */ /* 0x000f240000300800 */
[----:B------:R-:W4:Y:S01]  /*51740*/  LDL.LU.64 R54, [R1+0x118] ;  /* 0x0001180001367983 */ /* 0x000f220000300a00 */
[----:B------:R-:W2:Y:S01]  /*51750*/  LDL.LU.64 R34, [R1+0x108] ;  /* 0x0001080001227983 */ /* 0x000ea20000300a00 */
[----:B------:R-:W2:Y:S02]  /*51760*/  LDL.LU R28, [R1+0x60] ;  /* 0x00006000011c7983 */ /* 0x000ea40000300800 */
[----:B------:R-:W2:Y:S02]  /*51770*/  LDL.LU R29, [R1+0x64] ;  /* 0x00006400011d7983 */ /* 0x000ea40000300800 */
[----:B------:R-:W2:Y:S01]  /*51780*/  LDL.LU R30, [R1+0x68] ;  /* 0x00006800011e7983 */ /* 0x000ea20000300800 */
[----:B------:R-:W2:Y:S01]  /*51790*/  LDL.LU R31, [R1+0x6c] ;  /* 0x00006c00011f7983 */ /* 0x000ea20000300800 */
[----:B------:R-:W2:Y:S02]  /*517a0*/  LDL.LU.64 R26, [R1+0xf8] ;  /* 0x0000f800011a7983 */ /* 0x000ea40000300a00 */
[----:B------:R-:W2:Y:S02]  /*517b0*/  LDL.LU.64 R46, [R1+0xe8] ;  /* 0x0000e800012e7983 */ /* 0x000ea40000300a00 */
        /* <DEDUP_REMOVED lines=8> */
[----:B------:R-:W2:Y:S01]  /*51840*/  LDL.LU R56, [R1] ;  /* 0x0000000001387983 */ /* 0x000ea20000300800 */
[----:B------:R-:W2:Y:S01]  /*51850*/  LDL.LU R57, [R1+0x4] ;  /* 0x0000040001397983 */ /* 0x000ea20000300800 */
[----:B------:R-:W2:Y:S02]  /*51860*/  LDL.LU R58, [R1+0x8] ;  /* 0x00000800013a7983 */ /* 0x000ea40000300800 */
[----:B------:R0:W-:Y:S02]  /*51870*/  STL.64 [R1+0x540], R12 ;  /* 0x0005400c01007387 */ /* 0x0001e40000100a00 */
[----:B------:R1:W-:Y:S02]  /*51880*/  STL.64 [R1+0x548], R14 ;  /* 0x0005480e01007387 */ /* 0x0003e40000100a00 */
[----:B0-----:R-:W-:-:S02]  /*51890*/  IMAD.MOV.U32 R13, RZ, RZ, R42 ;  /* 0x000000ffff0d7224 */ /* 0x001fc400078e002a */
[----:B------:R-:W-:Y:S02]  /*518a0*/  IMAD.MOV.U32 R12, RZ, RZ, R43 ;  /* 0x000000ffff0c7224 */ /* 0x000fe400078e002b */
[----:B------:R-:W2:Y:S02]  /*518b0*/  LDL.LU.64 R42, [R1+0x2a28] ;  /* 0x002a2800012a7983 */ /* 0x000ea40000300a00 */
[C---:B--2---:R-:W-:Y:S01]  /*518c0*/  HMMA.16816.F32.BF16 R4, R36.reuse, R42, R4 ;  /* 0x0000002a2404723c */ /* 0x044fe20000041804 */
[----:B-1----:R-:W-:Y:S02]  /*518d0*/  IMAD.MOV.U32 R15, RZ, RZ, R42 ;  /* 0x000000ffff0f7224 */ /* 0x002fe400078e002a */
[----:B------:R-:W-:Y:S11]  /*518e0*/  IMAD.MOV.U32 R14, RZ, RZ, R43 ;  /* 0x000000ffff0e7224 */ /* 0x000ff600078e002b */
[----:B------:R-:W-:Y:S09]  /*518f0*/  @!UPT UIADD3 URZ, URZ, URZ, URZ ;  /* 0x0000003f3f3ff290 */ /* 0x000ff2000fffe03f */
[----:B------:R-:W-:Y:S01]  /*51900*/  STL.64 [R1+0x530], R4 ;  /* 0x0005300401007387 */ /* 0x000fe20000100a00 */
[----:B------:R0:W-:Y:S03]  /*51910*/  STL.64 [R1+0x538], R6 ;  /* 0x0005380601007387 */ /* 0x0001e60000100a00 */
[----:B0-----:R-:W2:Y:S01]  /*51920*/  LDL.LU.64 R6, [R1+0x2a20] ;  /* 0x002a200001067983 */ /* 0x001ea20000300a00 */
[----:B------:R-:W2:Y:S02]  /*51930*/  LDL.LU.64 R42, [R1+0x2a18] ;  /* 0x002a1800012a7983 */ /* 0x000ea40000300a00 */
[----:B------:R-:W2:Y:S02]  /*51940*/  LDL.LU.64 R40, [R1+0x2a10] ;  /* 0x002a100001287983 */ /* 0x000ea40000300a00 */
[----:B--2---:R-:W-:Y:S11]  /*51950*/  HMMA.16816.F32.BF16 R40, R36, R6, R40 ;  /* 0x000000062428723c */ /* 0x004ff60000041828 */
[----:B------:R-:W-:Y:S11]  /*51960*/  @!UPT UIADD3 URZ, URZ, URZ, URZ ;  /* 0x0000003f3f3ff290 */ /* 0x000ff6000fffe03f */
[----:B------:R-:W-:Y:S01]  /*51970*/  @!UPT UIADD3 URZ, URZ, URZ, URZ ;  /* 0x0000003f3f3ff290 */ /* 0x000fe2000fffe03f */
[----:B------:R0:W-:Y:S01]  /*51980*/  STL.64 [R1+0x520], R40 ;  /* 0x0005202801007387 */ /* 0x0001e20000100a00 */
[----:B------:R3:W-:Y:S02]  /*51990*/  STL.64 [R1+0x528], R42 ;  /* 0x0005282a01007387 */ /* 0x0007e40000100a00 */
[----:B0-----:R-:W-:Y:S02]  /*519a0*/  IMAD.MOV.U32 R41, RZ, RZ, R6 ;  /* 0x000000ffff297224 */ /* 0x001fe400078e0006 */
[----:B------:R-:W-:Y:S02]  /*519b0*/  IMAD.MOV.U32 R40, RZ, RZ, R7 ;  /* 0x000000ffff287224 */ /* 0x000fe400078e0007 */
[----:B------:R-:W2:Y:S01]  /*519c0*/  LDL.LU.64 R6, [R1+0x2a08] ;  /* 0x002a080001067983 */ /* 0x000ea20000300a00 */
[----:B------:R-:W2:Y:S02]  /*519d0*/  LDL.LU.64 R4, [R1+0x2a00] ;  /* 0x002a000001047983 */ /* 0x000ea40000300a00 */
[----:B---3--:R-:W-:-:S02]  /*519e0*/  IMAD.MOV.U32 R43, RZ, RZ, R22 ;  /* 0x000000ffff2b7224 */ /* 0x008fc400078e0016 */
        /* <DEDUP_REMOVED lines=8> */
[----:B------:R-:W3:Y:S02]  /*51a70*/  LDL.LU.64 R22, [R1+0x29e8] ;  /* 0x0029e80001167983 */ /* 0x000ee40000300a00 */
[----:B------:R-:W3:Y:S01]  /*51a80*/  LDL.LU.64 R20, [R1+0x29e0] ;  /* 0x0029e00001147983 */ /* 0x000ee20000300a00 */
[C---:B----4-:R-:W-:Y:S08]  /*51a90*/  HMMA.16816.F32.BF16 R16, R36.reuse, R54, R16 ;  /* 0x000000362410723c */ /* 0x050ff00000041810 */
[----:B------:R-:W-:Y:S01]  /*51aa0*/  HMMA.16816.F32.BF16 R28, R36, R26, R28 ;  /* 0x0000001a241c723c */ /* 0x000fe2000004181c */
[----:B------:R-:W-:-:S02]  /*51ab0*/  IMAD.MOV.U32 R59, RZ, RZ, R0 ;  /* 0x000000ffff3b7224 */ /* 0x000fc400078e0000 */
[----:B------:R-:W-:Y:S02]  /*51ac0*/  IMAD.MOV.U32 R2, RZ, RZ, R34 ;  /* 0x000000ffff027224 */ /* 0x000fe400078e0022 */
[----:B------:R-:W-:-:S10]  /*51ad0*/  IMAD.MOV.U32 R0, RZ, RZ, R35 ;  /* 0x000000ffff007224 */ /* 0x000fd400078e0023 */
[----:B------:R0:W-:Y:S01]  /*51ae0*/  STL.64 [R1+0x500], R16 ;  /* 0x0005001001007387 */ /* 0x0001e20000100a00 */
[----:B------:R1:W-:Y:S02]  /*51af0*/  STL.64 [R1+0x508], R18 ;  /* 0x0005081201007387 */ /* 0x0003e40000100a00 */
[----:B0-----:R-:W-:Y:S01]  /*51b00*/  IMAD.MOV.U32 R16, RZ, RZ, R54 ;  /* 0x000000ffff107224 */ /* 0x001fe200078e0036 */
[----:B-1----:R-:W4:Y:S01]  /*51b10*/  LDL.LU.64 R18, [R1+0x29d8] ;  /* 0x0029d80001127983 */ /* 0x002f220000300a00 */
[----:B------:R-:W-:Y:S02]  /*51b20*/  IMAD.MOV.U32 R17, RZ, RZ, R55 ;  /* 0x000000ffff117224 */ /* 0x000fe400078e0037 */
[----:B------:R-:W4:Y:S02]  /*51b30*/  LDL.LU.64 R54, [R1+0x29d0] ;  /* 0x0029d00001367983 */ /* 0x000f240000300a00 */
[----:B------:R-:W4:Y:S01]  /*51b40*/  LDL.LU.64 R52, [R1+0x29c8] ;  /* 0x0029c80001347983 */ /* 0x000f220000300a00 */
[C---:B--2---:R-:W-:Y:S08]  /*51b50*/  HMMA.16816.F32.BF16 R4, R36.reuse, R34, R4 ;  /* 0x000000222404723c */ /* 0x044ff00000041804 */
[----:B---3--:R-:W-:Y:S11]  /*51b60*/  HMMA.16816.F32.BF16 R20, R36, R46, R20 ;  /* 0x0000002e2414723c */ /* 0x008ff60000041814 */
[----:B------:R-:W-:Y:S04]  /*51b70*/  @!UPT UIADD3 URZ, URZ, URZ, URZ ;  /* 0x0000003f3f3ff290 */ /* 0x000fe8000fffe03f */
[----:B------:R-:W-:Y:S01]  /*51b80*/  STL.64 [R1+0x4f0], R4 ;  /* 0x0004f00401007387 */ /* 0x000fe20000100a00 */
[----:B------:R0:W-:Y:S03]  /*51b90*/  STL.64 [R1+0x4f8], R6 ;  /* 0x0004f80601007387 */ /* 0x0001e60000100a00 */
[----:B0-----:R-:W2:Y:S01]  /*51ba0*/  LDL.LU.64 R6, [R1+0x29c0] ;  /* 0x0029c00001067983 */ /* 0x001ea20000300a00 */
[----:B------:R-:W3:Y:S02]  /*51bb0*/  LDL.LU.64 R34, [R1+0x29b8] ;  /* 0x0029b80001227983 */ /* 0x000ee40000300a00 */
[----:B------:R-:W2:Y:S02]  /*51bc0*/  LDL.LU.64 R32, [R1+0x29b0] ;  /* 0x0029b00001207983 */ /* 0x000ea40000300a00 */
[----:B------:R-:W-:Y:S01]  /*51bd0*/  STL.64 [R1+0x4e0], R28 ;  /* 0x0004e01c01007387 */ /* 0x000fe20000100a00 */
[----:B------:R0:W-:Y:S01]  /*51be0*/  STL.64 [R1+0x4e8], R30 ;  /* 0x0004e81e01007387 */ /* 0x0001e20000100a00 */
[----:B------:R-:W-:-:S02]  /*51bf0*/  IMAD.MOV.U32 R5, RZ, RZ, R26 ;  /* 0x000000ffff057224 */ /* 0x000fc400078e001a */
[----:B------:R-:W-:Y:S01]  /*51c00*/  IMAD.MOV.U32 R4, RZ, RZ, R27 ;  /* 0x000000ffff047224 */ /* 0x000fe200078e001b */
[----:B0-----:R-:W2:Y:S01]  /*51c10*/  LDL.LU.64 R30, [R1+0x29a8] ;  /* 0x0029a800011e7983 */ /* 0x001ea20000300a00 */
[----:B------:R-:W2:Y:S02]  /*51c20*/  LDL.LU.64 R26, [R1+0x29a0] ;  /* 0x0029a000011a7983 */ /* 0x000ea40000300a00 */
[----:B------:R-:W2:Y:S02]  /*51c30*/  LDL.LU.64 R24, [R1+0x2998] ;  /* 0x0029980001187983 */ /* 0x000ea40000300a00 */
[----:B------:R0:W-:Y:S01]  /*51c40*/  STL.64 [R1+0x4d0], R20 ;  /* 0x0004d01401007387 */ /* 0x0001e20000100a00 */
[----:B------:R1:W-:Y:S01]  /*51c50*/  STL.64 [R1+0x4d8], R22 ;  /* 0x0004d81601007387 */ /* 0x0003e20000100a00 */
[----:B0-----:R-:W-:-:S03]  /*51c60*/  IMAD.MOV.U32 R21, RZ, RZ, R46 ;  /* 0x000000ffff157224 */ /* 0x001fc600078e002e */
[----:B-1----:R-:W2:Y:S01]  /*51c70*/  LDL.LU.64 R22, [R1+0x2990] ;  /* 0x0029900001167983 */ /* 0x002ea20000300a00 */
[----:B------:R-:W-:Y:S02]  /*51c80*/  IMAD.MOV.U32 R20, RZ, RZ, R47 ;  /* 0x000000ffff147224 */ /* 0x000fe400078e002f */
[----:B------:R-:W2:Y:S02]  /*51c90*/  LDL.LU.64 R46, [R1+0x2988] ;  /* 0x00298800012e7983 */ /* 0x000ea40000300a00 */
[----:B--2---:R-:W-:Y:S01]  /*51ca0*/  HMMA.16816.F32.BF16 R36, R36, R46, R8 ;  /* 0x0000002e2424723c */ /* 0x004fe20000041808 */
[----:B------:R-:W2:Y:S01]  /*51cb0*/  LDL.LU.64 R10, [R1+0x2980] ;  /* 0x00298000010a7983 */ /* 0x000ea20000300a00 */
[----:B------:R-:W2:Y:S02]  /*51cc0*/  LDL.LU.64 R8, [R1+0x2978] ;  /* 0x0029780001087983 */ /* 0x000ea40000300a00 */
[----:B------:R-:W-:Y:S02]  /*51cd0*/  IMAD.MOV.U32 R29, RZ, RZ, R46 ;  /* 0x000000ffff1d7224 */ /* 0x000fe400078e002e */
[----:B------:R-:W-:Y:S11]  /*51ce0*/  IMAD.MOV.U32 R28, RZ, RZ, R47 ;  /* 0x000000ffff1c7224 */ /* 0x000ff600078e002f */
[----:B------:R-:W-:Y:S06]  /*51cf0*/  @!UPT UIADD3 URZ, URZ, URZ, URZ ;  /* 0x0000003f3f3ff290 */ /* 0x000fec000fffe03f */
[----:B------:R-:W-:Y:S01]  /*51d00*/  STL.64 [R1+0x4c0], R36 ;  /* 0x0004c02401007387 */ /* 0x000fe20000100a00 */
[----:B------:R0:W-:Y:S02]  /*51d10*/  STL.64 [R1+0x4c8], R38 ;  /* 0x0004c82601007387 */ /* 0x0001e40000100a00 */
[----:B------:R-:W2:Y:S02]  /*51d20*/  LDL.LU.64 R46, [R1+0x2970] ;  /* 0x00297000012e7983 */ /* 0x000ea40000300a00 */
[----:B------:R-:W2:Y:S01]  /*51d30*/  LDL.LU.64 R44, [R1+0x2968] ;  /* 0x00296800012c7983 */ /* 0x000ea20000300a00 */
[----:B0-----:R-:W3:Y:S01]  /*51d40*/  LDL R39, [R1+0x8fc] ;  /* 0x0008fc0001277983 */ /* 0x001ee20000100800 */
[C---:B--2---:R-:W-:Y:S08]  /*51d50*/  HMMA.16816.F32.BF16 R48, R44.reuse, R10, R48 ;  /* 0x0000000a2c30723c */ /* 0x044ff00000041830 */
[C---:B----4-:R-:W-:Y:S08]  /*51d60*/  HMMA.16816.F32.BF16 R52, R44.reuse, R18, R52 ;  /* 0x000000122c34723c */ /* 0x050ff00000041834 */
[C---:B------:R-:W-:Y:S01]  /*51d70*/  HMMA.16816.F32.BF16 R56, R44.reuse, R22, R56 ;  /* 0x000000162c38723c */ /* 0x040fe20000041838 */
[----:B---3--:R-:W0:Y:S06]  /*51d80*/  LDSM.16.MT88.4 R36, [R39+0xb000] ;  /* 0x00b000002724783b */ /* 0x008e2c0000004200 */
[----:B------:R-:W-:Y:S01]  /*51d90*/  STL.64 [R1+0x4b0], R48 ;  /* 0x0004b03001007387 */ /* 0x000fe20000100a00 */
[----:B------:R1:W-:Y:S03]  /*51da0*/  STL.64 [R1+0x4b8], R50 ;  /* 0x0004b83201007387 */ /* 0x0003e60000100a00 */
[----:B-1----:R-:W2:Y:S01]  /*51db0*/  LDL.LU.64 R50, [R1+0x2960] ;  /* 0x0029600001327983 */ /* 0x002ea20000300a00 */
[----:B------:R-:W2:Y:S03]  /*51dc0*/  LDL.LU.64 R48, [R1+0x2958] ;  /* 0x0029580001307983 */ /* 0x000ea60000300a00 */
[----:B------:R-:W-:Y:S02]  /*51dd0*/  STL.64 [R1+0x4a0], R52 ;  /* 0x0004a03401007387 */ /* 0x000fe40000100a00 */
[----:B------:R1:W-:Y:S02]  /*51de0*/  STL.64 [R1+0x4a8], R54 ;  /* 0x0004a83601007387 */ /* 0x0003e40000100a00 */
[----:B-1----:R-:W3:Y:S01]  /*51df0*/  LDL.LU.64 R54, [R1+0x2950] ;  /* 0x0029500001367983 */ /* 0x002ee20000300a00 */
[----:B------:R-:W3:Y:S03]  /*51e00*/  LDL.LU.64 R52, [R1+0x2948] ;  /* 0x0029480001347983 */ /* 0x000ee60000300a00 */
[----:B------:R-:W-:Y:S02]  /*51e10*/  STL.64 [R1+0x490], R56 ;  /* 0x0004903801007387 */ /* 0x000fe40000100a00 */
[----:B------:R1:W-:Y:S02]  /*51e20*/  STL.64 [R1+0x498], R58 ;  /* 0x0004983a01007387 */ /* 0x0003e40000100a00 */
[----:B-1----:R-:W4:Y:S01]  /*51e30*/  LDL.LU.64 R58, [R1+0x2940] ;  /* 0x00294000013a7983 */ /* 0x002f220000300a00 */
[----:B------:R-:W4:Y:S02]  /*51e40*/  LDL.LU.64 R56, [R1+0x2938] ;  /* 0x0029380001387983 */ /* 0x000f240000300a00 */
[C---:B----4-:R-:W-:Y:S08]  /*51e50*/  HMMA.16816.F32.BF16 R56, R44.reuse, R26, R56 ;  /* 0x0000001a2c38723c */ /* 0x050ff00000041838 */
[C---:B--2---:R-:W-:Y:S11]  /*51e60*/  HMMA.16816.F32.BF16 R48, R44.reuse, R34, R48 ;  /* 0x000000222c30723c */ /* 0x044ff60000041830 */
[----:B------:R-:W-:Y:S04]  /*51e70*/  @!UPT UIADD3 URZ, URZ, URZ, URZ ;  /* 0x0000003f3f3ff290 */ /* 0x000fe8000fffe03f */
[----:B------:R-:W-:Y:S01]  /*51e80*/  STL.64 [R1+0x480], R56 ;  /* 0x0004803801007387 */ /* 0x000fe20000100a00 */
[----:B------:R3:W-:Y:S02]  /*51e90*/  STL.64 [R1+0x488], R58 ;  /* 0x0004883a01007387 */ /* 0x0007e40000100a00 */
[C---:B---3--:R-:W-:Y:S01]  /*51ea0*/  HMMA.16816.F32.BF16 R56, R44.reuse, R30, R52 ;  /* 0x0000001e2c38723c */ /* 0x048fe20000041834 */
[----:B------:R-:W2:Y:S11]  /*51eb0*/  LDL.LU R52, [R1+0x420] ;  /* 0x0004200001347983 */ /* 0x000eb60000300800 */
[----:B------:R-:W-:Y:S11]  /*51ec0*/  @!UPT UIADD3 URZ, URZ, URZ, URZ ;  /* 0x0000003f3f3ff290 */ /* 0x000ff6000fffe03f */
[----:B------:R-:W-:Y:S01]  /*51ed0*/  STL.64 [R1+0x470], R56 ;  /* 0x0004703801007387 */ /* 0x000fe20000100a00 */
[----:B------:R-:W-:Y:S02]  /*51ee0*/  STL.64 [R1+0x478], R58 ;  /* 0x0004783a01007387 */ /* 0x000fe40000100a00 */
[----:B------:R-:W2:Y:S02]  /*51ef0*/  LDL.LU R53, [R1+0x424] ;  /* 0x0004240001357983 */ /* 0x000ea40000300800 */
[----:B------:R-:W2:Y:S01]  /*51f00*/  LDL.LU R54, [R1+0x428] ;  /* 0x0004280001367983 */ /* 0x000ea20000300800 */
[----:B------:R-:W2:Y:S01]  /*51f10*/  LDL.LU R55, [R1+0x42c] ;  /* 0x00042c0001377983 */ /* 0x000ea20000300800 */
[----:B0-----:R-:W-:Y:S02]  /*51f20*/  STL.64 [R1+0x2890], R38 ;  /* 0x0028902601007387 */ /* 0x001fe40000100a00 */
[----:B------:R-:W-:Y:S02]  /*51f30*/  STL.64 [R1+0x170], R48 ;  /* 0x0001703001007387 */ /* 0x000fe40000100a00 */
[----:B------:R-:W-:Y:S02]  /*51f40*/  STL.64 [R1+0x178], R50 ;  /* 0x0001783201007387 */ /* 0x000fe40000100a00 */
[----:B------:R-:W0:Y:S04]  /*51f50*/  LDSM.16.M88.4 R48, [R32+0x80] ;  /* 0x000080002030783b */ /* 0x000e280000000200 */
[----:B------:R-:W-:Y:S02]  /*51f60*/  STL.64 [R1+0x2888], R36 ;  /* 0x0028882401007387 */ /* 0x000fe40000100a00 */
[----:B------:R-:W1:Y:S02]  /*51f70*/  LDSM.16.M88.4 R36, [R32+0x880] ;  /* 0x000880002024783b */ /* 0x000e640000000200 */
[----:B------:R-:W3:Y:S04]  /*51f80*/  LDSM.16.M88.4 R56, [R32+0x1080] ;  /* 0x001080002038783b */ /* 0x000ee80000000200 */
[----:B0-----:R-:W-:Y:S01]  /*51f90*/  STL.64 [R1+0x40], R48 ;  /* 0x0000403001007387 */ /* 0x001fe20000100a00 */
[----:B------:R-:W-:Y:S02]  /*51fa0*/  STL.64 [R1+0x48], R50 ;  /* 0x0000483201007387 */ /* 0x000fe40000100a00 */
[----:B-1----:R-:W-:Y:S02]  /*51fb0*/  STL.64 [R1+0x30], R36 ;  /* 0x0000302401007387 */ /* 0x002fe40000100a00 */
[----:B------:R-:W-:Y:S01]  /*51fc0*/  STL.64 [R1+0x38], R38 ;  /* 0x0000382601007387 */ /* 0x000fe20000100a00 */
[----:B------:R-:W0:Y:S04]  /*51fd0*/  LDSM.16.M88.4 R48, [R32+0x1880] ;  /* 0x001880002030783b */ /* 0x000e280000000200 */
[----:B---3--:R-:W-:Y:S01]  /*51fe0*/  STL.64 [R1+0x20], R56 ;  /* 0x0000203801007387 */ /* 0x008fe20000100a00 */
[----:B------:R-:W-:Y:S02]  /*51ff0*/  STL.64 [R1+0x28], R58 ;  /* 0x0000283a01007387 */ /* 0x000fe40000100a00 */
[----:B------:R-:W1:Y:S01]  /*52000*/  LDSM.16.M88.4 R56, [R32+0x2880] ;  /* 0x002880002038783b */ /* 0x000e620000000200 */
[----:B------:R-:W3:Y:S04]  /*52010*/  LDSM.16.M88.4 R36, [R32+0x2080] ;  /* 0x002080002024783b */ /* 0x000ee80000000200 */
[----:B0-----:R-:W-:Y:S01]  /*52020*/  STL.64 [R1+0x10], R48 ;  /* 0x0000103001007387 */ /* 0x001fe20000100a00 */
[----:B------:R-:W-:Y:S02]  /*52030*/  STL.64 [R1+0x18], R50 ;  /* 0x0000183201007387 */ /* 0x000fe40000100a00 */
[----:B-1----:R-:W-:Y:S02]  /*52040*/  STL [R1+0x25a4], R58 ;  /* 0x0025a43a01007387 */ /* 0x002fe40000100800 */
[----:B------:R-:W-:Y:S01]  /*52050*/  LDSM.16.M88.4 R48, [R32+0x3880] ;  /* 0x003880002030783b */ /* 0x000fe20000000200 */
[----:B---3--:R-:W-:Y:S03]  /*52060*/  STL.64 [R1], R36 ;  /* 0x0000002401007387 */ /* 0x008fe60000100a00 */
[----:B------:R-:W-:Y:S02]  /*52070*/  STL.64 [R1+0x8], R38 ;  /* 0x0000082601007387 */ /* 0x000fe40000100a00 */
[----:B------:R-:W-:Y:S02]  /*52080*/  STL [R1+0x25a0], R59 ;  /* 0x0025a03b01007387 */ /* 0x000fe40000100800 */
[----:B------:R0:W-:Y:S02]  /*52090*/  STL.64 [R1+0x2818], R56 ;  /* 0x0028183801007387 */ /* 0x0001e40000100a00 */
[----:B0-----:R-:W3:Y:S01]  /*520a0*/  LDL.64 R56, [R1+0x40] ;  /* 0x0000400001387983 */ /* 0x001ee20000100a00 */
[----:B--2---:R-:W-:Y:S03]  /*520b0*/  HMMA.16816.F32.BF16 R36, R44, R6, R52 ;  /* 0x000000062c24723c */ /* 0x004fe60000041834 */
[----:B------:R-:W0:Y:S04]  /*520c0*/  LDSM.16.M88.4 R52, [R32+0x3080] ;  /* 0x003080002034783b */ /* 0x000e280000000200 */
[----:B---3--:R-:W-:Y:S11]  /*520d0*/  STL.64 [R1+0x2898], R56 ;  /* 0x0028983801007387 */ /* 0x008ff60000100a00 */
[----:B------:R-:W-:Y:S05]  /*520e0*/  @!UPT UIADD3 URZ, URZ, URZ, URZ ;  /* 0x0000003f3f3ff290 */ /* 0x000fea000fffe03f */
[----:B------:R-:W-:Y:S02]  /*520f0*/  STL.64 [R1+0x160], R36 ;  /* 0x0001602401007387 */ /* 0x000fe40000100a00 */
[----:B------:R-:W-:Y:S02]  /*52100*/  STL.64 [R1+0x168], R38 ;  /* 0x0001682601007387 */ /* 0x000fe40000100a00 */
[----:B0-----:R-:W-:Y:S01]  /*52110*/  STL [R1+0x25ac], R54 ;  /* 0x0025ac3601007387 */ /* 0x001fe20000100800 */
[----:B------:R-:W-:Y:S01]  /*52120*/  STL [R1+0x25a8], R55 ;  /* 0x0025a83701007387 */ /* 0x000fe20000100800 */
[----:B------:R0:W-:Y:S03]  /*52130*/  STL.64 [R1+0x2820], R52 ;  /* 0x0028203401007387 */ /* 0x0001e60000100a00 */
[----:B0-----:R-:W2:Y:S01]  /*52140*/  LDL.LU R52, [R1+0x410] ;  /* 0x0004100001347983 */ /* 0x001ea20000300800 */
[----:B------:R-:W-:-:S02]  /*52150*/  IMAD.MOV.U32 R54, RZ, RZ, R9 ;  /* 0x000000ffff367224 */ /* 0x000fc400078e0009 */
[----:B------:R-:W-:Y:S02]  /*52160*/  IMAD.MOV.U32 R55, RZ, RZ, R8 ;  /* 0x000000ffff377224 */ /* 0x000fe400078e0008 */
[----:B------:R-:W-:Y:S02]  /*52170*/  IMAD.MOV.U32 R53, RZ, RZ, R33 ;  /* 0x000000ffff357224 */ /* 0x000fe400078e0021 */
[----:B------:R-:W3:Y:S01]  /*52180*/  LDL.LU R33, [R1+0x2934] ;  /* 0x0029340001217983 */ /* 0x000ee20000300800 */
[----:B------:R-:W4:Y:S02]  /*52190*/  LDL.LU R9, [R1+0x2930] ;  /* 0x0029300001097983 */ /* 0x000f240000300800 */
[----:B------:R-:W3:Y:S02]  /*521a0*/  LDL.LU R8, [R1+0x292c] ;  /* 0x00292c0001087983 */ /* 0x000ee40000300800 */
[----:B------:R-:W-:Y:S01]  /*521b0*/  STL.64 [R1+0x28a8], R54 ;  /* 0x0028a83601007387 */ /* 0x000fe20000100a00 */
[----:B--2---:R-:W-:Y:S01]  /*521c0*/  STL.64 [R1+0x28a0], R52 ;  /* 0x0028a03401007387 */ /* 0x004fe20000100a00 */
[----:B------:R0:W-:Y:S02]  /*521d0*/  STL [R1+0x2578], R50 ;  /* 0x0025783201007387 */ /* 0x0001e40000100800 */
[----:B------:R1:W-:Y:S02]  /*521e0*/  STL [R1+0x2574], R51 ;  /* 0x0025743301007387 */ /* 0x0003e40000100800 */
[----:B0-----:R-:W-:-:S02]  /*521f0*/  IMAD.MOV.U32 R50, RZ, RZ, R29 ;  /* 0x000000ffff327224 */ /* 0x001fc400078e001d */
[----:B-1----:R-:W-:Y:S02]  /*52200*/  IMAD.MOV.U32 R51, RZ, RZ, R28 ;  /* 0x000000ffff337224 */ /* 0x002fe400078e001c */
[----:B------:R-:W0:Y:S04]  /*52210*/  LDSM.16.M88.4 R28, [R32+0x4080] ;  /* 0x00408000201c783b */ /* 0x000e280000000200 */
[----:B------:R-:W-:Y:S01]  /*52220*/  STL.64 [R1+0x2810], R48 ;  /* 0x0028103001007387 */ /* 0x000fe20000100a00 */
[----:B------:R-:W-:Y:S03]  /*52230*/  STL.64 [R1+0x28b0], R50 ;  /* 0x0028b03201007387 */ /* 0x000fe60000100a00 */
[----:B0-----:R-:W-:Y:S01]  /*52240*/  STL [R1+0x257c], R30 ;  /* 0x00257c1e01007387 */ /* 0x001fe20000100800 */
[----:B------:R-:W-:Y:S02]  /*52250*/  STL [R1+0x2570], R31 ;  /* 0x0025701f01007387 */ /* 0x000fe40000100800 */
[----:B------:R0:W-:Y:S02]  /*52260*/  STL.64 [R1+0x2828], R28 ;  /* 0x0028281c01007387 */ /* 0x0001e40000100a00 */
[----:B0-----:R-:W2:Y:S01]  /*52270*/  LDL.LU R28, [R1+0x430] ;  /* 0x00043000011c7983 */ /* 0x001ea20000300800 */
[----:B------:R-:W2:Y:S02]  /*52280*/  LDL.LU R29, [R1+0x434] ;  /* 0x00043400011d7983 */ /* 0x000ea40000300800 */
[----:B------:R-:W-:-:S02]  /*52290*/  IMAD.MOV.U32 R30, RZ, RZ, R25 ;  /* 0x000000ffff1e7224 */ /* 0x000fc400078e0019 */
[----:B------:R-:W-:Y:S02]  /*522a0*/  IMAD.MOV.U32 R31, RZ, RZ, R24 ;  /* 0x000000ffff1f7224 */ /* 0x000fe400078e0018 */
[----:B------:R-:W0:Y:S04]  /*522b0*/  LDSM.16.M88.4 R24, [R32+0x4880] ;  /* 0x004880002018783b */ /* 0x000e280000000200 */
[----:B------:R-:W-:Y:S04]  /*522c0*/  STL.64 [R1+0x28c0], R30 ;  /* 0x0028c01e01007387 */ /* 0x000fe80000100a00 */
[----:B--2---:R-:W-:Y:S01]  /*522d0*/  STL.64 [R1+0x28b8], R28 ;  /* 0x0028b81c01007387 */ /* 0x004fe20000100a00 */
[----:B0-----:R-:W-:Y:S02]  /*522e0*/  STL [R1+0x256c], R26 ;  /* 0x00256c1a01007387 */ /* 0x001fe40000100800 */
[----:B------:R0:W-:Y:S02]  /*522f0*/  STL [R1+0x2568], R27 ;  /* 0x0025681b01007387 */ /* 0x0001e40000100800 */
[----:B0-----:R-:W2:Y:S01]  /*52300*/  LDL R27, [R1+0x904] ;  /* 0x00090400011b7983 */ /* 0x001ea20000100800 */
[----:B------:R-:W-:-:S03]  /*52310*/  IMAD.MOV.U32 R26, RZ, RZ, R21 ;  /* 0x000000ffff1a7224 */ /* 0x000fc600078e0015 */
[----:B--2---:R0:W-:Y:S02]  /*52320*/  STL [R1+0x2838], R27 ;  /* 0x0028381b01007387 */ /* 0x0041e40000100800 */
[----:B0-----:R-:W-:Y:S02]  /*52330*/  IMAD.MOV.U32 R27, RZ, RZ, R20 ;  /* 0x000000ffff1b7224 */ /* 0x001fe400078e0014 */
[----:B------:R-:W0:Y:S04]  /*52340*/  LDSM.16.M88.4 R20, [R32+0x5080] ;  /* 0x005080002014783b */ /* 0x000e280000000200 */
[----:B------:R-:W-:Y:S01]  /*52350*/  STL.64 [R1+0x2830], R24 ;  /* 0x0028301801007387 */ /* 0x000fe20000100a00 */
[----:B------:R-:W-:Y:S03]  /*52360*/  STL.64 [R1+0x28c8], R26 ;  /* 0x0028c81a01007387 */ /* 0x000fe60000100a00 */
[----:B0-----:R4:W-:Y:S01]  /*52370*/  STL [R1+0x255c], R22 ;  /* 0x00255c1601007387 */ /* 0x0019e20000100800 */
[----:B------:R-:W-:Y:S02]  /*52380*/  STL [R1+0x2558], R23 ;  /* 0x0025581701007387 */ /* 0x000fe40000100800 */
[----:B------:R0:W-:Y:S02]  /*52390*/  STL.64 [R1+0x27f8], R20 ;  /* 0x0027f81401007387 */ /* 0x0001e40000100a00 */
[----:B----4-:R-:W-:Y:S01]  /*523a0*/  IMAD.MOV.U32 R22, RZ, RZ, R9 ;  /* 0x000000ffff167224 */ /* 0x010fe200078e0009 */
[----:B0-----:R-:W2:Y:S01]  /*523b0*/  LDL.LU R20, [R1+0x570] ;  /* 0x0005700001147983 */ /* 0x001ea20000300800 */
[----:B---3--:R-:W-:-:S02]  /*523c0*/  IMAD.MOV.U32 R21, RZ, RZ, R8 ;  /* 0x000000ffff157224 */ /* 0x008fc400078e0008 */
[----:B------:R-:W3:Y:S02]  /*523d0*/  LDL.LU R8, [R1+0x2928] ;  /* 0x0029280001087983 */ /* 0x000ee40000300800 */
[----:B------:R-:W4:Y:S01]  /*523e0*/  LDL.LU R9, [R1+0x2924] ;  /* 0x0029240001097983 */ /* 0x000f220000300800 */
[----:B------:R-:W2:Y:S04]  /*523f0*/  LDL.LU R23, [R1+0x57c] ;  /* 0x00057c0001177983 */ /* 0x000ea80000300800 */
[----:B--2---:R-:W-:Y:S01]  /*52400*/  STL.64 [R1+0x28d8], R22 ;  /* 0x0028d81601007387 */ /* 0x004fe20000100a00 */
[----:B------:R-:W-:Y:S02]  /*52410*/  STL.64 [R1+0x28d0], R20 ;  /* 0x0028d01401007387 */ /* 0x000fe40000100a00 */
[----:B------:R-:W2:Y:S02]  /*52420*/  LDL.LU R36, [R1+0x590] ;  /* 0x0005900001247983 */ /* 0x000ea40000300800 */
[----:B------:R-:W2:Y:S02]  /*52430*/  LDL.LU R37, [R1+0x594] ;  /* 0x0005940001257983 */ /* 0x000ea40000300800 */
[----:B---3--:R-:W-:-:S02]  /*52440*/  IMAD.MOV.U32 R38, RZ, RZ, R8 ;  /* 0x000000ffff267224 */ /* 0x008fc400078e0008 */
[----:B----4-:R-:W-:Y:S01]  /*52450*/  IMAD.MOV.U32 R39, RZ, RZ, R9 ;  /* 0x000000ffff277224 */ /* 0x010fe200078e0009 */
[----:B------:R-:W3:Y:S01]  /*52460*/  LDL.LU R8, [R1+0x2920] ;  /* 0x0029200001087983 */ /* 0x000ee20000300800 */
[----:B------:R-:W4:Y:S02]  /*52470*/  LDL.LU R9, [R1+0x291c] ;  /* 0x00291c0001097983 */ /* 0x000f240000300800 */
[----:B------:R-:W-:Y:S02]  /*52480*/  IMAD.MOV.U32 R58, RZ, RZ, R16 ;  /* 0x000000ffff3a7224 */ /* 0x000fe400078e0010 */
[----:B------:R-:W-:Y:S01]  /*52490*/  IMAD.MOV.U32 R59, RZ, RZ, R17 ;  /* 0x000000ffff3b7224 */ /* 0x000fe200078e0011 */
[----:B------:R0:W-:Y:S04]  /*524a0*/  STL.64 [R1+0x28e8], R38 ;  /* 0x0028e82601007387 */ /* 0x0001e80000100a00 */
[----:B--2---:R-:W-:Y:S01]  /*524b0*/  STL.64 [R1+0x28e0], R36 ;  /* 0x0028e02401007387 */ /* 0x004fe20000100a00 */
[----:B------:R-:W2:Y:S02]  /*524c0*/  LDL.LU R16, [R1+0x2918] ;  /* 0x0029180001107983 */ /* 0x000ea40000300800 */
[----:B------:R-:W2:Y:S02]  /*524d0*/  LDL.LU R17, [R1+0x2914] ;  /* 0x0029140001117983 */ /* 0x000ea40000300800 */
[----:B------:R1:W-:Y:S01]  /*524e0*/  STL.64 [R1+0x28f0], R58 ;  /* 0x0028f03a01007387 */ /* 0x0003e20000100a00 */
[----:B------:R-:W2:Y:S01]  /*524f0*/  LDL.LU R52, [R1+0x5a0] ;  /* 0x0005a00001347983 */ /* 0x000ea20000300800 */
[----:B------:R-:W2:Y:S02]  /*52500*/  LDL.LU R53, [R1+0x5a4] ;  /* 0x0005a40001357983 */ /* 0x000ea40000300800 */
[----:B------:R-:W2:Y:S02]  /*52510*/  LDL.LU R54, [R1+0x5a8] ;  /* 0x0005a80001367983 */ /* 0x000ea40000300800 */
[----:B------:R-:W2:Y:S02]  /*52520*/  LDL.LU R55, [R1+0x5ac] ;  /* 0x0005ac0001377983 */ /* 0x000ea40000300800 */
[----:B------:R-:W-:-:S02]  /*52530*/  IMAD.MOV.U32 R50, RZ, RZ, R43 ;  /* 0x000000ffff327224 */ /* 0x000fc400078e002b */
[----:B------:R-:W-:Y:S02]  /*52540*/  IMAD.MOV.U32 R51, RZ, RZ, R42 ;  /* 0x000000ffff337224 */ /* 0x000fe400078e002a */
[----:B0-----:R-:W-:Y:S02]  /*52550*/  IMAD.MOV.U32 R38, RZ, RZ, R15 ;  /* 0x000000ffff267224 */ /* 0x001fe400078e000f */
[----:B------:R-:W-:Y:S02]  /*52560*/  IMAD.MOV.U32 R39, RZ, RZ, R14 ;  /* 0x000000ffff277224 */ /* 0x000fe400078e000e */
[----:B----4-:R-:W-:Y:S02]  /*52570*/  IMAD.MOV.U32 R30, RZ, RZ, R9 ;  /* 0x000000ffff1e7224 */ /* 0x010fe400078e0009 */
[----:B---3--:R-:W-:Y:S02]  /*52580*/  IMAD.MOV.U32 R31, RZ, RZ, R8 ;  /* 0x000000ffff1f7224 */ /* 0x008fe400078e0008 */
[----:B------:R-:W-:Y:S01]  /*52590*/  LDSM.16.M88.4 R8, [R32+0x6880] ;  /* 0x006880002008783b */ /* 0x000fe20000000200 */
[----:B------:R-:W-:-:S02]  /*525a0*/  IMAD.MOV.U32 R26, RZ, RZ, R41 ;  /* 0x000000ffff1a7224 */ /* 0x000fc400078e0029 */
[----:B------:R-:W-:Y:S02]  /*525b0*/  IMAD.MOV.U32 R27, RZ, RZ, R40 ;  /* 0x000000ffff1b7224 */ /* 0x000fe400078e0028 */
[----:B------:R-:W-:Y:S04]  /*525c0*/  LDSM.16.M88.4 R40, [R32+0x7880] ;  /* 0x007880002028783b */ /* 0x000fe80000000200 */
[----:B--2---:R-:W-:Y:S01]  /*525d0*/  STL.64 [R1+0x2900], R54 ;  /* 0x0029003601007387 */ /* 0x004fe20000100a00 */
[----:B------:R-:W-:Y:S02]  /*525e0*/  STL.64 [R1+0x28f8], R52 ;  /* 0x0028f83401007387 */ /* 0x000fe40000100a00 */
[----:B------:R0:W-:Y:S02]  /*525f0*/  STL.64 [R1+0x2908], R50 ;  /* 0x0029083201007387 */ /* 0x0001e40000100a00 */
[----:B------:R-:W2:Y:S01]  /*52600*/  LDL.LU R20, [R1+0x5c0] ;  /* 0x0005c00001147983 */ /* 0x000ea20000300800 */
[----:B------:R-:W2:Y:S01]  /*52610*/  LDL.LU R21, [R1+0x5c4] ;  /* 0x0005c40001157983 */ /* 0x000ea20000300800 */
[----:B------:R-:W2:Y:S02]  /*52620*/  LDL.LU R22, [R1+0x5c8] ;  /* 0x0005c80001167983 */ /* 0x000ea40000300800 */
[----:B------:R-:W2:Y:S02]  /*52630*/  LDL.LU R23, [R1+0x5cc] ;  /* 0x0005cc0001177983 */ /* 0x000ea40000300800 */
[----:B------:R-:W3:Y:S01]  /*52640*/  LDL.LU R56, [R1+0x5d0] ;  /* 0x0005d00001387983 */ /* 0x000ee20000300800 */
[----:B------:R-:W3:Y:S01]  /*52650*/  LDL.LU R57, [R1+0x5d4] ;  /* 0x0005d40001397983 */ /* 0x000ee20000300800 */
[----:B-1----:R-:W3:Y:S02]  /*52660*/  LDL.LU R58, [R1+0x5d8] ;  /* 0x0005d800013a7983 */ /* 0x002ee40000300800 */
[----:B------:R-:W3:Y:S02]  /*52670*/  LDL.LU R59, [R1+0x5dc] ;  /* 0x0005dc00013b7983 */ /* 0x000ee40000300800 */
[----:B------:R-:W4:Y:S01]  /*52680*/  LDL.LU R48, [R1+0x5e0] ;  /* 0x0005e00001307983 */ /* 0x000f220000300800 */
[----:B------:R-:W4:Y:S01]  /*52690*/  LDL.LU R49, [R1+0x5e4] ;  /* 0x0005e40001317983 */ /* 0x000f220000300800 */
[----:B0-----:R-:W4:Y:S02]  /*526a0*/  LDL.LU R50, [R1+0x5e8] ;  /* 0x0005e80001327983 */ /* 0x001f240000300800 */
[----:B------:R-:W4:Y:S02]  /*526b0*/  LDL.LU R51, [R1+0x5ec] ;  /* 0x0005ec0001337983 */ /* 0x000f240000300800 */
[----:B------:R-:W-:-:S02]  /*526c0*/  IMAD.MOV.U32 R28, RZ, RZ, R17 ;  /* 0x000000ffff1c7224 */ /* 0x000fc400078e0011 */
[----:B------:R-:W-:Y:S02]  /*526d0*/  IMAD.MOV.U32 R29, RZ, RZ, R16 ;  /* 0x000000ffff1d7224 */ /* 0x000fe400078e0010 */
[----:B------:R-:W-:Y:S01]  /*526e0*/  IMAD.MOV.U32 R54, RZ, RZ, R13 ;  /* 0x000000ffff367224 */ /* 0x000fe200078e000d */
[----:B------:R-:W0:Y:S01]  /*526f0*/  LDSM.16.M88.4 R16, [R32+0x5880] ;  /* 0x005880002010783b */ /* 0x000e220000000200 */
[----:B------:R-:W-:Y:S02]  /*52700*/  IMAD.MOV.U32 R55, RZ, RZ, R12 ;  /* 0x000000ffff377224 */ /* 0x000fe400078e000c */
[----:B------:R-:W1:Y:S01]  /*52710*/  LDSM.16.M88.4 R12, [R32+0x6080] ;  /* 0x00608000200c783b */ /* 0x000e620000000200 */
[----:B0-----:R-:W-:Y:S03]  /*52720*/  STL [R1+0x2544], R18 ;  /* 0x0025441201007387 */ /* 0x001fe60000100800 */
[----:B------:R-:W-:Y:S02]  /*52730*/  STL [R1+0x2540], R19 ;  /* 0x0025401301007387 */ /* 0x000fe40000100800 */
[----:B-1----:R-:W-:Y:S02]  /*52740*/  STL [R1+0x253c], R14 ;  /* 0x00253c0e01007387 */ /* 0x002fe40000100800 */
[----:B------:R-:W-:Y:S01]  /*52750*/  STL [R1+0x2538], R15 ;  /* 0x0025380f01007387 */ /* 0x000fe20000100800 */
[----:B------:R0:W-:Y:S02]  /*52760*/  STL.64 [R1+0x2808], R10 ;  /* 0x0028080a01007387 */ /* 0x0001e40000100a00 */
[----:B0-----:R-:W-:-:S02]  /*52770*/  IMAD.MOV.U32 R10, RZ, RZ, R5 ;  /* 0x000000ffff0a7224 */ /* 0x001fc400078e0005 */
[----:B------:R-:W-:Y:S02]  /*52780*/  IMAD.MOV.U32 R11, RZ, RZ, R4 ;  /* 0x000000ffff0b7224 */ /* 0x000fe400078e0004 */
[----:B------:R-:W0:Y:S02]  /*52790*/  LDSM.16.M88.4 R4, [R32+0x7080] ;  /* 0x007080002004783b */ /* 0x000e240000000200 */
[----:B------:R-:W1:Y:S02]  /*527a0*/  LDSM.16.MT88.4 R32, [R33+0xb000] ;  /* 0x00b000002120783b */ /* 0x000e640000004200 */
[----:B------:R-:W-:Y:S04]  /*527b0*/  STL.64 [R1+0x2800], R8 ;  /* 0x0028000801007387 */ /* 0x000fe80000100a00 */
[----:B0-----:R-:W-:Y:S01]  /*527c0*/  STL [R1+0x251c], R6 ;  /* 0x00251c0601007387 */ /* 0x001fe20000100800 */
[----:B------:R-:W-:Y:S02]  /*527d0*/  STL [R1+0x2518], R7 ;  /* 0x0025180701007387 */ /* 0x000fe40000100800 */
[----:B------:R0:W-:Y:S02]  /*527e0*/  STL.64 [R1+0x2870], R4 ;  /* 0x0028700401007387 */ /* 0x0001e40000100a00 */
[----:B0-----:R-:W2:Y:S01]  /*527f0*/  LDL.LU R4, [R1+0x580] ;  /* 0x0005800001047983 */ /* 0x001ea20000300800 */
[----:B------:R-:W2:Y:S02]  /*52800*/  LDL.LU R5, [R1+0x584] ;  /* 0x0005840001057983 */ /* 0x000ea40000300800 */
[----:B------:R-:W2:Y:S02]  /*52810*/  LDL.LU R6, [R1+0x588] ;  /* 0x0005880001067983 */ /* 0x000ea40000300800 */
[----:B------:R-:W2:Y:S01]  /*52820*/  LDL.LU R7, [R1+0x58c] ;  /* 0x00058c0001077983 */ /* 0x000ea20000300800 */
[----:B------:R-:W-:Y:S01]  /*52830*/  STL [R1+0x25dc], R42 ;  /* 0x0025dc2a01007387 */ /* 0x000fe20000100800 */
[----:B------:R-:W-:Y:S02]  /*52840*/  STL [R1+0x25d8], R43 ;  /* 0x0025d82b01007387 */ /* 0x000fe40000100800 */
[----:B-1----:R0:W-:Y:S02]  /*52850*/  STL.64 [R1+0x2848], R34 ;  /* 0x0028482201007387 */ /* 0x0021e40000100a00 */
[----:B------:R-:W-:Y:S02]  /*52860*/  STL.64 [R1+0x2840], R32 ;  /* 0x0028402001007387 */ /* 0x000fe40000100a00 */
[----:B0-----:R-:W-:-:S02]  /*52870*/  IMAD.MOV.U32 R34, RZ, RZ, R2 ;  /* 0x000000ffff227224 */ /* 0x001fc400078e0002 */
[----:B------:R-:W2:Y:S01]  /*52880*/  LDL.LU R2, [R1+0x2910] ;  /* 0x0029100001027983 */ /* 0x000ea20000300800 */
[C---:B----4-:R-:W-:Y:S03]  /*52890*/  HMMA.16816.F32.BF16 R52, R44.reuse, R54, R48 ;  /* 0x000000362c34723c */ /* 0x050fe60000041830 */
[----:B------:R-:W4:Y:S05]  /*528a0*/  LDL.LU.64 R50, [R1+0x2908] ;  /* 0x0029080001327983 */ /* 0x000f2a0000300a00 */
[C---:B---3--:R-:W-:Y:S11]  /*528b0*/  HMMA.16816.F32.BF16 R36, R44.reuse, R38, R56 ;  /* 0x000000262c24723c */ /* 0x048ff60000041838 */
[----:B------:R-:W-:Y:S04]  /*528c0*/  @!UPT UIADD3 URZ, URZ, URZ, URZ ;  /* 0x0000003f3f3ff290 */ /* 0x000fe8000fffe03f */
[----:B------:R-:W-:Y:S01]  /*528d0*/  STL.64 [R1+0xd0], R52 ;  /* 0x0000d03401007387 */ /* 0x000fe20000100a00 */
[----:B------:R0:W-:Y:S03]  /*528e0*/  STL.64 [R1+0xd8], R54 ;  /* 0x0000d83601007387 */ /* 0x0001e60000100a00 */
[----:B0-----:R-:W3:Y:S01]  /*528f0*/  LDL.LU.64 R54, [R1+0x2900] ;  /* 0x0029000001367983 */ /* 0x001ee20000300a00 */
[----:B------:R-:W3:Y:S02]  /*52900*/  LDL.LU.64 R52, [R1+0x28f8] ;  /* 0x0028f80001347983 */ /* 0x000ee40000300a00 */
[----:B------:R-:W3:Y:S02]  /*52910*/  LDL.LU.64 R58, [R1+0x28f0] ;  /* 0x0028f000013a7983 */ /* 0x000ee40000300a00 */
[----:B------:R-:W-:Y:S01]  /*52920*/  STL.64 [R1+0xc0], R36 ;  /* 0x0000c02401007387 */ /* 0x000fe20000100a00 */
[----:B------:R0:W-:Y:S04]  /*52930*/  STL.64 [R1+0xc8], R38 ;  /* 0x0000c82601007387 */ /* 0x0001e80000100a00 */
[----:B0-----:R-:W3:Y:S01]  /*52940*/  LDL.LU.64 R38, [R1+0x28e8] ;  /* 0x0028e80001267983 */ /* 0x001ee20000300a00 */
[----:B------:R-:W3:Y:S01]  /*52950*/  LDL.LU.64 R36, [R1+0x28e0] ;  /* 0x0028e00001247983 */ /* 0x000ee20000300a00 */
[C---:B--2---:R-:W-:Y:S02]  /*52960*/  HMMA.16816.F32.BF16 R24, R44.reuse, R26, R20 ;  /* 0x0000001a2c18723c */ /* 0x044fe40000041814 */
[----:B------:R-:W2:Y:S04]  /*52970*/  LDL.LU.64 R22, [R1+0x28d8] ;  /* 0x0028d80001167983 */ /* 0x000ea80000300a00 */
[----:B------:R-:W2:Y:S01]  /*52980*/  LDL.LU.64 R20, [R1+0x28d0] ;  /* 0x0028d00001147983 */ /* 0x000ea20000300a00 */
[----:B------:R-:W-:Y:S11]  /*52990*/  IMAD.MOV.U32 R35, RZ, RZ, R0 ;  /* 0x000000ffff237224 */ /* 0x000ff600078e0000 */
[----:B------:R-:W-:Y:S05]  /*529a0*/  @!UPT UIADD3 URZ, URZ, URZ, URZ ;  /* 0x0000003f3f3ff290 */ /* 0x000fea000fffe03f */
[----:B------:R-:W-:Y:S01]  /*529b0*/  STL.64 [R1+0xb0], R24 ;  /* 0x0000b01801007387 */ /* 0x000fe20000100a00 */
[----:B------:R0:W-:Y:S03]  /*529c0*/  STL.64 [R1+0xb8], R26 ;  /* 0x0000b81a01007387 */ /* 0x0001e60000100a00 */
[----:B0-----:R-:W2:Y:S01]  /*529d0*/  LDL.LU.64 R26, [R1+0x28c8] ;  /* 0x0028c800011a7983 */ /* 0x001ea20000300a00 */
[C---:B----4-:R-:W-:Y:S03]  /*529e0*/  HMMA.16816.F32.BF16 R48, R44.reuse, R50, R28 ;  /* 0x000000322c30723c */ /* 0x050fe6000004181c */
[----:B------:R-:W4:Y:S01]  /*529f0*/  LDL.LU.64 R30, [R1+0x28c0] ;  /* 0x0028c000011e7983 */ /* 0x000f220000300a00 */
[----:B------:R-:W4:Y:S04]  /*52a00*/  LDL.LU.64 R28, [R1+0x28b8] ;  /* 0x0028b800011c7983 */ /* 0x000f280000300a00 */
[C---:B---3--:R-:W-:Y:S11]  /*52a10*/  HMMA.16816.F32.BF16 R56, R44.reuse, R58, R52 ;  /* 0x0000003a2c38723c */ /* 0x048ff60000041834 */
[----:B------:R-:W-:Y:S04]  /*52a20*/  @!UPT UIADD3 URZ, URZ, URZ, URZ ;  /* 0x0000003f3f3ff290 */ /* 0x000fe8000fffe03f */
[----:B------:R-:W-:Y:S01]  /*52a30*/  STL.64 [R1+0xa0], R48 ;  /* 0x0000a03001007387 */ /* 0x000fe20000100a00 */
[----:B------:R0:W-:Y:S03]  /*52a40*/  STL.64 [R1+0xa8], R50 ;  /* 0x0000a83201007387 */ /* 0x0001e60000100a00 */
[----:B0-----:R-:W4:Y:S01]  /*52a50*/  LDL.LU.64 R50, [R1+0x28b0] ;  /* 0x0028b00001327983 */ /* 0x001f220000300a00 */
[----:B------:R-:W3:Y:S02]  /*52a60*/  LDL.LU.64 R54, [R1+0x28a8] ;  /* 0x0028a80001367983 */ /* 0x000ee40000300a00 */
[----:B------:R-:W3:Y:S01]  /*52a70*/  LDL.LU.64 R52, [R1+0x28a0] ;  /* 0x0028a00001347983 */ /* 0x000ee20000300a00 */
[C---:B------:R-:W-:Y:S01]  /*52a80*/  HMMA.16816.F32.BF16 R32, R44.reuse, R34, R36 ;  /* 0x000000222c20723c */ /* 0x040fe20000041824 */
[----:B------:R0:W-:Y:S01]  /*52a90*/  STL.64 [R1+0x90], R56 ;  /* 0x0000903801007387 */ /* 0x0001e20000100a00 */
[----:B------:R-:W-:Y:S03]  /*52aa0*/  STL.64 [R1+0x98], R58 ;  /* 0x0000983a01007387 */ /* 0x000fe60000100a00 */
[----:B0-----:R-:W3:Y:S01]  /*52ab0*/  LDL.LU.64 R56, [R1+0x2898] ;  /* 0x0028980001387983 */ /* 0x001ee20000300a00 */
[----:B------:R-:W3:Y:S02]  /*52ac0*/  LDL.LU.64 R38, [R1+0x2890] ;  /* 0x0028900001267983 */ /* 0x000ee40000300a00 */
[----:B------:R-:W3:Y:S01]  /*52ad0*/  LDL.LU.64 R36, [R1+0x2888] ;  /* 0x0028880001247983 */ /* 0x000ee20000300a00 */
[C---:B------:R-:W-:Y:S08]  /*52ae0*/  HMMA.16816.F32.BF16 R8, R44.reuse, R10, R4 ;  /* 0x0000000a2c08723c */ /* 0x040ff00000041804 */
[----:B--2---:R-:W-:Y:S06]  /*52af0*/  HMMA.16816.F32.BF16 R4, R44, R26, R20 ;  /* 0x0000001a2c04723c */ /* 0x004fec0000041814 */
[----:B------:R-:W-:Y:S01]  /*52b00*/  STL.64 [R1+0x80], R32 ;  /* 0x0000802001007387 */ /* 0x000fe20000100a00 */
[----:B------:R-:W-:Y:S08]  /*52b10*/  STL.64 [R1+0x88], R34 ;  /* 0x0000882201007387 */ /* 0x000ff00000100a00 */
[----:B------:R-:W-:Y:S01]  /*52b20*/  STL.64 [R1+0x70], R8 ;  /* 0x0000700801007387 */ /* 0x000fe20000100a00 */
[----:B------:R4:W-:Y:S07]  /*52b30*/  STL.64 [R1+0x78], R10 ;  /* 0x0000780a01007387 */ /* 0x0009ee0000100a00 */
[----:B------:R3:W-:Y:S01]  /*52b40*/  STL [R1+0x60], R4 ;  /* 0x0000600401007387 */ /* 0x0007e20000100800 */
[----:B------:R-:W-:-:S02]  /*52b50*/  IMAD.MOV.U32 R42, RZ, RZ, R5 ;  /* 0x000000ffff2a7224 */ /* 0x000fc400078e0005 */
[----:B------:R-:W-:Y:S02]  /*52b60*/  IMAD.MOV.U32 R43, RZ, RZ, R6 ;  /* 0x000000ffff2b7224 */ /* 0x000fe400078e0006 */
[----:B------:R-:W-:-:S05]  /*52b70*/  IMAD.MOV.U32 R0, RZ, RZ, R7 ;  /* 0x000000ffff007224 */ /* 0x000fca00078e0007 */
[----:B------:R0:W-:Y:S01]  /*52b80*/  STL [R1+0x2608], R0 ;  /* 0x0026080001007387 */ /* 0x0001e20000100800 */
[----:B------:R-:W-:Y:S02]  /*52b90*/  STL [R1+0x2604], R43 ;  /* 0x0026042b01007387 */ /* 0x000fe40000100800 */
[----:B------:R-:W-:Y:S02]  /*52ba0*/  STL [R1+0x2600], R42 ;  /* 0x0026002a01007387 */ /* 0x000fe40000100800 */
[----:B------:R-:W-:Y:S02]  /*52bb0*/  IMAD.MOV.U32 R20, RZ, RZ, R2 ;  /* 0x000000ffff147224 */ /* 0x000fe400078e0002 */
[----:B------:R-:W-:Y:S02]  /*52bc0*/  IMAD.MOV.U32 R21, RZ, RZ, R3 ;  /* 0x000000ffff157224 */ /* 0x000fe400078e0003 */
[----:B------:R-:W-:Y:S02]  /*52bd0*/  IMAD.MOV.U32 R22, RZ, RZ, R60 ;  /* 0x000000ffff167224 */ /* 0x000fe400078e003c */
[----:B------:R-:W-:Y:S01]  /*52be0*/  IMAD.MOV.U32 R23, RZ, RZ, R61 ;  /* 0x000000ffff177224 */ /* 0x000fe200078e003d */
[----:B----4-:R-:W-:Y:S08]  /*52bf0*/  HMMA.16816.F32.BF16 R8, R44, R50, R28 ;  /* 0x000000322c08723c */ /* 0x010ff0000004181c */
[----:B---3--:R-:W-:Y:S01]  /*52c00*/  HMMA.16816.F32.BF16 R4, R36, R56, R52 ;  /* 0x000000382404723c */ /* 0x008fe20000041834 */
[----:B------:R-:W-:Y:S11]  /*52c10*/  IMAD.MOV.U32 R18, RZ, RZ, R56 ;  /* 0x000000ffff127224 */ /* 0x000ff600078e0038 */
[----:B------:R-:W-:Y:S03]  /*52c20*/  @!UPT UIADD3 URZ, URZ, URZ, URZ ;  /* 0x0000003f3f3ff290 */ /* 0x000fe6000fffe03f */
[----:B------:R-:W-:Y:S01]  /*52c30*/  STL.64 [R1+0x50], R8 ;  /* 0x0000500801007387 */ /* 0x000fe20000100a00 */
[----:B------:R-:W-:Y:S07]  /*52c40*/  STL.64 [R1+0x58], R10 ;  /* 0x0000580a01007387 */ /* 0x000fee0000100a00 */
[----:B------:R1:W-:Y:S01]  /*52c50*/  STL [R1+0x2f0], R4 ;  /* 0x0002f00401007387 */ /* 0x0003e20000100800 */
[----:B------:R-:W-:Y:S02]  /*52c60*/  STL [R1+0x2858], R18 ;  /* 0x0028581201007387 */ /* 0x000fe40000100800 */
[----:B------:R-:W-:Y:S02]  /*52c70*/  STL.64 [R1+0x2850], R16 ;  /* 0x0028501001007387 */ /* 0x000fe40000100a00 */
[----:B------:R-:W2:Y:S01]  /*52c80*/  LDL.LU R2, [R1+0x2884] ;  /* 0x0028840001027983 */ /* 0x000ea20000300800 */
[----:B------:R-:W3:Y:S01]  /*52c90*/  LDL.LU R3, [R1+0x2880] ;  /* 0x0028800001037983 */ /* 0x000ee20000300800 */
[----:B------:R-:W4:Y:S02]  /*52ca0*/  LDL.LU R60, [R1+0x287c] ;  /* 0x00287c00013c7983 */ /* 0x000f240000300800 */
[----:B0-----:R-:W-:-:S02]  /*52cb0*/  IMAD.MOV.U32 R0, RZ, RZ, R5 ;  /* 0x000000ffff007224 */ /* 0x001fc400078e0005 */
[----:B------:R-:W3:Y:S01]  /*52cc0*/  LDL.LU R61, [R1+0x2878] ;  /* 0x00287800013d7983 */ /* 0x000ee20000300800 */
[----:B-1----:R-:W3:Y:S01]  /*52cd0*/  LDL.64 R4, [R1+0x30] ;  /* 0x0000300001047983 */ /* 0x002ee20000100a00 */
[----:B------:R-:W-:Y:S02]  /*52ce0*/  STL.64 [R1+0x2868], R22 ;  /* 0x0028681601007387 */ /* 0x000fe40000100a00 */
[----:B------:R0:W-:Y:S02]  /*52cf0*/  STL.64 [R1+0x2860], R20 ;  /* 0x0028601401007387 */ /* 0x0001e40000100a00 */
[----:B0-----:R-:W3:Y:S01]  /*52d00*/  LDL.LU R20, [R1+0x400] ;  /* 0x0004000001147983 */ /* 0x001ee20000300800 */
[----:B------:R-:W3:Y:S02]  /*52d10*/  LDL.LU R21, [R1+0x404] ;  /* 0x0004040001157983 */ /* 0x000ee40000300800 */
[----:B------:R-:W3:Y:S02]  /*52d20*/  LDL.LU R22, [R1+0x408] ;  /* 0x0004080001167983 */ /* 0x000ee40000300800 */
[----:B------:R-:W3:Y:S01]  /*52d30*/  LDL.LU R23, [R1+0x40c] ;  /* 0x00040c0001177983 */ /* 0x000ee20000300800 */
        /* <DEDUP_REMOVED lines=8> */
[----:B------:R-:W4:Y:S04]  /*52dc0*/  LDL.64 R32, [R1+0x20] ;  /* 0x0000200001207983 */ /* 0x000f280000100a00 */
[----:B------:R-:W4:Y:S01]  /*52dd0*/  LDL.64 R28, [R1+0x10] ;  /* 0x00001000011c7983 */ /* 0x000f220000100a00 */
[----:B------:R-:W-:-:S02]  /*52de0*/  IMAD.MOV.U32 R15, RZ, RZ, R57 ;  /* 0x000000ffff0f7224 */ /* 0x000fc400078e0039 */
[----:B------:R-:W4:Y:S02]  /*52df0*/  LDL.LU R56, [R1+0x3d0] ;  /* 0x0003d00001387983 */ /* 0x000f240000300800 */
[----:B------:R-:W4:Y:S01]  /*52e00*/  LDL.LU R57, [R1+0x3d4] ;  /* 0x0003d40001397983 */ /* 0x000f220000300800 */
[----:B------:R-:W4:Y:S01]  /*52e10*/  LDL.LU R58, [R1+0x3d8] ;  /* 0x0003d800013a7983 */ /* 0x000f220000300800 */
[----:B------:R-:W4:Y:S02]  /*52e20*/  LDL.LU R59, [R1+0x3dc] ;  /* 0x0003dc00013b7983 */ /* 0x000f240000300800 */
[----:B------:R-:W4:Y:S02]  /*52e30*/  LDL.64 R52, [R1] ;  /* 0x0000000001347983 */ /* 0x000f240000100a00 */
[----:B------:R-:W4:Y:S01]  /*52e40*/  LDL.LU R44, [R1+0x3c0] ;  /* 0x0003c000012c7983 */ /* 0x000f220000300800 */
[----:B------:R-:W4:Y:S01]  /*52e50*/  LDL.LU R45, [R1+0x3c4] ;  /* 0x0003c400012d7983 */ /* 0x000f220000300800 */
[----:B------:R-:W4:Y:S02]  /*52e60*/  LDL.LU R46, [R1+0x3c8] ;  /* 0x0003c800012e7983 */ /* 0x000f240000300800 */
[----:B------:R-:W-:-:S02]  /*52e70*/  IMAD.MOV.U32 R42, RZ, RZ, R7 ;  /* 0x000000ffff2a7224 */ /* 0x000fc400078e0007 */
[----:B------:R-:W4:Y:S02]  /*52e80*/  LDL.LU R47, [R1+0x3cc] ;  /* 0x0003cc00012f7983 */ /* 0x000f240000300800 */
[----:B------:R-:W-:Y:S01]  /*52e90*/  IMAD.MOV.U32 R43, RZ, RZ, R6 ;  /* 0x000000ffff2b7224 */ /* 0x000fe200078e0006 */
[----:B------:R-:W4:Y:S01]  /*52ea0*/  LDL.LU R8, [R1+0x460] ;  /* 0x0004600001087983 */ /* 0x000f220000300800 */
[----:B------:R-:W4:Y:S02]  /*52eb0*/  LDL.LU R9, [R1+0x464] ;  /* 0x0004640001097983 */ /* 0x000f240000300800 */
[----:B------:R-:W4:Y:S02]  /*52ec0*/  LDL.LU R10, [R1+0x468] ;  /* 0x00046800010a7983 */ /* 0x000f240000300800 */
[----:B------:R-:W4:Y:S01]  /*52ed0*/  LDL.LU R11, [R1+0x46c] ;  /* 0x00046c00010b7983 */ /* 0x000f220000300800 */
[----:B------:R0:W-:Y:S01]  /*52ee0*/  STL [R1+0x26c0], R42 ;  /* 0x0026c02a01007387 */ /* 0x0001e20000100800 */
[----:B------:R-:W-:Y:S02]  /*52ef0*/  STL [R1+0x26bc], R43 ;  /* 0x0026bc2b01007387 */ /* 0x000fe40000100800 */
[----:B------:R-:W-:Y:S02]  /*52f00*/  STL [R1+0x26b8], R0 ;  /* 0x0026b80001007387 */ /* 0x000fe40000100800 */
[----:B--2---:R-:W-:Y:S01]  /*52f10*/  IMAD.MOV.U32 R51, RZ, RZ, R2 ;  /* 0x000000ffff337224 */ /* 0x004fe200078e0002 */
[C---:B---3--:R-:W-:Y:S08]  /*52f20*/  HMMA.16816.F32.BF16 R20, R36.reuse, R4, R20 ;  /* 0x000000042414723c */ /* 0x048ff00000041814 */
[C---:B----4-:R-:W-:Y:S08]  /*52f30*/  HMMA.16816.F32.BF16 R16, R36.reuse, R32, R16 ;  /* 0x000000202410723c */ /* 0x050ff00000041810 */
[C---:B------:R-:W-:Y:S08]  /*52f40*/  HMMA.16816.F32.BF16 R24, R36.reuse, R28, R24 ;  /* 0x0000001c2418723c */ /* 0x040ff00000041818 */
[----:B------:R-:W-:Y:S01]  /*52f50*/  HMMA.16816.F32.BF16 R56, R36, R52, R56 ;  /* 0x000000342438723c */ /* 0x000fe20000041838 */
[----:B------:R-:W-:-:S02]  /*52f60*/  IMAD.MOV.U32 R50, RZ, RZ, R3 ;  /* 0x000000ffff327224 */ /* 0x000fc400078e0003 */
[----:B------:R-:W-:Y:S02]  /*52f70*/  IMAD.MOV.U32 R14, RZ, RZ, R4 ;  /* 0x000000ffff0e7224 */ /* 0x000fe400078e0004 */
[----:B------:R-:W-:Y:S02]  /*52f80*/  IMAD.MOV.U32 R7, RZ, RZ, R5 ;  /* 0x000000ffff077224 */ /* 0x000fe400078e0005 */
[----:B------:R-:W-:Y:S01]  /*52f90*/  IMAD.MOV.U32 R49, RZ, RZ, R60 ;  /* 0x000000ffff317224 */ /* 0x000fe200078e003c */
[----:B------:R-:W2:Y:S01]  /*52fa0*/  LDL.LU.64 R4, [R1+0x2870] ;  /* 0x0028700001047983 */ /* 0x000ea20000300a00 */
[----:B------:R-:W-:Y:S02]  /*52fb0*/  IMAD.MOV.U32 R2, RZ, RZ, R23 ;  /* 0x000000ffff027224 */ /* 0x000fe400078e0017 */
[----:B------:R-:W-:Y:S02]  /*52fc0*/  IMAD.MOV.U32 R3, RZ, RZ, R22 ;  /* 0x000000ffff037224 */ /* 0x000fe400078e0016 */
[----:B------:R-:W-:Y:S01]  /*52fd0*/  IMAD.MOV.U32 R60, RZ, RZ, R21 ;  /* 0x000000ffff3c7224 */ /* 0x000fe200078e0015 */
[----:B------:R1:W-:Y:S01]  /*52fe0*/  STL [R1+0x2e0], R20 ;  /* 0x0002e01401007387 */ /* 0x0003e20000100800 */
[----:B------:R-:W3:Y:S02]  /*52ff0*/  LDL.LU.64 R22, [R1+0x2868] ;  /* 0x0028680001167983 */ /* 0x000ee40000300a00 */
[----:B0-----:R-:W-:Y:S01]  /*53000*/  IMAD.MOV.U32 R42, RZ, RZ, R32 ;  /* 0x000000ffff2a7224 */ /* 0x001fe200078e0020 */
[----:B-1----:R-:W3:Y:S01]  /*53010*/  LDL.LU.64 R20, [R1+0x2860] ;  /* 0x0028600001147983 */ /* 0x002ee20000300a00 */
[----:B------:R-:W-:Y:S02]  /*53020*/  STL [R1+0x26cc], R2 ;  /* 0x0026cc0201007387 */ /* 0x000fe40000100800 */
[----:B------:R-:W-:Y:S02]  /*53030*/  STL [R1+0x26c8], R3 ;  /* 0x0026c80301007387 */ /* 0x000fe40000100800 */
[----:B------:R-:W-:Y:S01]  /*53040*/  STL [R1+0x26c4], R60 ;  /* 0x0026c43c01007387 */ /* 0x000fe20000100800 */
[----:B------:R-:W-:Y:S01]  /*53050*/  STL.64 [R1+0x2d0], R16 ;  /* 0x0002d01001007387 */ /* 0x000fe20000100a00 */
[----:B------:R0:W-:Y:S02]  /*53060*/  STL.64 [R1+0x2d8], R18 ;  /* 0x0002d81201007387 */ /* 0x0001e40000100a00 */
[----:B------:R-:W-:-:S02]  /*53070*/  IMAD.MOV.U32 R0, RZ, RZ, R29 ;  /* 0x000000ffff007224 */ /* 0x000fc400078e001d */
[----:B------:R-:W-:Y:S01]  /*53080*/  IMAD.MOV.U32 R6, RZ, RZ, R52 ;  /* 0x000000ffff067224 */ /* 0x000fe200078e0034 */
[----:B0-----:R-:W4:Y:S01]  /*53090*/  LDL.LU R18, [R1+0x2858] ;  /* 0x0028580001127983 */ /* 0x001f220000300800 */
[----:B------:R-:W2:Y:S02]  /*530a0*/  LDL.LU.64 R16, [R1+0x2850] ;  /* 0x0028500001107983 */ /* 0x000ea40000300a00 */
[----:B------:R-:W-:Y:S02]  /*530b0*/  IMAD.MOV.U32 R19, RZ, RZ, R33 ;  /* 0x000000ffff137224 */ /* 0x000fe400078e0021 */
[----:B------:R-:W2:Y:S01]  /*530c0*/  LDL.LU.64 R34, [R1+0x2848] ;  /* 0x0028480001227983 */ /* 0x000ea20000300a00 */
[----:B------:R-:W2:Y:S01]  /*530d0*/  LDL.LU.64 R32, [R1+0x2840] ;  /* 0x0028400001207983 */ /* 0x000ea20000300a00 */
[----:B------:R-:W-:Y:S02]  /*530e0*/  STL.64 [R1+0x2c0], R24 ;  /* 0x0002c01801007387 */ /* 0x000fe40000100a00 */
[----:B------:R0:W-:Y:S02]  /*530f0*/  STL.64 [R1+0x2c8], R26 ;  /* 0x0002c81a01007387 */ /* 0x0001e40000100a00 */
[----:B------:R-:W-:-:S02]  /*53100*/  IMAD.MOV.U32 R2, RZ, RZ, R28 ;  /* 0x000000ffff027224 */ /* 0x000fc400078e001c */
[----:B------:R-:W-:Y:S01]  /*53110*/  IMAD.MOV.U32 R3, RZ, RZ, R53 ;  /* 0x000000ffff037224 */ /* 0x000fe200078e0035 */
[----:B0-----:R-:W2:Y:S01]  /*53120*/  LDL.LU R27, [R1+0x2838] ;  /* 0x00283800011b7983 */ /* 0x001ea20000300800 */
[----:B------:R-:W2:Y:S02]  /*53130*/  LDL.LU.64 R24, [R1+0x2830] ;  /* 0x0028300001187983 */ /* 0x000ea40000300a00 */
[----:B------:R-:W3:Y:S02]  /*53140*/  LDL.LU.64 R28, [R1+0x2828] ;  /* 0x00282800011c7983 */ /* 0x000ee40000300a00 */
[----:B------:R-:W2:Y:S01]  /*53150*/  LDL.LU.64 R52, [R1+0x2820] ;  /* 0x0028200001347983 */ /* 0x000ea20000300a00 */
[----:B------:R0:W-:Y:S01]  /*53160*/  STL.64 [R1+0x2b0], R56 ;  /* 0x0002b03801007387 */ /* 0x0001e20000100a00 */
[----:B------:R-:W-:Y:S03]  /*53170*/  STL [R1+0x2b8], R58 ;  /* 0x0002b83a01007387 */ /* 0x000fe60000100800 */
[----:B0-----:R-:W2:Y:S01]  /*53180*/  LDL.LU.64 R56, [R1+0x2818] ;  /* 0x0028180001387983 */ /* 0x001ea20000300a00 */
[----:B------:R-:W-:Y:S01]  /*53190*/  IMAD.MOV.U32 R48, RZ, RZ, R61 ;  /* 0x000000ffff307224 */ /* 0x000fe200078e003d */
[C---:B--2---:R-:W-:Y:S11]  /*531a0*/  HMMA.16816.F32.BF16 R44, R36.reuse, R56, R44 ;  /* 0x00000038242c723c */ /* 0x044ff6000004182c */
[----:B------:R-:W-:Y:S11]  /*531b0*/  @!UPT UIADD3 URZ, URZ, URZ, URZ ;  /* 0x0000003f3f3ff290 */ /* 0x000ff6000fffe03f */
[----:B------:R-:W-:Y:S01]  /*531c0*/  @!UPT UIADD3 URZ, URZ, URZ, URZ ;  /* 0x0000003f3f3ff290 */ /* 0x000fe2000fffe03f */
[----:B------:R-:W-:Y:S01]  /*531d0*/  STL.64 [R1+0x2a0], R44 ;  /* 0x0002a02c01007387 */ /* 0x000fe20000100a00 */
[----:B------:R-:W-:Y:S02]  /*531e0*/  STL.64 [R1+0x2a8], R46 ;  /* 0x0002a82e01007387 */ /* 0x000fe40000100a00 */
[----:B------:R-:W0:Y:S01]  /*531f0*/  LDSM.16.MT88.4 R44, [R27+0xb000] ;  /* 0x00b000001b2c783b */ /* 0x000e220000004200 */
[C---:B------:R-:W-:Y:S01]  /*53200*/  HMMA.16816.F32.BF16 R48, R36.reuse, R52, R48 ;  /* 0x000000342430723c */ /* 0x040fe20000041830 */
[----:B0-----:R-:W-:Y:S02]  /*53210*/  STL.64 [R1+0x2760], R46 ;  /* 0x0027602e01007387 */ /* 0x001fe40000100a00 */
[----:B------:R0:W-:Y:S02]  /*53220*/  STL.64 [R1+0x2758], R44 ;  /* 0x0027582c01007387 */ /* 0x0001e40000100a00 */
[----:B0-----:R-:W2:Y:S01]  /*53230*/  LDL.LU R44, [R1+0x440] ;  /* 0x00044000012c7983 */ /* 0x001ea20000300800 */
[----:B------:R-:W2:Y:S02]  /*53240*/  LDL.LU R45, [R1+0x444] ;  /* 0x00044400012d7983 */ /* 0x000ea40000300800 */
[----:B------:R-:W2:Y:S02]  /*53250*/  LDL.LU R46, [R1+0x448] ;  /* 0x00044800012e7983 */ /* 0x000ea40000300800 */
[----:B------:R-:W2:Y:S01]  /*53260*/  LDL.LU R47, [R1+0x44c] ;  /* 0x00044c00012f7983 */ /* 0x000ea20000300800 */
[----:B------:R-:W-:Y:S11]  /*53270*/  STL [R1+0x2580], R27 ;  /* 0x0025801b01007387 */ /* 0x000ff60000100800 */
[----:B------:R-:W-:Y:S01]  /*53280*/  @!UPT UIADD3 URZ, URZ, URZ, URZ ;  /* 0x0000003f3f3ff290 */ /* 0x000fe2000fffe03f */
[----:B------:R0:W-:Y:S02]  /*53290*/  STL.64 [R1+0x290], R48 ;  /* 0x0002903001007387 */ /* 0x0001e40000100a00 */
[----:B------:R1:W-:Y:S01]  /*532a0*/  STL.64 [R1+0x298], R50 ;  /* 0x0002983201007387 */ /* 0x0003e20000100a00 */
[----:B0-----:R-:W4:Y:S01]  /*532b0*/  LDL.LU.64 R48, [R1+0x2810] ;  /* 0x0028100001307983 */ /* 0x001f220000300a00 */
[----:B---3--:R-:W-:Y:S01]  /*532c0*/  HMMA.16816.F32.BF16 R20, R36, R28, R20 ;  /* 0x0000001c2414723c */ /* 0x008fe20000041814 */
[----:B------:R-:W-:-:S07]  /*532d0*/  IMAD.MOV.U32 R61, RZ, RZ, R59 ;  /* 0x000000ffff3d7224 */ /* 0x000fce00078e003b */
[C---:B--2---:R-:W-:Y:S08]  /*532e0*/  HMMA.16816.F32.BF16 R44, R36.reuse, R24, R44 ;  /* 0x00000018242c723c */ /* 0x044ff0000004182c */
[----:B----4-:R-:W-:Y:S11]  /*532f0*/  HMMA.16816.F32.BF16 R8, R36, R48, R8 ;  /* 0x000000302408723c */ /* 0x010ff60000041808 */
[----:B------:R-:W-:Y:S05]  /*53300*/  @!UPT UIADD3 URZ, URZ, URZ, URZ ;  /* 0x0000003f3f3ff290 */ /* 0x000fea000fffe03f */
[----:B------:R-:W-:Y:S02]  /*53310*/  IMAD.MOV.U32 R54, RZ, RZ, R44 ;  /* 0x000000ffff367224 */ /* 0x000fe400078e002c */
[----:B------:R-:W-:Y:S02]  /*53320*/  IMAD.MOV.U32 R58, RZ, RZ, R46 ;  /* 0x000000ffff3a7224 */ /* 0x000fe400078e002e */
[----:B------:R-:W-:Y:S02]  /*53330*/  IMAD.MOV.U32 R59, RZ, RZ, R47 ;  /* 0x000000ffff3b7224 */ /* 0x000fe400078e002f */
[----:B------:R-:W-:Y:S01]  /*53340*/  IMAD.MOV.U32 R55, RZ, RZ, R45 ;  /* 0x000000ffff377224 */ /* 0x000fe200078e002d */
[----:B------:R0:W-:Y:S01]  /*53350*/  STL [R1+0x460], R8 ;  /* 0x0004600801007387 */ /* 0x0001e20000100800 */
[----:B------:R-:W-:Y:S02]  /*53360*/  IMAD.MOV.U32 R30, RZ, RZ, R10 ;  /* 0x000000ffff1e7224 */ /* 0x000fe400078e000a */
[----:B-1----:R-:W-:-:S02]  /*53370*/  IMAD.MOV.U32 R50, RZ, RZ, R11 ;  /* 0x000000ffff327224 */ /* 0x002fc400078e000b */
[----:B------:R-:W-:Y:S01]  /*53380*/  IMAD.MOV.U32 R27, RZ, RZ, R9 ;  /* 0x000000ffff1b7224 */ /* 0x000fe200078e0009 */
[----:B------:R-:W2:Y:S04]  /*53390*/  LDL.LU.64 R10, [R1+0x2808] ;  /* 0x00280800010a7983 */ /* 0x000ea80000300a00 */
[----:B0-----:R-:W3:Y:S01]  /*533a0*/  LDL.LU.64 R8, [R1+0x2800] ;  /* 0x0028000001087983 */ /* 0x001ee20000300a00 */
[----:B------:R0:W-:Y:S02]  /*533b0*/  STL.64 [R1+0x450], R20 ;  /* 0x0004501401007387 */ /* 0x0001e40000100a00 */
[----:B------:R-:W-:Y:S01]  /*533c0*/  STL.64 [R1+0x458], R22 ;  /* 0x0004581601007387 */ /* 0x000fe20000100a00 */
[----:B0-----:R-:W4:Y:S01]  /*533d0*/  LDL.LU.64 R20, [R1+0x27f8] ;  /* 0x0027f80001147983 */ /* 0x001f220000300a00 */
[----:B------:R-:W2:Y:S02]  /*533e0*/  LDL.LU R44, [R1+0x3a0] ;  /* 0x0003a000012c7983 */ /* 0x000ea40000300800 */
[----:B------:R-:W2:Y:S02]  /*533f0*/  LDL.LU R45, [R1+0x3a4] ;  /* 0x0003a400012d7983 */ /* 0x000ea40000300800 */
[----:B------:R-:W2:Y:S01]  /*53400*/  LDL.LU R46, [R1+0x3a8] ;  /* 0x0003a800012e7983 */ /* 0x000ea20000300800 */
[----:B------:R-:W2:Y:S01]  /*53410*/  LDL.LU R47, [R1+0x3ac] ;  /* 0x0003ac00012f7983 */ /* 0x000ea20000300800 */
[----:B------:R-:W-:Y:S02]  /*53420*/  STL.64 [R1+0x27b8], R58 ;  /* 0x0027b83a01007387 */ /* 0x000fe40000100a00 */
[----:B------:R0:W-:Y:S02]  /*53430*/  STL.64 [R1+0x27b0], R56 ;  /* 0x0027b03801007387 */ /* 0x0001e40000100a00 */
[----:B0-----:R-:W4:Y:S01]  /*53440*/  LDL.LU R56, [R1+0x550] ;  /* 0x0005500001387983 */ /* 0x001f220000300800 */
[----:B------:R-:W4:Y:S02]  /*53450*/  LDL.LU R57, [R1+0x554] ;  /* 0x0005540001397983 */ /* 0x000f240000300800 */
[----:B------:R-:W4:Y:S02]  /*53460*/  LDL.LU R58, [R1+0x558] ;  /* 0x00055800013a7983 */ /* 0x000f240000300800 */
[----:B------:R-:W4:Y:S01]  /*53470*/  LDL.LU R59, [R1+0x55c] ;  /* 0x00055c00013b7983 */ /* 0x000f220000300800 */
[----:B------:R-:W-:Y:S01]  /*53480*/  STL.64 [R1+0x27a8], R54 ;  /* 0x0027a83601007387 */ /* 0x000fe20000100a00 */
[----:B------:R-:W-:Y:S01]  /*53490*/  STL.64 [R1+0x27a0], R52 ;  /* 0x0027a03401007387 */ /* 0x000fe20000100a00 */
[----:B----4-:R-:W-:Y:S11]  /*534a0*/  HMMA.16816.F32.BF16 R56, R36, R20, R56 ;  /* 0x000000142438723c */ /* 0x010ff60000041838 */
[----:B------:R-:W-:Y:S11]  /*534b0*/  @!UPT UIADD3 URZ, URZ, URZ, URZ ;  /* 0x0000003f3f3ff290 */ /* 0x000ff6000fffe03f */
[----:B------:R-:W-:Y:S01]  /*534c0*/  @!UPT UIADD3 URZ, URZ, URZ, URZ ;  /* 0x0000003f3f3ff290 */ /* 0x000fe2000fffe03f */
[----:B------:R0:W-:Y:S01]  /*534d0*/  STL [R1+0x438], R58 ;  /* 0x0004383a01007387 */ /* 0x0001e20000100800 */
[----:B------:R-:W-:Y:S02]  /*534e0*/  IMAD.MOV.U32 R51, RZ, RZ, R56 ;  /* 0x000000ffff337224 */ /* 0x000fe400078e0038 */
[----:B------:R-:W-:Y:S02]  /*534f0*/  IMAD.MOV.U32 R31, RZ, RZ, R57 ;  /* 0x000000ffff1f7224 */ /* 0x000fe400078e0039 */
[----:B------:R-:W4:Y:S01]  /*53500*/  LDL.LU R56, [R1+0x340] ;  /* 0x0003400001387983 */ /* 0x000f220000300800 */
[----:B------:R-:W4:Y:S01]  /*53510*/  LDL.LU R57, [R1+0x344] ;  /* 0x0003440001397983 */ /* 0x000f220000300800 */
[----:B------:R-:W-:-:S03]  /*53520*/  IMAD.MOV.U32 R26, RZ, RZ, R59 ;  /* 0x000000ffff1a7224 */ /* 0x000fc600078e003b */
[----:B0-----:R-:W4:Y:S01]  /*53530*/  LDL.LU R58, [R1+0x348] ;  /* 0x00034800013a7983 */ /* 0x001f220000300800 */
[----:B------:R-:W4:Y:S02]  /*53540*/  LDL.LU R59, [R1+0x34c] ;  /* 0x00034c00013b7983 */ /* 0x000f240000300800 */
[----:B------:R-:W2:Y:S02]  /*53550*/  LDL.LU R52, [R1+0x380] ;  /* 0x0003800001347983 */ /* 0x000ea40000300800 */
[----:B------:R-:W2:Y:S01]  /*53560*/  LDL.LU R53, [R1+0x384] ;  /* 0x0003840001357983 */ /* 0x000ea20000300800 */
[----:B------:R-:W2:Y:S01]  /*53570*/  LDL.LU R54, [R1+0x388] ;  /* 0x0003880001367983 */ /* 0x000ea20000300800 */
[----:B------:R-:W2:Y:S02]  /*53580*/  LDL.LU R55, [R1+0x38c] ;  /* 0x00038c0001377983 */ /* 0x000ea40000300800 */
        /* <DEDUP_REMOVED lines=8> */
[----:B0-----:R-:W3:Y:S01]  /*53610*/  LDL.LU R28, [R1+0x390] ;  /* 0x00039000011c7983 */ /* 0x001ee20000300800 */
[----:B------:R-:W3:Y:S02]  /*53620*/  LDL.LU R29, [R1+0x394] ;  /* 0x00039400011d7983 */ /* 0x000ee40000300800 */
[----:B------:R-:W3:Y:S02]  /*53630*/  LDL.LU R30, [R1+0x398] ;  /* 0x00039800011e7983 */ /* 0x000ee40000300800 */
[----:B------:R-:W3:Y:S01]  /*53640*/  LDL.LU R31, [R1+0x39c] ;  /* 0x00039c00011f7983 */ /* 0x000ee20000300800 */
[----:B------:R-:W-:Y:S01]  /*53650*/  STL.64 [R1+0x27c8], R50 ;  /* 0x0027c83201007387 */ /* 0x000fe20000100a00 */
[----:B------:R-:W-:Y:S01]  /*53660*/  STL.64 [R1+0x27c0], R48 ;  /* 0x0027c03001007387 */ /* 0x000fe20000100a00 */
[C---:B--2---:R-:W-:Y:S11]  /*53670*/  HMMA.16816.F32.BF16 R24, R36.reuse, R16, R24 ;  /* 0x000000102418723c */ /* 0x044ff60000041818 */
[----:B------:R-:W-:Y:S11]  /*53680*/  @!UPT UIADD3 URZ, URZ, URZ, URZ ;  /* 0x0000003f3f3ff290 */ /* 0x000ff6000fffe03f */
[----:B------:R-:W-:Y:S01]  /*53690*/  @!UPT UIADD3 URZ, URZ, URZ, URZ ;  /* 0x0000003f3f3ff290 */ /* 0x000fe2000fffe03f */
[----:B------:R-:W-:Y:S01]  /*536a0*/  STL [R1+0x420], R24 ;  /* 0x0004201801007387 */ /* 0x000fe20000100800 */
[----:B------:R-:W-:Y:S02]  /*536b0*/  IMAD.MOV.U32 R22, RZ, RZ, R25 ;  /* 0x000000ffff167224 */ /* 0x000fe400078e0019 */
[----:B------:R0:W-:Y:S02]  /*536c0*/  STL [R1+0x42c], R27 ;  /* 0x00042c1b01007387 */ /* 0x0001e40000100800 */
[----:B------:R-:W-:Y:S01]  /*536d0*/  IMAD.MOV.U32 R23, RZ, RZ, R26 ;  /* 0x000000ffff177224 */ /* 0x000fe200078e001a */
[C---:B---3--:R-:W-:Y:S08]  /*536e0*/  HMMA.16816.F32.BF16 R28, R36.reuse, R8, R28 ;  /* 0x00000008241c723c */ /* 0x048ff0000004181c */
[C---:B0-----:R-:W-:Y:S01]  /*536f0*/  HMMA.16816.F32.BF16 R24, R36.reuse, R12, R44 ;  /* 0x0000000c2418723c */ /* 0x041fe2000004182c */
[----:B------:R-:W-:Y:S01]  /*53700*/  STL.64 [R1+0x27f0], R16 ;  /* 0x0027f01001007387 */ /* 0x000fe20000100a00 */
[----:B------:R0:W-:Y:S02]  /*53710*/  STL [R1+0x2564], R23 ;  /* 0x0025641701007387 */ /* 0x0001e40000100800 */
[----:B------:R1:W-:Y:S04]  /*53720*/  STL [R1+0x2560], R22 ;  /* 0x0025601601007387 */ /* 0x0003e80000100800 */
[----:B------:R-:W-:Y:S01]  /*53730*/  HMMA.16816.F32.BF16 R48, R36, R4, R52 ;  /* 0x000000042430723c */ /* 0x000fe20000041834 */
[----:B------:R-:W-:-:S07]  /*53740*/  IMAD.MOV.U32 R45, RZ, RZ, R19 ;  /* 0x000000ffff2d7224 */ /* 0x000fce00078e0013 */
[----:B0-----:R-:W-:Y:S02]  /*53750*/  IMAD.MOV.U32 R23, RZ, RZ, R30 ;  /* 0x000000ffff177224 */ /* 0x001fe400078e001e */
[----:B-1----:R-:W-:-:S05]  /*53760*/  IMAD.MOV.U32 R22, RZ, RZ, R31 ;  /* 0x000000ffff167224 */ /* 0x002fca00078e001f */
[----:B------:R0:W-:Y:S01]  /*53770*/  STL.64 [R1+0x410], R24 ;  /* 0x0004101801007387 */ /* 0x0001e20000100a00 */
[----:B------:R-:W-:Y:S02]  /*53780*/  STL.64 [R1+0x418], R26 ;  /* 0x0004181a01007387 */ /* 0x000fe40000100a00 */
[----:B------:R-:W2:Y:S02]  /*53790*/  LDL.LU R16, [R1+0x330] ;  /* 0x0003300001107983 */ /* 0x000ea40000300800 */
[----:B------:R-:W2:Y:S02]  /*537a0*/  LDL.LU R17, [R1+0x334] ;  /* 0x0003340001117983 */ /* 0x000ea40000300800 */
[----:B0-----:R-:W-:Y:S02]  /*537b0*/  IMAD.MOV.U32 R24, RZ, RZ, R18 ;  /* 0x000000ffff187224 */ /* 0x001fe400078e0012 */
[----:B------:R-:W2:Y:S01]  /*537c0*/  LDL.LU R18, [R1+0x338] ;  /* 0x0003380001127983 */ /* 0x000ea20000300800 */
[----:B------:R-:W2:Y:S02]  /*537d0*/  LDL.LU R19, [R1+0x33c] ;  /* 0x00033c0001137983 */ /* 0x000ea40000300800 */
[----:B------:R4:W-:Y:S02]  /*537e0*/  STL.64 [R1+0x400], R28 ;  /* 0x0004001c01007387 */ /* 0x0009e40000100a00 */
[----:B----4-:R-:W-:Y:S01]  /*537f0*/  HMMA.16816.F32.BF16 R28, R36, R40, R56 ;  /* 0x00000028241c723c */ /* 0x010fe20000041838 */
[----:B------:R-:W-:Y:S01]  /*53800*/  STL.64 [R1+0x2788], R10 ;  /* 0x0027880a01007387 */ /* 0x000fe20000100a00 */
[----:B------:R0:W-:Y:S03]  /*53810*/  STL.64 [R1+0x2780], R8 ;  /* 0x0027800801007387 */ /* 0x0001e60000100a00 */
[----:B0-----:R-:W3:Y:S01]  /*53820*/  LDL.LU R8, [R1+0x230] ;  /* 0x0002300001087983 */ /* 0x001ee20000300800 */
[----:B------:R-:W3:Y:S02]  /*53830*/  LDL.LU R9, [R1+0x234] ;  /* 0x0002340001097983 */ /* 0x000ee40000300800 */
[----:B------:R-:W3:Y:S02]  /*53840*/  LDL.LU R10, [R1+0x238] ;  /* 0x00023800010a7983 */ /* 0x000ee40000300800 */
[----:B------:R-:W3:Y:S01]  /*53850*/  LDL.LU R11, [R1+0x23c] ;  /* 0x00023c00010b7983 */ /* 0x000ee20000300800 */
[----:B------:R-:W-:Y:S01]  /*53860*/  STL.64 [R1+0x3f0], R48 ;  /* 0x0003f03001007387 */ /* 0x000fe20000100a00 */
[----:B------:R-:W-:Y:S11]  /*53870*/  STL.64 [R1+0x3f8], R50 ;  /* 0x0003f83201007387 */ /* 0x000ff60000100a00 */
[----:B------:R0:W-:Y:S01]  /*53880*/  STL.64 [R1+0x280], R28 ;  /* 0x0002801c01007387 */ /* 0x0001e20000100a00 */
[----:B------:R1:W-:Y:S02]  /*53890*/  STL.64 [R1+0x288], R30 ;  /* 0x0002881e01007387 */ /* 0x0003e40000100a00 */
[----:B------:R-:W-:Y:S01]  /*538a0*/  IMAD.MOV.U32 R44, RZ, RZ, R42 ;  /* 0x000000ffff2c7224 */ /* 0x000fe200078e002a */
[----:B0-----:R-:W4:Y:S01]  /*538b0*/  LDL.LU R28, [R1+0x220] ;  /* 0x00022000011c7983 */ /* 0x001f220000300800 */
[----:B------:R-:W4:Y:S02]  /*538c0*/  LDL.LU R29, [R1+0x224] ;  /* 0x00022400011d7983 */ /* 0x000f240000300800 */
[----:B-1----:R-:W4:Y:S02]  /*538d0*/  LDL.LU R30, [R1+0x228] ;  /* 0x00022800011e7983 */ /* 0x002f240000300800 */
[----:B------:R-:W4:Y:S01]  /*538e0*/  LDL.LU R31, [R1+0x22c] ;  /* 0x00022c00011f7983 */ /* 0x000f220000300800 */
[----:B------:R-:W4:Y:S01]  /*538f0*/  LDL.LU R56, [R1+0x210] ;  /* 0x0002100001387983 */ /* 0x000f220000300800 */
[----:B------:R-:W4:Y:S02]  /*53900*/  LDL.LU R57, [R1+0x214] ;  /* 0x0002140001397983 */ /* 0x000f240000300800 */
[----:B------:R-:W4:Y:S02]  /*53910*/  LDL.LU R58, [R1+0x218] ;  /* 0x00021800013a7983 */ /* 0x000f240000300800 */
[----:B------:R-:W4:Y:S01]  /*53920*/  LDL.LU R59, [R1+0x21c] ;  /* 0x00021c00013b7983 */ /* 0x000f220000300800 */
[----:B------:R0:W-:Y:S04]  /*53930*/  STL.64 [R1+0x2768], R40 ;  /* 0x0027682801007387 */ /* 0x0001e80000100a00 */
[----:B0-----:R-:W4:Y:S01]  /*53940*/  LDL.LU R40, [R1+0x240] ;  /* 0x0002400001287983 */ /* 0x001f220000300800 */
[----:B------:R-:W4:Y:S02]  /*53950*/  LDL.LU R41, [R1+0x244] ;  /* 0x0002440001297983 */ /* 0x000f240000300800 */
[----:B------:R-:W4:Y:S02]  /*53960*/  LDL.LU R42, [R1+0x248] ;  /* 0x00024800012a7983 */ /* 0x000f240000300800 */
[----:B------:R-:W4:Y:S02]  /*53970*/  LDL.LU R43, [R1+0x24c] ;  /* 0x00024c00012b7983 */ /* 0x000f240000300800 */
[----:B------:R-:W-:-:S02]  /*53980*/  IMAD.MOV.U32 R25, RZ, RZ, R15 ;  /* 0x000000ffff197224 */ /* 0x000fc400078e000f */
[----:B------:R-:W-:Y:S02]  /*53990*/  IMAD.MOV.U32 R36, RZ, RZ, R14 ;  /* 0x000000ffff247224 */ /* 0x000fe400078e000e */
[----:B------:R-:W-:Y:S02]  /*539a0*/  IMAD.MOV.U32 R37, RZ, RZ, R7 ;  /* 0x000000ffff257224 */ /* 0x000fe400078e0007 */
[----:B------:R-:W-:Y:S02]  /*539b0*/  IMAD.MOV.U32 R48, RZ, RZ, R2 ;  /* 0x000000ffff307224 */ /* 0x000fe400078e0002 */
[----:B------:R-:W-:Y:S02]  /*539c0*/  IMAD.MOV.U32 R49, RZ, RZ, R0 ;  /* 0x000000ffff317224 */ /* 0x000fe400078e0000 */
[----:B------:R-:W-:Y:S02]  /*539d0*/  IMAD.MOV.U32 R52, RZ, RZ, R6 ;  /* 0x000000ffff347224 */ /* 0x000fe400078e0006 */
[----:B------:R-:W-:Y:S01]  /*539e0*/  IMAD.MOV.U32 R53, RZ, RZ, R3 ;  /* 0x000000ffff357224 */ /* 0x000fe200078e0003 */
[C---:B--2---:R-:W-:Y:S01]  /*539f0*/  HMMA.16816.F32.BF16 R24, R32.reuse, R24, R16 ;  /* 0x000000182018723c */ /* 0x044fe20000041810 */
[----:B------:R-:W2:Y:S07]  /*53a00*/  LDL.LU.64 R16, [R1+0x27f0] ;  /* 0x0027f00001107983 */ /* 0x000eae0000300a00 */
[C---:B---3--:R-:W-:Y:S11]  /*53a10*/  HMMA.16816.F32.BF16 R8, R32.reuse, R44, R8 ;  /* 0x0000002c2008723c */ /* 0x048ff60000041808 */
[----:B------:R-:W-:Y:S04]  /*53a20*/  @!UPT UIADD3 URZ, URZ, URZ, URZ ;  /* 0x0000003f3f3ff290 */ /* 0x000fe8000fffe03f */
[----:B------:R-:W-:Y:S01]  /*53a30*/  STL.64 [R1+0x3e0], R24 ;  /* 0x0003e01801007387 */ /* 0x000fe20000100a00 */
[----:B------:R0:W-:Y:S03]  /*53a40*/  STL.64 [R1+0x3e8], R26 ;  /* 0x0003e81a01007387 */ /* 0x0001e60000100a00 */
[----:B0-----:R-:W3:Y:S01]  /*53a50*/  LDL.LU.64 R26, [R1+0x27e8] ;  /* 0x0027e800011a7983 */ /* 0x001ee20000300a00 */
[----:B------:R-:W2:Y:S01]  /*53a60*/  LDL.LU.64 R24, [R1+0x27e0] ;  /* 0x0027e00001187983 */ /* 0x000ea20000300a00 */
[C---:B----4-:R-:W-:Y:S08]  /*53a70*/  HMMA.16816.F32.BF16 R36, R32.reuse, R36, R40 ;  /* 0x000000242024723c */ /* 0x050ff00000041828 */
[----:B------:R-:W-:Y:S01]  /*53a80*/  HMMA.16816.F32.BF16 R48, R32, R48, R28 ;  /* 0x000000302030723c */ /* 0x000fe2000004181c */
[----:B------:R-:W-:-:S02]  /*53a90*/  IMAD.MOV.U32 R14, RZ, RZ, R9 ;  /* 0x000000ffff0e7224 */ /* 0x000fc400078e0009 */
[----:B------:R-:W-:Y:S11]  /*53aa0*/  IMAD.MOV.U32 R15, RZ, RZ, R10 ;  /* 0x000000ffff0f7224 */ /* 0x000ff600078e000a */
[----:B------:R-:W-:Y:S01]  /*53ab0*/  @!UPT UIADD3 URZ, URZ, URZ, URZ ;  /* 0x0000003f3f3ff290 */ /* 0x000fe2000fffe03f */
[----:B------:R0:W-:Y:S01]  /*53ac0*/  STL.64 [R1+0x3d0], R36 ;  /* 0x0003d02401007387 */ /* 0x0001e20000100a00 */
[----:B------:R-:W-:Y:S02]  /*53ad0*/  IMAD.MOV.U32 R19, RZ, RZ, R39 ;  /* 0x000000ffff137224 */ /* 0x000fe400078e0027 */
[----:B------:R-:W-:Y:S01]  /*53ae0*/  IMAD.MOV.U32 R18, RZ, RZ, R38 ;  /* 0x000000ffff127224 */ /* 0x000fe200078e0026 */
[----:B0-----:R-:W4:Y:S01]  /*53af0*/  LDL.LU R36, [R1+0x200] ;  /* 0x0002000001247983 */ /* 0x001f220000300800 */
[----:B------:R-:W4:Y:S02]  /*53b00*/  LDL.LU R37, [R1+0x204] ;  /* 0x0002040001257983 */ /* 0x000f240000300800 */
[----:B------:R-:W4:Y:S02]  /*53b10*/  LDL.LU R38, [R1+0x208] ;  /* 0x0002080001267983 */ /* 0x000f240000300800 */
[----:B------:R-:W4:Y:S01]  /*53b20*/  LDL.LU R39, [R1+0x20c] ;  /* 0x00020c0001277983 */ /* 0x000f220000300800 */
[----:B------:R-:W-:Y:S01]  /*53b30*/  STL [R1+0x254c], R19 ;  /* 0x00254c1301007387 */ /* 0x000fe20000100800 */
[----:B------:R-:W-:Y:S02]  /*53b40*/  STL [R1+0x2548], R18 ;  /* 0x0025481201007387 */ /* 0x000fe40000100800 */
[----:B------:R0:W-:Y:S02]  /*53b50*/  STL [R1+0x3c0], R8 ;  /* 0x0003c00801007387 */ /* 0x0001e40000100800 */
[----:B------:R1:W-:Y:S01]  /*53b60*/  STL [R1+0x3cc], R11 ;  /* 0x0003cc0b01007387 */ /* 0x0003e20000100800 */
[----:B0-----:R-:W2:Y:S01]  /*53b70*/  LDL.LU R8, [R1+0x320] ;  /* 0x0003200001087983 */ /* 0x001ea20000300800 */
[----:B------:R-:W2:Y:S02]  /*53b80*/  LDL.LU R9, [R1+0x324] ;  /* 0x0003240001097983 */ /* 0x000ea40000300800 */
[----:B------:R-:W2:Y:S02]  /*53b90*/  LDL.LU R10, [R1+0x328] ;  /* 0x00032800010a7983 */ /* 0x000ea40000300800 */
[----:B-1----:R-:W2:Y:S01]  /*53ba0*/  LDL.LU R11, [R1+0x32c] ;  /* 0x00032c00010b7983 */ /* 0x002ea20000300800 */
[----:B------:R-:W2:Y:S01]  /*53bb0*/  LDL R0, [R1+0x900] ;  /* 0x0009000001007983 */ /* 0x000ea20000100800 */
        /* <DEDUP_REMOVED lines=8> */
[----:B------:R-:W-:Y:S02]  /*53c40*/  STL [R1+0x2554], R15 ;  /* 0x0025540f01007387 */ /* 0x000fe40000100800 */
[----:B------:R-:W-:Y:S02]  /*53c50*/  STL [R1+0x2550], R14 ;  /* 0x0025500e01007387 */ /* 0x000fe40000100800 */
[----:B------:R-:W2:Y:S01]  /*53c60*/  LDL.LU.64 R30, [R1+0x27d8] ;  /* 0x0027d800011e7983 */ /* 0x000ea20000300a00 */
[----:B------:R-:W2:Y:S01]  /*53c70*/  LDL.LU.64 R28, [R1+0x27d0] ;  /* 0x0027d000011c7983 */ /* 0x000ea20000300a00 */
[----:B------:R-:W-:Y:S02]  /*53c80*/  STL.64 [R1+0x3b0], R48 ;  /* 0x0003b03001007387 */ /* 0x000fe40000100a00 */
[----:B------:R0:W-:Y:S01]  /*53c90*/  STL.64 [R1+0x3b8], R50 ;  /* 0x0003b83201007387 */ /* 0x0001e20000100a00 */
[C---:B------:R-:W-:Y:S01]  /*53ca0*/  HMMA.16816.F32.BF16 R52, R32.reuse, R52, R56 ;  /* 0x000000342034723c */ /* 0x040fe20000041838 */
[----:B0-----:R-:W2:Y:S01]  /*53cb0*/  LDL.LU.64 R50, [R1+0x27c8] ;  /* 0x0027c80001327983 */ /* 0x001ea20000300a00 */
[----:B------:R-:W2:Y:S02]  /*53cc0*/  LDL.LU.64 R48, [R1+0x27c0] ;  /* 0x0027c00001307983 */ /* 0x000ea40000300a00 */
[----:B------:R-:W2:Y:S02]  /*53cd0*/  LDL.LU.64 R58, [R1+0x27b8] ;  /* 0x0027b800013a7983 */ /* 0x000ea40000300a00 */
[----:B------:R-:W4:Y:S11]  /*53ce0*/  LDL.LU.64 R56, [R1+0x27b0] ;  /* 0x0027b00001387983 */ /* 0x000f360000300a00 */
[----:B------:R-:W-:Y:S07]  /*53cf0*/  @!UPT UIADD3 URZ, URZ, URZ, URZ ;  /* 0x0000003f3f3ff290 */ /* 0x000fee000fffe03f */
[----:B------:R-:W-:Y:S02]  /*53d00*/  IMAD.MOV.U32 R15, RZ, RZ, R52 ;  /* 0x000000ffff0f7224 */ /* 0x000fe400078e0034 */
[----:B------:R-:W-:Y:S02]  /*53d10*/  IMAD.MOV.U32 R14, RZ, RZ, R53 ;  /* 0x000000ffff0e7224 */ /* 0x000fe400078e0035 */
[----:B------:R-:W-:Y:S02]  /*53d20*/  IMAD.MOV.U32 R19, RZ, RZ, R54 ;  /* 0x000000ffff137224 */ /* 0x000fe400078e0036 */
[----:B------:R-:W-:Y:S02]  /*53d30*/  IMAD.MOV.U32 R18, RZ, RZ, R55 ;  /* 0x000000ffff127224 */ /* 0x000fe400078e0037 */
[----:B------:R-:W2:Y:S01]  /*53d40*/  LDL.LU.64 R54, [R1+0x27a8] ;  /* 0x0027a80001367983 */ /* 0x000ea20000300a00 */
[----:B------:R-:W2:Y:S02]  /*53d50*/  LDL.LU.64 R52, [R1+0x27a0] ;  /* 0x0027a00001347983 */ /* 0x000ea40000300a00 */
[----:B------:R-:W-:Y:S02]  /*53d60*/  STL.64 [R1+0x2798], R14 ;  /* 0x0027980e01007387 */ /* 0x000fe40000100a00 */
[----:B------:R0:W-:Y:S02]  /*53d70*/  STL.64 [R1+0x2790], R12 ;  /* 0x0027900c01007387 */ /* 0x0001e40000100a00 */
[----:B0-----:R-:W3:Y:S01]  /*53d80*/  LDL.LU R12, [R1+0x360] ;  /* 0x00036000010c7983 */ /* 0x001ee20000300800 */
[----:B------:R-:W3:Y:S02]  /*53d90*/  LDL.LU R13, [R1+0x364] ;  /* 0x00036400010d7983 */ /* 0x000ee40000300800 */
[----:B------:R-:W3:Y:S02]  /*53da0*/  LDL.LU R14, [R1+0x368] ;  /* 0x00036800010e7983 */ /* 0x000ee40000300800 */
[----:B------:R-:W3:Y:S01]  /*53db0*/  LDL.LU R15, [R1+0x36c] ;  /* 0x00036c00010f7983 */ /* 0x000ee20000300800 */
[C---:B----4-:R-:W-:Y:S11]  /*53dc0*/  HMMA.16816.F32.BF16 R36, R32.reuse, R56, R36 ;  /* 0x000000382024723c */ /* 0x050ff60000041824 */
[----:B------:R-:W-:Y:S11]  /*53dd0*/  @!UPT UIADD3 URZ, URZ, URZ, URZ ;  /* 0x0000003f3f3ff290 */ /* 0x000ff6000fffe03f */
[----:B------:R-:W-:Y:S02]  /*53de0*/  @!UPT UIADD3 URZ, URZ, URZ, URZ ;  /* 0x0000003f3f3ff290 */ /* 0x000fe4000fffe03f */
[----:B------:R-:W-:Y:S02]  /*53df0*/  IMAD.MOV.U32 R6, RZ, RZ, R37 ;  /* 0x000000ffff067224 */ /* 0x000fe400078e0025 */
[----:B------:R-:W-:Y:S01]  /*53e00*/  IMAD.MOV.U32 R7, RZ, RZ, R38 ;  /* 0x000000ffff077224 */ /* 0x000fe200078e0026 */
[----:B------:R-:W-:Y:S01]  /*53e10*/  STL [R1+0x390], R36 ;  /* 0x0003902401007387 */ /* 0x000fe20000100800 */
[----:B------:R-:W-:Y:S02]  /*53e20*/  STL [R1+0x39c], R39 ;  /* 0x00039c2701007387 */ /* 0x000fe40000100800 */
[----:B--2---:R-:W0:Y:S01]  /*53e30*/  LDSM.16.MT88.4 R36, [R0+0xb000] ;  /* 0x00b000000024783b */ /* 0x004e220000004200 */
[----:B------:R-:W-:Y:S03]  /*53e40*/  STL.64 [R1+0x2778], R6 ;  /* 0x0027780601007387 */ /* 0x000fe60000100a00 */
[----:B------:R1:W-:Y:S02]  /*53e50*/  STL.64 [R1+0x2770], R4 ;  /* 0x0027700401007387 */ /* 0x0003e40000100a00 */
[----:B-1----:R-:W2:Y:S01]  /*53e60*/  LDL.LU R4, [R1+0x370] ;  /* 0x0003700001047983 */ /* 0x002ea20000300800 */
[----:B------:R-:W2:Y:S02]  /*53e70*/  LDL.LU R5, [R1+0x374] ;  /* 0x0003740001057983 */ /* 0x000ea40000300800 */
[----:B------:R-:W2:Y:S02]  /*53e80*/  LDL.LU R6, [R1+0x378] ;  /* 0x0003780001067983 */ /* 0x000ea40000300800 */
[----:B------:R-:W2:Y:S01]  /*53e90*/  LDL.LU R7, [R1+0x37c] ;  /* 0x00037c0001077983 */ /* 0x000ea20000300800 */
[----:B------:R-:W-:Y:S01]  /*53ea0*/  STL.64 [R1+0x2718], R58 ;  /* 0x0027183a01007387 */ /* 0x000fe20000100a00 */
[----:B------:R-:W-:Y:S03]  /*53eb0*/  STL.64 [R1+0x2710], R56 ;  /* 0x0027103801007387 */ /* 0x000fe60000100a00 */
[----:B0-----:R-:W-:Y:S01]  /*53ec0*/  STL.64 [R1+0x26b0], R38 ;  /* 0x0026b02601007387 */ /* 0x001fe20000100a00 */
[----:B------:R-:W-:Y:S02]  /*53ed0*/  STL.64 [R1+0x26a8], R36 ;  /* 0x0026a82401007387 */ /* 0x000fe40000100a00 */
[----:B------:R-:W-:Y:S02]  /*53ee0*/  STL.64 [R1+0x2728], R54 ;  /* 0x0027283601007387 */ /* 0x000fe40000100a00 */
[----:B------:R-:W-:Y:S01]  /*53ef0*/  STL.64 [R1+0x2720], R52 ;  /* 0x0027203401007387 */ /* 0x000fe20000100a00 */
[C---:B--2---:R-:W-:Y:S11]  /*53f00*/  HMMA.16816.F32.BF16 R4, R32.reuse, R52, R4 ;  /* 0x000000342004723c */ /* 0x044ff60000041804 */
[----:B------:R-:W-:Y:S11]  /*53f10*/  @!UPT UIADD3 URZ, URZ, URZ, URZ ;  /* 0x0000003f3f3ff290 */ /* 0x000ff6000fffe03f */
[----:B------:R-:W-:Y:S01]  /*53f20*/  @!UPT UIADD3 URZ, URZ, URZ, URZ ;  /* 0x0000003f3f3ff290 */ /* 0x000fe2000fffe03f */
[----:B------:R-:W-:Y:S01]  /*53f30*/  STL.64 [R1+0x380], R4 ;  /* 0x0003800401007387 */ /* 0x000fe20000100a00 */
        /* <DEDUP_REMOVED lines=19> */
[----:B------:R-:W2:Y:S01]  /*54070*/  LDL.LU R52, [R1+0x1b0] ;  /* 0x0001b00001347983 */ /* 0x000ea20000300800 */
[C---:B0-----:R-:W-:Y:S11]  /*54080*/  HMMA.16816.F32.BF16 R4, R32.reuse, R20, R44 ;  /* 0x000000142004723c */ /* 0x041ff6000004182c */
[----:B------:R-:W-:Y:S11]  /*54090*/  @!UPT UIADD3 URZ, URZ, URZ, URZ ;  /* 0x0000003f3f3ff290 */ /* 0x000ff6000fffe03f */
        /* <DEDUP_REMOVED lines=14> */
[----:B0-----:R-:W4:Y:S02]  /*54180*/  LDL.LU R4, [R1+0x260] ;  /* 0x0002600001047983 */ /* 0x001f240000300800 */
[----:B------:R-:W4:Y:S02]  /*54190*/  LDL.LU R5, [R1+0x264] ;  /* 0x0002640001057983 */ /* 0x000f240000300800 */
[----:B-1----:R-:W4:Y:S01]  /*541a0*/  LDL.LU R6, [R1+0x268] ;  /* 0x0002680001067983 */ /* 0x002f220000300800 */
        /* <DEDUP_REMOVED lines=13> */
[----:B------:R-:W4:Y:S03]  /*54280*/  LDL.LU.64 R48, [R1+0x40] ;  /* 0x0000400001307983 */ /* 0x000f260000300a00 */
[----:B---3--:R-:W-:Y:S01]  /*54290*/  STL.64 [R1+0x2738], R54 ;  /* 0x0027383601007387 */ /* 0x008fe20000100a00 */
[----:B--2---:R0:W-:Y:S03]  /*542a0*/  STL.64 [R1+0x2730], R52 ;  /* 0x0027303401007387 */ /* 0x0041e60000100a00 */
[----:B0-----:R-:W2:Y:S01]  /*542b0*/  LDL.LU R52, [R1+0x1c0] ;  /* 0x0001c00001347983 */ /* 0x001ea20000300800 */
[----:B------:R-:W2:Y:S02]  /*542c0*/  LDL.LU R53, [R1+0x1c4] ;  /* 0x0001c40001357983 */ /* 0x000ea40000300800 */
[----:B------:R-:W3:Y:S02]  /*542d0*/  LDL.LU R54, [R1+0x1c8] ;  /* 0x0001c80001367983 */ /* 0x000ee40000300800 */
[----:B------:R-:W3:Y:S01]  /*542e0*/  LDL.LU R55, [R1+0x1cc] ;  /* 0x0001cc0001377983 */ /* 0x000ee20000300800 */
[C---:B----4-:R-:W-:Y:S01]  /*542f0*/  HMMA.16816.F32.BF16 R12, R32.reuse, R16, R12 ;  /* 0x00000010200c723c */ /* 0x050fe2000004180c */
[----:B---3--:R-:W-:Y:S01]  /*54300*/  STL.64 [R1+0x2748], R54 ;  /* 0x0027483601007387 */ /* 0x008fe20000100a00 */
[----:B--2---:R0:W-:Y:S03]  /*54310*/  STL.64 [R1+0x2740], R52 ;  /* 0x0027403401007387 */ /* 0x0041e60000100a00 */
[----:B0-----:R-:W2:Y:S01]  /*54320*/  LDL.LU.64 R52, [R1+0x30] ;  /* 0x0000300001347983 */ /* 0x001ea20000300a00 */
[----:B------:R-:W3:Y:S03]  /*54330*/  LDL.LU.64 R28, [R1+0x10] ;  /* 0x00001000011c7983 */ /* 0x000ee60000300a00 */
[----:B---3--:R0:W-:Y:S04]  /*54340*/  STL.64 [R1+0x2750], R28 ;  /* 0x0027501c01007387 */ /* 0x0081e80000100a00 */
[----:B0-----:R-:W2:Y:S01]  /*54350*/  LDL.LU R28, [R1+0x1d0] ;  /* 0x0001d000011c7983 */ /* 0x001ea20000300800 */
[----:B------:R-:W2:Y:S02]  /*54360*/  LDL.LU R29, [R1+0x1d4] ;  /* 0x0001d400011d7983 */ /* 0x000ea40000300800 */
[----:B------:R-:W2:Y:S02]  /*54370*/  LDL.LU R30, [R1+0x1d8] ;  /* 0x0001d800011e7983 */ /* 0x000ea40000300800 */
[----:B------:R-:W2:Y:S01]  /*54380*/  LDL.LU R31, [R1+0x1dc] ;  /* 0x0001dc00011f7983 */ /* 0x000ea20000300800 */
[----:B------:R-:W3:Y:S01]  /*54390*/  LDL.LU R56, [R1+0x1a0] ;  /* 0x0001a00001387983 */ /* 0x000ee20000300800 */
[----:B------:R-:W3:Y:S02]  /*543a0*/  LDL.LU R57, [R1+0x1a4] ;  /* 0x0001a40001397983 */ /* 0x000ee40000300800 */
[----:B------:R-:W3:Y:S02]  /*543b0*/  LDL.LU R58, [R1+0x1a8] ;  /* 0x0001a800013a7983 */ /* 0x000ee40000300800 */
[----:B------:R-:W3:Y:S01]  /*543c0*/  LDL.LU R59, [R1+0x1ac] ;  /* 0x0001ac00013b7983 */ /* 0x000ee20000300800 */
[----:B------:R-:W4:Y:S01]  /*543d0*/  LDL.LU R24, [R1+0x190] ;  /* 0x0001900001187983 */ /* 0x000f220000300800 */
[----:B------:R-:W4:Y:S02]  /*543e0*/  LDL.LU R25, [R1+0x194] ;  /* 0x0001940001197983 */ /* 0x000f240000300800 */
[----:B------:R-:W4:Y:S02]  /*543f0*/  LDL.LU R26, [R1+0x198] ;  /* 0x00019800011a7983 */ /* 0x000f240000300800 */
[----:B------:R-:W4:Y:S01]  /*54400*/  LDL.LU R27, [R1+0x19c] ;  /* 0x00019c00011b7983 */ /* 0x000f220000300800 */
[----:B------:R-:W-:Y:S01]  /*54410*/  STL.64 [R1+0x26d8], R22 ;  /* 0x0026d81601007387 */ /* 0x000fe20000100a00 */
[----:B------:R0:W-:Y:S03]  /*54420*/  STL.64 [R1+0x26d0], R20 ;  /* 0x0026d01401007387 */ /* 0x0001e60000100a00 */
[----:B0-----:R-:W3:Y:S01]  /*54430*/  LDL.LU.64 R20, [R1] ;  /* 0x0000000001147983 */ /* 0x001ee20000300a00 */
[----:B------:R-:W-:Y:S02]  /*54440*/  STL.64 [R1+0x330], R12 ;  /* 0x0003300c01007387 */ /* 0x000fe40000100a00 */
[----:B------:R0:W-:Y:S02]  /*54450*/  STL.64 [R1+0x338], R14 ;  /* 0x0003380e01007387 */ /* 0x0001e40000100a00 */
[----:B0-----:R-:W2:Y:S01]  /*54460*/  LDL.LU.64 R14, [R1+0x2798] ;  /* 0x00279800010e7983 */ /* 0x001ea20000300a00 */
        /* <DEDUP_REMOVED lines=20> */
[----:B0-----:R-:W2:Y:S02]  /*545b0*/  LDL.LU.64 R40, [R1+0x2768] ;  /* 0x0027680001287983 */ /* 0x001ea40000300a00 */
[----:B--2---:R-:W-:Y:S02]  /*545c0*/  HMMA.16816.F32.BF16 R32, R32, R40, R44 ;  /* 0x000000282020723c */ /* 0x004fe4000004182c */
[----:B------:R-:W2:Y:S01]  /*545d0*/  LDL.LU.64 R46, [R1+0x2760] ;  /* 0x00276000012e7983 */ /* 0x000ea20000300a00 */
[----:B------:R-:W2:Y:S11]  /*545e0*/  LDL.LU.64 R44, [R1+0x2758] ;  /* 0x00275800012c7983 */ /* 0x000eb60000300a00 */
[----:B------:R-:W-:Y:S09]  /*545f0*/  @!UPT UIADD3 URZ, URZ, URZ, URZ ;  /* 0x0000003f3f3ff290 */ /* 0x000ff2000fffe03f */
[----:B------:R0:W-:Y:S01]  /*54600*/  STL.64 [R1+0x270], R32 ;  /* 0x0002702001007387 */ /* 0x0001e20000100a00 */
[----:B------:R-:W-:Y:S03]  /*54610*/  STL.64 [R1+0x278], R34 ;  /* 0x0002782201007387 */ /* 0x000fe60000100a00 */
[----:B0-----:R-:W3:Y:S01]  /*54620*/  LDL.LU.64 R32, [R1+0x20] ;  /* 0x0000200001207983 */ /* 0x001ee20000300a00 */
[C---:B--2---:R-:W-:Y:S08]  /*54630*/  HMMA.16816.F32.BF16 R36, R44.reuse, R48, R36 ;  /* 0x000000302c24723c */ /* 0x044ff00000041824 */
[----:B------:R-:W-:Y:S11]  /*54640*/  HMMA.16816.F32.BF16 R28, R44, R52, R28 ;  /* 0x000000342c1c723c */ /* 0x000ff6000004181c */
[----:B------:R-:W-:Y:S04]  /*54650*/  @!UPT UIADD3 URZ, URZ, URZ, URZ ;  /* 0x0000003f3f3ff290 */ /* 0x000fe8000fffe03f */
[----:B------:R0:W-:Y:S01]  /*54660*/  STL.64 [R1+0x260], R36 ;  /* 0x0002602401007387 */ /* 0x0001e20000100a00 */
        /* <DEDUP_REMOVED lines=8> */
[----:B------:R-:W-:Y:S02]  /*546f0*/  STL.64 [R1+0x258], R30 ;  /* 0x0002581e01007387 */ /* 0x000fe40000100a00 */
[----:B-1----:R-:W-:-:S02]  /*54700*/  IMAD.MOV.U32 R39, RZ, RZ, R52 ;  /* 0x000000ffff277224 */ /* 0x002fc400078e0034 */
[----:B------:R-:W-:Y:S01]  /*54710*/  IMAD.MOV.U32 R38, RZ, RZ, R53 ;  /* 0x000000ffff267224 */ /* 0x000fe200078e0035 */
[----:B0-----:R-:W2:Y:S01]  /*54720*/  LDL.LU.64 R28, [R1+0x2750] ;  /* 0x00275000011c7983 */ /* 0x001ea20000300a00 */
[----:B------:R-:W3:Y:S02]  /*54730*/  LDL.LU.64 R54, [R1+0x2748] ;  /* 0x0027480001367983 */ /* 0x000ee40000300a00 */
[----:B------:R-:W3:Y:S02]  /*54740*/  LDL.LU.64 R52, [R1+0x2740] ;  /* 0x0027400001347983 */ /* 0x000ee40000300a00 */
[C---:B---3--:R-:W-:Y:S11]  /*54750*/  HMMA.16816.F32.BF16 R52, R44.reuse, R32, R52 ;  /* 0x000000202c34723c */ /* 0x048ff60000041834 */
[----:B------:R-:W-:Y:S11]  /*54760*/  @!UPT UIADD3 URZ, URZ, URZ, URZ ;  /* 0x0000003f3f3ff290 */ /* 0x000ff6000fffe03f */
[----:B------:R-:W-:Y:S01]  /*54770*/  @!UPT UIADD3 URZ, URZ, URZ, URZ ;  /* 0x0000003f3f3ff290 */ /* 0x000fe2000fffe03f */
[----:B------:R-:W-:Y:S01]  /*54780*/  STL.64 [R1+0x240], R52 ;  /* 0x0002403401007387 */ /* 0x000fe20000100a00 */
[----:B------:R0:W-:Y:S03]  /*54790*/  STL.64 [R1+0x248], R54 ;  /* 0x0002483601007387 */ /* 0x0001e60000100a00 */
[----:B0-----:R-:W3:Y:S01]  /*547a0*/  LDL.LU.64 R54, [R1+0x2738] ;  /* 0x0027380001367983 */ /* 0x001ee20000300a00 */
[----:B------:R-:W3:Y:S01]  /*547b0*/  LDL.LU.64 R52, [R1+0x2730] ;  /* 0x0027300001347983 */ /* 0x000ee20000300a00 */
[----:B------:R-:W-:Y:S01]  /*547c0*/  HMMA.16816.F32.BF16 R56, R44, R20, R56 ;  /* 0x000000142c38723c */ /* 0x000fe20000041838 */
[----:B------:R-:W4:Y:S02]  /*547d0*/  LDL R35, [R1+0x8fc] ;  /* 0x0008fc0001237983 */ /* 0x000f240000100800 */
[----:B--2---:R-:W-:Y:S02]  /*547e0*/  IMAD.MOV.U32 R43, RZ, RZ, R28 ;  /* 0x000000ffff2b7224 */ /* 0x004fe400078e001c */
[----:B------:R-:W-:-:S03]  /*547f0*/  IMAD.MOV.U32 R0, RZ, RZ, R29 ;  /* 0x000000ffff007224 */ /* 0x000fc600078e001d */
[----:B---3--:R-:W-:Y:S11]  /*54800*/  HMMA.16816.F32.BF16 R52, R44, R28, R52 ;  /* 0x0000001c2c34723c */ /* 0x008ff60000041834 */
[----:B------:R-:W-:Y:S11]  /*54810*/  @!UPT UIADD3 URZ, URZ, URZ, URZ ;  /* 0x0000003f3f3ff290 */ /* 0x000ff6000fffe03f */
[----:B------:R-:W-:Y:S01]  /*54820*/  @!UPT UIADD3 URZ, URZ, URZ, URZ ;  /* 0x0000003f3f3ff290 */ /* 0x000fe2000fffe03f */
[----:B------:R-:W-:Y:S01]  /*54830*/  STL.64 [R1+0x230], R52 ;  /* 0x0002303401007387 */ /* 0x000fe20000100a00 */
[----:B------:R0:W-:Y:S03]  /*54840*/  STL.64 [R1+0x238], R54 ;  /* 0x0002383601007387 */ /* 0x0001e60000100a00 */
[----:B0-----:R-:W2:Y:S01]  /*54850*/  LDL.LU.64 R54, [R1+0x2728] ;  /* 0x0027280001367983 */ /* 0x001ea20000300a00 */
[----:B------:R-:W3:Y:S02]  /*54860*/  LDL.LU.64 R52, [R1+0x2720] ;  /* 0x0027200001347983 */ /* 0x000ee40000300a00 */
[----:B------:R-:W2:Y:S02]  /*54870*/  LDL.LU R28, [R1+0x540] ;  /* 0x00054000011c7983 */ /* 0x000ea40000300800 */
[----:B------:R-:W2:Y:S01]  /*54880*/  LDL.LU R29, [R1+0x544] ;  /* 0x00054400011d7983 */ /* 0x000ea20000300800 */
[----:B------:R-:W2:Y:S01]  /*54890*/  LDL.LU R30, [R1+0x548] ;  /* 0x00054800011e7983 */ /* 0x000ea20000300800 */
[----:B------:R-:W2:Y:S02]  /*548a0*/  LDL.LU R31, [R1+0x54c] ;  /* 0x00054c00011f7983 */ /* 0x000ea40000300800 */
[----:B------:R-:W-:Y:S02]  /*548b0*/  STL.64 [R1+0x220], R56 ;  /* 0x0002203801007387 */ /* 0x000fe40000100a00 */
[----:B------:R0:W-:Y:S02]  /*548c0*/  STL.64 [R1+0x228], R58 ;  /* 0x0002283a01007387 */ /* 0x0001e40000100a00 */
[----:B0-----:R-:W2:Y:S01]  /*548d0*/  LDL.LU.64 R58, [R1+0x2718] ;  /* 0x00271800013a7983 */ /* 0x001ea20000300a00 */
[----:B------:R-:W4:Y:S02]  /*548e0*/  LDL.LU.64 R56, [R1+0x2710] ;  /* 0x0027100001387983 */ /* 0x000f240000300a00 */
[----:B------:R-:W-:-:S02]  /*548f0*/  IMAD.MOV.U32 R60, RZ, RZ, R20 ;  /* 0x000000ffff3c7224 */ /* 0x000fc400078e0014 */
[----:B------:R-:W-:Y:S01]  /*54900*/  IMAD.MOV.U32 R42, RZ, RZ, R21 ;  /* 0x000000ffff2a7224 */ /* 0x000fe200078e0015 */
[C---:B---3--:R-:W-:Y:S08]  /*54910*/  HMMA.16816.F32.BF16 R48, R44.reuse, R52, R48 ;  /* 0x000000342c30723c */ /* 0x048ff00000041830 */
[----:B----4-:R-:W-:Y:S01]  /*54920*/  HMMA.16816.F32.BF16 R20, R44, R56, R24 ;  /* 0x000000382c14723c */ /* 0x010fe20000041818 */
[----:B------:R-:W3:Y:S11]  /*54930*/  LDL.LU R24, [R1+0x530] ;  /* 0x0005300001187983 */ /* 0x000ef60000300800 */
[----:B------:R-:W-:Y:S11]  /*54940*/  @!UPT UIADD3 URZ, URZ, URZ, URZ ;  /* 0x0000003f3f3ff290 */ /* 0x000ff6000fffe03f */
[----:B------:R0:W-:Y:S01]  /*54950*/  STL.64 [R1+0x210], R20 ;  /* 0x0002101401007387 */ /* 0x0001e20000100a00 */
[----:B------:R1:W-:Y:S02]  /*54960*/  STL.64 [R1+0x218], R22 ;  /* 0x0002181601007387 */ /* 0x0003e40000100a00 */
[----:B------:R-:W3:Y:S02]  /*54970*/  LDL.LU R25, [R1+0x534] ;  /* 0x0005340001197983 */ /* 0x000ee40000300800 */
[----:B------:R-:W3:Y:S01]  /*54980*/  LDL.LU R26, [R1+0x538] ;  /* 0x00053800011a7983 */ /* 0x000ee20000300800 */
[----:B------:R-:W3:Y:S04]  /*54990*/  LDL.LU R27, [R1+0x53c] ;  /* 0x00053c00011b7983 */ /* 0x000ee80000300800 */
[----:B0-----:R-:W4:Y:S01]  /*549a0*/  LDL.LU R20, [R1+0x520] ;  /* 0x0005200001147983 */ /* 0x001f220000300800 */
[----:B------:R-:W4:Y:S02]  /*549b0*/  LDL.LU R21, [R1+0x524] ;  /* 0x0005240001157983 */ /* 0x000f240000300800 */
[----:B-1----:R-:W4:Y:S02]  /*549c0*/  LDL.LU R22, [R1+0x528] ;  /* 0x0005280001167983 */ /* 0x002f240000300800 */
[----:B------:R-:W4:Y:S01]  /*549d0*/  LDL.LU R23, [R1+0x52c] ;  /* 0x00052c0001177983 */ /* 0x000f220000300800 */
[----:B--2---:R-:W-:Y:S01]  /*549e0*/  STL.64 [R1+0x2658], R58 ;  /* 0x0026583a01007387 */ /* 0x004fe20000100a00 */
[----:B------:R0:W-:Y:S03]  /*549f0*/  STL.64 [R1+0x2650], R56 ;  /* 0x0026503801007387 */ /* 0x0001e60000100a00 */
[----:B0-----:R-:W2:Y:S01]  /*54a00*/  LDL.LU R56, [R1+0x4d0] ;  /* 0x0004d00001387983 */ /* 0x001ea20000300800 */
[----:B------:R-:W2:Y:S02]  /*54a10*/  LDL.LU R57, [R1+0x4d4] ;  /* 0x0004d40001397983 */ /* 0x000ea40000300800 */
[----:B------:R-:W2:Y:S02]  /*54a20*/  LDL.LU R58, [R1+0x4d8] ;  /* 0x0004d800013a7983 */ /* 0x000ea40000300800 */
[----:B------:R-:W2:Y:S01]  /*54a30*/  LDL.LU R59, [R1+0x4dc] ;  /* 0x0004dc00013b7983 */ /* 0x000ea20000300800 */
[----:B------:R-:W-:Y:S01]  /*54a40*/  STL.64 [R1+0x200], R48 ;  /* 0x0002003001007387 */ /* 0x000fe20000100a00 */
[----:B------:R0:W-:Y:S03]  /*54a50*/  STL.64 [R1+0x208], R50 ;  /* 0x0002083201007387 */ /* 0x0001e60000100a00 */
[----:B0-----:R-:W2:Y:S01]  /*54a60*/  LDL.LU.64 R50, [R1+0x2708] ;  /* 0x0027080001327983 */ /* 0x001ea20000300a00 */
[----:B------:R-:W2:Y:S02]  /*54a70*/  LDL.LU.64 R48, [R1+0x2700] ;  /* 0x0027000001307983 */ /* 0x000ea40000300a00 */
[----:B------:R-:W-:-:S02]  /*54a80*/  IMAD.MOV.U32 R2, RZ, RZ, R32 ;  /* 0x000000ffff027224 */ /* 0x000fc400078e0020 */
[----:B------:R-:W-:Y:S02]  /*54a90*/  IMAD.MOV.U32 R3, RZ, RZ, R33 ;  /* 0x000000ffff037224 */ /* 0x000fe400078e0021 */
[----:B------:R-:W0:Y:S04]  /*54aa0*/  LDSM.16.MT88.4 R32, [R35+0xb800] ;  /* 0x00b800002320783b */ /* 0x000e280000004200 */
[----:B------:R-:W-:Y:S01]  /*54ab0*/  STL.64 [R1+0x2668], R54 ;  /* 0x0026683601007387 */ /* 0x000fe20000100a00 */
[----:B------:R1:W-:Y:S03]  /*54ac0*/  STL.64 [R1+0x2660], R52 ;  /* 0x0026603401007387 */ /* 0x0003e60000100a00 */
[----:B-1----:R-:W3:Y:S01]  /*54ad0*/  LDL.LU R52, [R1+0x4e0] ;  /* 0x0004e00001347983 */ /* 0x002ee20000300800 */
[----:B------:R-:W3:Y:S02]  /*54ae0*/  LDL.LU R53, [R1+0x4e4] ;  /* 0x0004e40001357983 */ /* 0x000ee40000300800 */
[----:B------:R-:W3:Y:S02]  /*54af0*/  LDL.LU R54, [R1+0x4e8] ;  /* 0x0004e80001367983 */ /* 0x000ee40000300800 */
[----:B------:R-:W3:Y:S01]  /*54b00*/  LDL.LU R55, [R1+0x4ec] ;  /* 0x0004ec0001377983 */ /* 0x000ee20000300800 */
[----:B0-----:R-:W-:Y:S01]  /*54b10*/  STL.64 [R1+0x25c0], R34 ;  /* 0x0025c02201007387 */ /* 0x001fe20000100a00 */
        /* <DEDUP_REMOVED lines=14> */
[----:B0-----:R-:W2:Y:S01]  /*54c00*/  LDL.LU R48, [R1+0x500] ;  /* 0x0005000001307983 */ /* 0x001ea20000300800 */
[----:B------:R-:W2:Y:S02]  /*54c10*/  LDL.LU R49, [R1+0x504] ;  /* 0x0005040001317983 */ /* 0x000ea40000300800 */
[----:B------:R-:W2:Y:S02]  /*54c20*/  LDL.LU R50, [R1+0x508] ;  /* 0x0005080001327983 */ /* 0x000ea40000300800 */
[----:B------:R-:W2:Y:S01]  /*54c30*/  LDL.LU R51, [R1+0x50c] ;  /* 0x00050c0001337983 */ /* 0x000ea20000300800 */
        /* <DEDUP_REMOVED lines=9> */
[----:B0-----:R-:W2:Y:S01]  /*54cd0*/  LDL.LU R28, [R1+0x510] ;  /* 0x00051000011c7983 */ /* 0x001ea20000300800 */
[----:B------:R-:W2:Y:S02]  /*54ce0*/  LDL.LU R29, [R1+0x514] ;  /* 0x00051400011d7983 */ /* 0x000ea40000300800 */
[----:B------:R-:W2:Y:S02]  /*54cf0*/  LDL.LU R30, [R1+0x518] ;  /* 0x00051800011e7983 */ /* 0x000ea40000300800 */
[----:B------:R-:W2:Y:S01]  /*54d00*/  LDL.LU R31, [R1+0x51c] ;  /* 0x00051c00011f7983 */ /* 0x000ea20000300800 */
        /* <DEDUP_REMOVED lines=9> */
[C---:B--2---:R-:W-:Y:S01]  /*54da0*/  HMMA.16816.F32.BF16 R24, R44.reuse, R20, R28 ;  /* 0x000000142c18723c */ /* 0x044fe2000004181c */
[----:B----4-:R-:W-:Y:S01]  /*54db0*/  STL.64 [R1+0x2618], R22 ;  /* 0x0026181601007387 */ /* 0x010fe20000100a00 */
[----:B------:R0:W-:Y:S06]  /*54dc0*/  STL.64 [R1+0x2610], R20 ;  /* 0x0026101401007387 */ /* 0x0001ec0000100a00 */
[C---:B0-----:R-:W-:Y:S11]  /*54dd0*/  HMMA.16816.F32.BF16 R20, R44.reuse, R16, R48 ;  /* 0x000000102c14723c */ /* 0x041ff60000041830 */
[----:B------:R-:W-:Y:S04]  /*54de0*/  @!UPT UIADD3 URZ, URZ, URZ, URZ ;  /* 0x0000003f3f3ff290 */ /* 0x000fe8000fffe03f */
[----:B------:R-:W-:Y:S01]  /*54df0*/  STL.64 [R1+0x1c0], R24 ;  /* 0x0001c01801007387 */ /* 0x000fe20000100a00 */
[----:B------:R-:W-:Y:S02]  /*54e00*/  STL.64 [R1+0x1c8], R26 ;  /* 0x0001c81a01007387 */ /* 0x000fe40000100a00 */
[----:B------:R-:W-:Y:S02]  /*54e10*/  STL.64 [R1+0x25f8], R18 ;  /* 0x0025f81201007387 */ /* 0x000fe40000100a00 */
[----:B------:R0:W-:Y:S02]  /*54e20*/  STL.64 [R1+0x25f0], R16 ;  /* 0x0025f01001007387 */ /* 0x0001e40000100a00 */
[C---:B0-----:R-:W-:Y:S01]  /*54e30*/  HMMA.16816.F32.BF16 R16, R44.reuse, R12, R32 ;  /* 0x0000000c2c10723c */ /* 0x041fe20000041820 */
[----:B------:R-:W-:Y:S01]  /*54e40*/  STL.64 [R1+0x1b0], R20 ;  /* 0x0001b01401007387 */ /* 0x000fe20000100a00 */
[----:B------:R-:W-:Y:S02]  /*54e50*/  STL.64 [R1+0x1b8], R22 ;  /* 0x0001b81601007387 */ /* 0x000fe40000100a00 */
[----:B------:R-:W-:Y:S02]  /*54e60*/  STL.64 [R1+0x25e8], R14 ;  /* 0x0025e80e01007387 */ /* 0x000fe40000100a00 */
[----:B------:R0:W-:Y:S02]  /*54e70*/  STL.64 [R1+0x25e0], R12 ;  /* 0x0025e00c01007387 */ /* 0x0001e40000100a00 */
[C---:B0-----:R-:W-:Y:S11]  /*54e80*/  HMMA.16816.F32.BF16 R12, R44.reuse, R8, R52 ;  /* 0x000000082c0c723c */ /* 0x041ff60000041834 */
[----:B------:R-:W-:Y:S04]  /*54e90*/  @!UPT UIADD3 URZ, URZ, URZ, URZ ;  /* 0x0000003f3f3ff290 */ /* 0x000fe8000fffe03f */
[----:B------:R-:W-:Y:S01]  /*54ea0*/  STL.64 [R1+0x1a0], R16 ;  /* 0x0001a01001007387 */ /* 0x000fe20000100a00 */
[----:B------:R-:W-:Y:S02]  /*54eb0*/  STL.64 [R1+0x1a8], R18 ;  /* 0x0001a81201007387 */ /* 0x000fe40000100a00 */
[----:B------:R-:W-:Y:S02]  /*54ec0*/  STL.64 [R1+0x25d0], R10 ;  /* 0x0025d00a01007387 */ /* 0x000fe40000100a00 */
[----:B------:R0:W-:Y:S02]  /*54ed0*/  STL.64 [R1+0x25c8], R8 ;  /* 0x0025c80801007387 */ /* 0x0001e40000100a00 */
[----:B0-----:R-:W-:Y:S01]  /*54ee0*/  HMMA.16816.F32.BF16 R8, R44, R4, R56 ;  /* 0x000000042c08723c */ /* 0x001fe20000041838 */
[----:B------:R-:W-:Y:S01]  /*54ef0*/  STL.64 [R1+0x190], R12 ;  /* 0x0001900c01007387 */ /* 0x000fe20000100a00 */
[----:B------:R-:W-:Y:S02]  /*54f00*/  STL.64 [R1+0x198], R14 ;  /* 0x0001980e01007387 */ /* 0x000fe40000100a00 */
[----:B------:R-:W-:Y:S02]  /*54f10*/  STL.64 [R1+0x2678], R6 ;  /* 0x0026780601007387 */ /* 0x000fe40000100a00 */
[----:B------:R-:W-:Y:S11]  /*54f20*/  STL.64 [R1+0x2670], R4 ;  /* 0x0026700401007387 */ /* 0x000ff60000100a00 */
[----:B------:R-:W-:Y:S06]  /*54f30*/  @!UPT UIADD3 URZ, URZ, URZ, URZ ;  /* 0x0000003f3f3ff290 */ /* 0x000fec000fffe03f */
[----:B------:R-:W-:Y:S01]  /*54f40*/  STL.64 [R1+0x180], R8 ;  /* 0x0001800801007387 */ /* 0x000fe20000100a00 */
[----:B------:R-:W-:Y:S02]  /*54f50*/  STL.64 [R1+0x188], R10 ;  /* 0x0001880a01007387 */ /* 0x000fe40000100a00 */
        /* <DEDUP_REMOVED lines=9> */
[----:B------:R-:W3:Y:S02]  /*54ff0*/  LDL.LU R51, [R1+0x16c] ;  /* 0x00016c0001337983 */ /* 0x000ee40000300800 */
[----:B------:R-:W-:-:S02]  /*55000*/  IMAD.MOV.U32 R32, RZ, RZ, R2 ;  /* 0x000000ffff207224 */ /* 0x000fc400078e0002 */
[----:B------:R-:W-:Y:S02]  /*55010*/  IMAD.MOV.U32 R33, RZ, RZ, R3 ;  /* 0x000000ffff217224 */ /* 0x000fe400078e0003 */
[----:B------:R-:W-:Y:S02]  /*55020*/  IMAD.MOV.U32 R17, RZ, RZ, R38 ;  /* 0x000000ffff117224 */ /* 0x000fe400078e0026 */
[----:B------:R-:W-:Y:S02]  /*55030*/  IMAD.MOV.U32 R16, RZ, RZ, R39 ;  /* 0x000000ffff107224 */ /* 0x000fe400078e0027 */
[----:B------:R-:W-:Y:S02]  /*55040*/  IMAD.MOV.U32 R56, RZ, RZ, R60 ;  /* 0x000000ffff387224 */ /* 0x000fe400078e003c */
[----:B------:R-:W-:Y:S01]  /*55050*/  IMAD.MOV.U32 R57, RZ, RZ, R42 ;  /* 0x000000ffff397224 */ /* 0x000fe200078e002a */
[----:B---3--:R-:W-:Y:S01]  /*55060*/  STL.64 [R1+0x2698], R50 ;  /* 0x0026983201007387 */ /* 0x008fe20000100a00 */
[----:B--2---:R0:W-:Y:S02]  /*55070*/  STL.64 [R1+0x2690], R48 ;  /* 0x0026903001007387 */ /* 0x0041e40000100a00 */
[----:B------:R-:W2:Y:S02]  /*55080*/  LDL.LU R2, [R1+0x26cc] ;  /* 0x0026cc0001027983 */ /* 0x000ea40000300800 */
[----:B------:R-:W3:Y:S01]  /*55090*/  LDL.LU R3, [R1+0x26c8] ;  /* 0x0026c80001037983 */ /* 0x000ee20000300800 */
[----:B------:R1:W-:Y:S01]  /*550a0*/  STL.64 [R1+0x26a0], R32 ;  /* 0x0026a02001007387 */ /* 0x0003e20000100a00 */
[----:B0-----:R-:W-:-:S02]  /*550b0*/  IMAD.MOV.U32 R49, RZ, RZ, R36 ;  /* 0x000000ffff317224 */ /* 0x001fc400078e0024 */
[----:B------:R-:W-:Y:S01]  /*550c0*/  IMAD.MOV.U32 R48, RZ, RZ, R37 ;  /* 0x000000ffff307224 */ /* 0x000fe200078e0025 */
[----:B------:R-:W4:Y:S01]  /*550d0*/  LDL.LU R36, [R1+0x4c0] ;  /* 0x0004c00001247983 */ /* 0x000f220000300800 */
[----:B------:R-:W4:Y:S02]  /*550e0*/  LDL.LU R37, [R1+0x4c4] ;  /* 0x0004c40001257983 */ /* 0x000f240000300800 */
[----:B------:R-:W4:Y:S02]  /*550f0*/  LDL.LU R38, [R1+0x4c8] ;  /* 0x0004c80001267983 */ /* 0x000f240000300800 */
[----:B------:R-:W4:Y:S01]  /*55100*/  LDL.LU R39, [R1+0x4cc] ;  /* 0x0004cc0001277983 */ /* 0x000f220000300800 */
        /* <DEDUP_REMOVED lines=34> */
[----:B----4-:R-:W-:Y:S02]  /*55330*/  HMMA.16816.F32.BF16 R44, R44, R40, R36 ;  /* 0x000000282c2c723c */ /* 0x010fe40000041824 */
        /* <DEDUP_REMOVED lines=9> */
[C---:B--2---:R-:W-:Y:S01]  /*553d0*/  HMMA.16816.F32.BF16 R48, R36.reuse, R48, R32 ;  /* 0x000000302430723c */ /* 0x044fe20000041820 */
[----:B------:R-:W2:Y:S07]  /*553e0*/  LDL.LU.64 R32, [R1+0x26a0] ;  /* 0x0026a00001207983 */ /* 0x000eae0000300a00 */
[C---:B------:R-:W-:Y:S11]  /*553f0*/  HMMA.16816.F32.BF16 R8, R36.reuse, R16, R8 ;  /* 0x000000102408723c */ /* 0x040ff60000041808 */
[----:B------:R-:W-:Y:S04]  /*55400*/  @!UPT UIADD3 URZ, URZ, URZ, URZ ;  /* 0x0000003f3f3ff290 */ /* 0x000fe8000fffe03f */
[----:B------:R-:W-:Y:S01]  /*55410*/  STL.64 [R1+0x140], R48 ;  /* 0x0001403001007387 */ /* 0x000fe20000100a00 */
[----:B------:R0:W-:Y:S03]  /*55420*/  STL.64 [R1+0x148], R50 ;  /* 0x0001483201007387 */ /* 0x0001e60000100a00 */
[----:B0-----:R-:W3:Y:S01]  /*55430*/  LDL.LU.64 R50, [R1+0x2698] ;  /* 0x0026980001327983 */ /* 0x001ee20000300a00 */
[----:B------:R-:W3:Y:S02]  /*55440*/  LDL.LU.64 R48, [R1+0x2690] ;  /* 0x0026900001307983 */ /* 0x000ee40000300a00 */
[----:B------:R-:W3:Y:S02]  /*55450*/  LDL.LU R16, [R1+0xa0] ;  /* 0x0000a00001107983 */ /* 0x000ee40000300800 */
[----:B------:R-:W-:Y:S01]  /*55460*/  STL.64 [R1+0x130], R8 ;  /* 0x0001300801007387 */ /* 0x000fe20000100a00 */
[----:B------:R2:W-:Y:S01]  /*55470*/  STL.64 [R1+0x138], R10 ;  /* 0x0001380a01007387 */ /* 0x0005e20000100a00 */
[C---:B------:R-:W-:Y:S01]  /*55480*/  HMMA.16816.F32.BF16 R4, R36.reuse, R4, R28 ;  /* 0x000000042404723c */ /* 0x040fe2000004181c */
[----:B------:R-:W3:Y:S02]  /*55490*/  LDL.LU R17, [R1+0xa4] ;  /* 0x0000a40001117983 */ /* 0x000ee40000300800 */
[----:B------:R-:W3:Y:S01]  /*554a0*/  LDL.LU R18, [R1+0xa8] ;  /* 0x0000a80001127983 */ /* 0x000ee20000300800 */
[----:B------:R-:W3:Y:S04]  /*554b0*/  LDL.LU R19, [R1+0xac] ;  /* 0x0000ac0001137983 */ /* 0x000ee80000300800 */
[C---:B------:R-:W-:Y:S08]  /*554c0*/  HMMA.16816.F32.BF16 R56, R36.reuse, R56, R52 ;  /* 0x000000382438723c */ /* 0x040ff00000041834 */
[C---:B--2---:R-:W-:Y:S01]  /*554d0*/  HMMA.16816.F32.BF16 R8, R36.reuse, R32, R12 ;  /* 0x000000202408723c */ /* 0x044fe2000004180c */
[----:B------:R-:W2:Y:S11]  /*554e0*/  LDL.LU R12, [R1+0x90] ;  /* 0x00009000010c7983 */ /* 0x000eb60000300800 */
[----:B------:R-:W-:Y:S11]  /*554f0*/  @!UPT UIADD3 URZ, URZ, URZ, URZ ;  /* 0x0000003f3f3ff290 */ /* 0x000ff6000fffe03f */
[----:B------:R0:W-:Y:S01]  /*55500*/  STL.64 [R1+0x120], R8 ;  /* 0x0001200801007387 */ /* 0x0001e20000100a00 */
[----:B------:R1:W-:Y:S02]  /*55510*/  STL.64 [R1+0x128], R10 ;  /* 0x0001280a01007387 */ /* 0x0003e40000100a00 */
[----:B------:R-:W2:Y:S02]  /*55520*/  LDL.LU R13, [R1+0x94] ;  /* 0x00009400010d7983 */ /* 0x000ea40000300800 */
[----:B------:R-:W2:Y:S01]  /*55530*/  LDL.LU R14, [R1+0x98] ;  /* 0x00009800010e7983 */ /* 0x000ea20000300800 */
[----:B------:R-:W2:Y:S04]  /*55540*/  LDL.LU R15, [R1+0x9c] ;  /* 0x00009c00010f7983 */ /* 0x000ea80000300800 */
[----:B0-----:R-:W2:Y:S01]  /*55550*/  LDL.LU R8, [R1+0x80] ;  /* 0x0000800001087983 */ /* 0x001ea20000300800 */
[----:B------:R-:W2:Y:S02]  /*55560*/  LDL.LU R9, [R1+0x84] ;  /* 0x0000840001097983 */ /* 0x000ea40000300800 */
[----:B-1----:R-:W2:Y:S02]  /*55570*/  LDL.LU R10, [R1+0x88] ;  /* 0x00008800010a7983 */ /* 0x002ea40000300800 */
[----:B------:R-:W2:Y:S01]  /*55580*/  LDL.LU R11, [R1+0x8c] ;  /* 0x00008c00010b7983 */ /* 0x000ea20000300800 */
[----:B------:R-:W2:Y:S01]  /*55590*/  LDL.LU R32, [R1+0x70] ;  /* 0x0000700001207983 */ /* 0x000ea20000300800 */
[----:B------:R-:W2:Y:S02]  /*555a0*/  LDL.LU R33, [R1+0x74] ;  /* 0x0000740001217983 */ /* 0x000ea40000300800 */
[----:B------:R-:W2:Y:S02]  /*555b0*/  LDL.LU R34, [R1+0x78] ;  /* 0x0000780001227983 */ /* 0x000ea40000300800 */
[----:B------:R-:W2:Y:S01]  /*555c0*/  LDL.LU R35, [R1+0x7c] ;  /* 0x00007c0001237983 */ /* 0x000ea20000300800 */
[----:B------:R-:W2:Y:S01]  /*555d0*/  LDL.LU.64 R30, [R1+0x2688] ;  /* 0x00268800011e7983 */ /* 0x000ea20000300a00 */
[----:B------:R-:W2:Y:S02]  /*555e0*/  LDL.LU.64 R28, [R1+0x2680] ;  /* 0x00268000011c7983 */ /* 0x000ea40000300a00 */
[----:B------:R-:W-:Y:S02]  /*555f0*/  STL.64 [R1+0x110], R4 ;  /* 0x0001100401007387 */ /* 0x000fe40000100a00 */
[----:B------:R0:W-:Y:S02]  /*55600*/  STL.64 [R1+0x118], R6 ;  /* 0x0001180601007387 */ /* 0x0001e40000100a00 */
[----:B0-----:R-:W2:Y:S01]  /*55610*/  LDL.LU.64 R6, [R1+0x2678] ;  /* 0x0026780001067983 */ /* 0x001ea20000300a00 */
[----:B------:R-:W2:Y:S02]  /*55620*/  LDL.LU.64 R4, [R1+0x2670] ;  /* 0x0026700001047983 */ /* 0x000ea40000300a00 */
[----:B------:R-:W2:Y:S02]  /*55630*/  LDL.LU.64 R54, [R1+0x2668] ;  /* 0x0026680001367983 */ /* 0x000ea40000300a00 */
[----:B------:R-:W3:Y:S01]  /*55640*/  LDL.LU.64 R52, [R1+0x2660] ;  /* 0x0026600001347983 */ /* 0x000ee20000300a00 */
[----:B------:R-:W-:Y:S01]  /*55650*/  STL.64 [R1+0x100], R56 ;  /* 0x0001003801007387 */ /* 0x000fe20000100a00 */
[----:B------:R0:W-:Y:S03]  /*55660*/  STL.64 [R1+0x108], R58 ;  /* 0x0001083a01007387 */ /* 0x0001e60000100a00 */
[----:B0-----:R-:W2:Y:S01]  /*55670*/  LDL.LU.64 R58, [R1+0x2658] ;  /* 0x00265800013a7983 */ /* 0x001ea20000300a00 */
[----:B------:R-:W4:Y:S01]  /*55680*/  LDL.LU.64 R56, [R1+0x2650] ;  /* 0x0026500001387983 */ /* 0x000f220000300a00 */
[C---:B---3--:R-:W-:Y:S08]  /*55690*/  HMMA.16816.F32.BF16 R48, R36.reuse, R52, R48 ;  /* 0x000000342430723c */ /* 0x048ff00000041830 */
[C---:B----4-:R-:W-:Y:S11]  /*556a0*/  HMMA.16816.F32.BF16 R44, R36.reuse, R56, R44 ;  /* 0x00000038242c723c */ /* 0x050ff6000004182c */
[----:B------:R-:W-:Y:S11]  /*556b0*/  @!UPT UIADD3 URZ, URZ, URZ, URZ ;  /* 0x0000003f3f3ff290 */ /* 0x000ff6000fffe03f */
[----:B------:R-:W-:Y:S01]  /*556c0*/  @!UPT UIADD3 URZ, URZ, URZ, URZ ;  /* 0x0000003f3f3ff290 */ /* 0x000fe2000fffe03f */
[----:B------:R-:W-:Y:S01]  /*556d0*/  STL.64 [R1+0xf0], R44 ;  /* 0x0000f02c01007387 */ /* 0x000fe20000100a00 */
[----:B------:R0:W-:Y:S03]  /*556e0*/  STL.64 [R1+0xf8], R46 ;  /* 0x0000f82e01007387 */ /* 0x0001e60000100a00 */
[----:B0-----:R-:W3:Y:S01]  /*556f0*/  LDL R47, [R1+0x908] ;  /* 0x00090800012f7983 */ /* 0x001ee20000100800 */
[----:B------:R-:W-:Y:S02]  /*55700*/  STL.64 [R1+0xe0], R48 ;  /* 0x0000e03001007387 */ /* 0x000fe40000100a00 */
[----:B------:R0:W-:Y:S02]  /*55710*/  STL.64 [R1+0xe8], R50 ;  /* 0x0000e83201007387 */ /* 0x0001e40000100a00 */
[----:B0-----:R-:W4:Y:S01]  /*55720*/  LDL.LU.64 R50, [R1+0x2648] ;  /* 0x0026480001327983 */ /* 0x001f220000300a00 */
[----:B------:R-:W2:Y:S03]  /*55730*/  LDL.LU.64 R48, [R1+0x2640] ;  /* 0x0026400001307983 */ /* 0x000ea60000300a00 */
[----:B---3--:R-:W0:Y:S01]  /*55740*/  LDSM.16.MT88.4 R44, [R47+0xb800] ;  /* 0x00b800002f2c783b */ /* 0x008e220000004200 */
[C---:B--2---:R-:W-:Y:S11]  /*55750*/  HMMA.16816.F32.BF16 R28, R36.reuse, R48, R28 ;  /* 0x00000030241c723c */ /* 0x044ff6000004181c */
[----:B------:R-:W-:Y:S11]  /*55760*/  @!UPT UIADD3 URZ, URZ, URZ, URZ ;  /* 0x0000003f3f3ff290 */ /* 0x000ff6000fffe03f */
[----:B------:R-:W-:Y:S01]  /*55770*/  @!UPT UIADD3 URZ, URZ, URZ, URZ ;  /* 0x0000003f3f3ff290 */ /* 0x000fe2000fffe03f */
[----:B------:R-:W-:Y:S01]  /*55780*/  STL.64 [R1+0xd0], R28 ;  /* 0x0000d01c01007387 */ /* 0x000fe20000100a00 */
[----:B------:R1:W-:Y:S03]  /*55790*/  STL.64 [R1+0xd8], R30 ;  /* 0x0000d81e01007387 */ /* 0x0003e60000100a00 */
[----:B-1----:R-:W2:Y:S01]  /*557a0*/  LDL.LU.64 R30, [R1+0x2638] ;  /* 0x00263800011e7983 */ /* 0x002ea20000300a00 */
[----:B------:R-:W3:Y:S02]  /*557b0*/  LDL.LU.64 R28, [R1+0x2630] ;  /* 0x00263000011c7983 */ /* 0x000ee40000300a00 */
[----:B----4-:R1:W-:Y:S02]  /*557c0*/  STL.64 [R1+0x2588], R50 ;  /* 0x0025883201007387 */ /* 0x0103e40000100a00 */
[----:B-1----:R-:W4:Y:S04]  /*557d0*/  LDL R50, [R1+0x48] ;  /* 0x0000480001327983 */ /* 0x002f280000100800 */
[----:B------:R-:W4:Y:S01]  /*557e0*/  LDL R51, [R1+0x4c] ;  /* 0x00004c0001337983 */ /* 0x000f220000100800 */
[C---:B---3--:R-:W-:Y:S11]  /*557f0*/  HMMA.16816.F32.BF16 R24, R36.reuse, R28, R24 ;  /* 0x0000001c2418723c */ /* 0x048ff60000041818 */
[----:B------:R-:W-:Y:S11]  /*55800*/  @!UPT UIADD3 URZ, URZ, URZ, URZ ;  /* 0x0000003f3f3ff290 */ /* 0x000ff6000fffe03f */
[----:B------:R-:W-:Y:S01]  /*55810*/  @!UPT UIADD3 URZ, URZ, URZ, URZ ;  /* 0x0000003f3f3ff290 */ /* 0x000fe2000fffe03f */
[----:B------:R-:W-:Y:S01]  /*55820*/  STL.64 [R1+0xc0], R24 ;  /* 0x0000c01801007387 */ /* 0x000fe20000100a00 */
[----:B------:R1:W-:Y:S03]  /*55830*/  STL.64 [R1+0xc8], R26 ;  /* 0x0000c81a01007387 */ /* 0x0003e60000100a00 */
[----:B-1----:R-:W3:Y:S01]  /*55840*/  LDL.LU.64 R26, [R1+0x2628] ;  /* 0x00262800011a7983 */ /* 0x002ee20000300a00 */
[----:B------:R-:W2:Y:S02]  /*55850*/  LDL.LU.64 R24, [R1+0x2620] ;  /* 0x0026200001187983 */ /* 0x000ea40000300a00 */
[----:B--2---:R-:W-:Y:S11]  /*55860*/  HMMA.16816.F32.BF16 R20, R36, R24, R20 ;  /* 0x000000182414723c */ /* 0x004ff60000041814 */
[----:B------:R-:W-:Y:S11]  /*55870*/  @!UPT UIADD3 URZ, URZ, URZ, URZ ;  /* 0x0000003f3f3ff290 */ /* 0x000ff6000fffe03f */
[----:B------:R-:W-:Y:S01]  /*55880*/  @!UPT UIADD3 URZ, URZ, URZ, URZ ;  /* 0x0000003f3f3ff290 */ /* 0x000fe2000fffe03f */
[----:B------:R-:W-:Y:S01]  /*55890*/  STL.64 [R1+0xb0], R20 ;  /* 0x0000b01401007387 */ /* 0x000fe20000100a00 */
[----:B------:R1:W-:Y:S02]  /*558a0*/  STL [R1+0xb8], R22 ;  /* 0x0000b81601007387 */ /* 0x0003e40000100800 */
[----:B------:R-:W-:Y:S02]  /*558b0*/  IMAD.MOV.U32 R29, RZ, RZ, R23 ;  /* 0x000000ffff1d7224 */ /* 0x000fe400078e0017 */
[----:B-1----:R-:W2:Y:S01]  /*558c0*/  LDL.LU.64 R22, [R1+0x2618] ;  /* 0x0026180001167983 */ /* 0x002ea20000300a00 */
[----:B------:R-:W2:Y:S02]  /*558d0*/  LDL.LU.64 R20, [R1+0x2610] ;  /* 0x0026100001147983 */ /* 0x000ea40000300a00 */
[----:B---3--:R1:W-:Y:S02]  /*558e0*/  STL.64 [R1+0x2590], R26 ;  /* 0x0025901a01007387 */ /* 0x0083e40000100a00 */
[----:B------:R-:W4:Y:S02]  /*558f0*/  LDL.LU R24, [R1+0x2f0] ;  /* 0x0002f00001187983 */ /* 0x000f240000300800 */
[----:B------:R-:W-:-:S02]  /*55900*/  IMAD.MOV.U32 R25, RZ, RZ, R0 ;  /* 0x000000ffff197224 */ /* 0x000fc400078e0000 */
[----:B------:R-:W3:Y:S01]  /*55910*/  LDL.LU R0, [R1+0x2608] ;  /* 0x0026080001007983 */ /* 0x000ee20000300800 */
        /* <DEDUP_REMOVED lines=9> */
[----:B-1----:R-:W2:Y:S01]  /*559b0*/  LDL.LU.64 R18, [R1+0x25f8] ;  /* 0x0025f80001127983 */ /* 0x002ea20000300a00 */
[----:B------:R-:W2:Y:S02]  /*559c0*/  LDL.LU.64 R16, [R1+0x25f0] ;  /* 0x0025f00001107983 */ /* 0x000ea40000300a00 */
[----:B------:R1:W-:Y:S02]  /*559d0*/  STL.64 [R1+0x2598], R22 ;  /* 0x0025981601007387 */ /* 0x0003e40000100a00 */
[----:B------:R-:W3:Y:S01]  /*559e0*/  LDL.LU R20, [R1+0x50] ;  /* 0x0000500001147983 */ /* 0x000ee20000300800 */
[----:B------:R-:W3:Y:S04]  /*559f0*/  LDL.LU R21, [R1+0x54] ;  /* 0x0000540001157983 */ /* 0x000ee80000300800 */
[----:B-1----:R-:W3:Y:S01]  /*55a00*/  LDL.LU R22, [R1+0x58] ;  /* 0x0000580001167983 */ /* 0x002ee20000300800 */
[----:B------:R-:W3:Y:S01]  /*55a10*/  LDL.LU R23, [R1+0x5c] ;  /* 0x00005c0001177983 */ /* 0x000ee20000300800 */
[----:B--2---:R-:W-:Y:S11]  /*55a20*/  HMMA.16816.F32.BF16 R12, R36, R16, R12 ;  /* 0x00000010240c723c */ /* 0x004ff6000004180c */
[----:B------:R-:W-:Y:S11]  /*55a30*/  @!UPT UIADD3 URZ, URZ, URZ, URZ ;  /* 0x0000003f3f3ff290 */ /* 0x000ff6000fffe03f */
[----:B------:R-:W-:Y:S01]  /*55a40*/  @!UPT UIADD3 URZ, URZ, URZ, URZ ;  /* 0x0000003f3f3ff290 */ /* 0x000fe2000fffe03f */
[----:B------:R-:W-:Y:S01]  /*55a50*/  STL.64 [R1+0x90], R12 ;  /* 0x0000900c01007387 */ /* 0x000fe20000100a00 */
[----:B------:R1:W-:Y:S03]  /*55a60*/  STL.64 [R1+0x98], R14 ;  /* 0x0000980e01007387 */ /* 0x0003e60000100a00 */
[----:B-1----:R-:W2:Y:S01]  /*55a70*/  LDL.LU.64 R14, [R1+0x25e8] ;  /* 0x0025e800010e7983 */ /* 0x002ea20000300a00 */
[----:B------:R-:W2:Y:S02]  /*55a80*/  LDL.LU.64 R12, [R1+0x25e0] ;  /* 0x0025e000010c7983 */ /* 0x000ea40000300a00 */
[----:B------:R1:W-:Y:S02]  /*55a90*/  STL.64 [R1+0x25b0], R18 ;  /* 0x0025b01201007387 */ /* 0x0003e40000100a00 */
[----:B------:R-:W4:Y:S02]  /*55aa0*/  LDL.LU R16, [R1+0x60] ;  /* 0x0000600001107983 */ /* 0x000f240000300800 */
[----:B---3--:R-:W-:-:S02]  /*55ab0*/  IMAD.MOV.U32 R17, RZ, RZ, R42 ;  /* 0x000000ffff117224 */ /* 0x008fc400078e002a */
[----:B------:R-:W3:Y:S01]  /*55ac0*/  LDL.LU R42, [R1+0x25dc] ;  /* 0x0025dc00012a7983 */ /* 0x000ee20000300800 */
[----:B-1----:R-:W-:-:S03]  /*55ad0*/  IMAD.MOV.U32 R18, RZ, RZ, R43 ;  /* 0x000000ffff127224 */ /* 0x002fc600078e002b */
        /* <DEDUP_REMOVED lines=8> */
[----:B------:R-:W-:-:S07]  /*55b60*/  IMAD.MOV.U32 R19, RZ, RZ, R0 ;  /* 0x000000ffff137224 */ /* 0x000fce00078e0000 */
[C---:B----4-:R-:W-:Y:S08]  /*55b70*/  HMMA.16816.F32.BF16 R16, R36.reuse, R4, R16 ;  /* 0x000000042410723c */ /* 0x050ff00000041810 */
[C---:B--2---:R-:W-:Y:S11]  /*55b80*/  HMMA.16816.F32.BF16 R32, R36.reuse, R8, R32 ;  /* 0x000000082420723c */ /* 0x044ff60000041820 */
[----:B------:R-:W-:Y:S11]  /*55b90*/  @!UPT UIADD3 URZ, URZ, URZ, URZ ;  /* 0x0000003f3f3ff290 */ /* 0x000ff6000fffe03f */
[----:B------:R-:W-:Y:S01]  /*55ba0*/  @!UPT UIADD3 URZ, URZ, URZ, URZ ;  /* 0x0000003f3f3ff290 */ /* 0x000fe2000fffe03f */
[----:B------:R-:W-:Y:S01]  /*55bb0*/  STL.64 [R1+0x70], R32 ;  /* 0x0000702001007387 */ /* 0x000fe20000100a00 */
[----:B------:R1:W-:Y:S02]  /*55bc0*/  STL [R1+0x78], R34 ;  /* 0x0000782201007387 */ /* 0x0003e40000100800 */
[----:B------:R-:W-:Y:S02]  /*55bd0*/  IMAD.MOV.U32 R0, RZ, RZ, R35 ;  /* 0x000000ffff007224 */ /* 0x000fe400078e0023 */
[----:B-1----:R-:W2:Y:S01]  /*55be0*/  LDL.LU.64 R34, [R1+0x25c0] ;  /* 0x0025c00001227983 */ /* 0x002ea20000300a00 */
[----:B------:R-:W2:Y:S02]  /*55bf0*/  LDL.LU.64 R32, [R1+0x25b8] ;  /* 0x0025b80001207983 */ /* 0x000ea40000300a00 */
[----:B------:R-:W-:Y:S02]  /*55c00*/  IMAD.MOV.U32 R5, RZ, RZ, R18 ;  /* 0x000000ffff057224 */ /* 0x000fe400078e0012 */
[----:B------:R-:W-:Y:S01]  /*55c10*/  IMAD.MOV.U32 R4, RZ, RZ, R19 ;  /* 0x000000ffff047224 */ /* 0x000fe200078e0013 */
[----:B------:R-:W-:Y:S01]  /*55c20*/  STL.64 [R1+0x2520], R10 ;  /* 0x0025200a01007387 */ /* 0x000fe20000100a00 */
[----:B------:R-:W-:Y:S02]  /*55c30*/  STL.64 [R1+0x60], R16 ;  /* 0x0000601001007387 */ /* 0x000fe40000100a00 */
[----:B------:R-:W-:Y:S01]  /*55c40*/  STL.64 [R1+0x2530], R6 ;  /* 0x0025300601007387 */ /* 0x000fe20000100a00 */
[----:B------:R1:W-:Y:S01]  /*55c50*/  STL.64 [R1+0x2528], R4 ;  /* 0x0025280401007387 */ /* 0x0003e20000100a00 */
[----:B------:R-:W4:Y:S01]  /*55c60*/  LDL.64 R18, [R1+0x38] ;  /* 0x0000380001127983 */ /* 0x000f220000100a00 */
[----:B-1----:R-:W-:Y:S02]  /*55c70*/  HMMA.16816.F32.BF16 R4, R36, R40, R20 ;  /* 0x000000282404723c */ /* 0x002fe40000041814 */
[----:B0-----:R0:W-:Y:S01]  /*55c80*/  STL.64 [R1+0x2508], R46 ;  /* 0x0025082e01007387 */ /* 0x0011e20000100a00 */
[----:B------:R1:W-:Y:S02]  /*55c90*/  STL.64 [R1+0x2500], R44 ;  /* 0x0025002c01007387 */ /* 0x0003e40000100a00 */
[----:B0-----:R-:W-:Y:S01]  /*55ca0*/  IMAD.MOV.U32 R46, RZ, RZ, R3 ;  /* 0x000000ffff2e7224 */ /* 0x001fe200078e0003 */
[----:B-1----:R-:W4:Y:S01]  /*55cb0*/  LDL.LU R44, [R1+0x2e0] ;  /* 0x0002e000012c7983 */ /* 0x002f220000300800 */
[----:B------:R-:W-:Y:S11]  /*55cc0*/  IMAD.MOV.U32 R47, RZ, RZ, R2 ;  /* 0x000000ffff2f7224 */ /* 0x000ff600078e0002 */
[----:B------:R-:W-:Y:S05]  /*55cd0*/  @!UPT UIADD3 URZ, URZ, URZ, URZ ;  /* 0x0000003f3f3ff290 */ /* 0x000fea000fffe03f */
[----:B------:R2:W-:Y:S01]  /*55ce0*/  STL.64 [R1+0x50], R4 ;  /* 0x0000500401007387 */ /* 0x0005e20000100a00 */
[----:B------:R-:W-:Y:S02]  /*55cf0*/  IMAD.MOV.U32 R3, RZ, RZ, R6 ;  /* 0x000000ffff037224 */ /* 0x000fe400078e0006 */
[----:B------:R-:W-:Y:S02]  /*55d00*/  IMAD.MOV.U32 R2, RZ, RZ, R7 ;  /* 0x000000ffff027224 */ /* 0x000fe400078e0007 */
[----:B---3--:R0:W-:Y:S01]  /*55d10*/  STL.64 [R1+0x2510], R42 ;  /* 0x0025102a01007387 */ /* 0x0081e20000100a00 */
[----:B--2---:R-:W-:Y:S11]  /*55d20*/  HMMA.16816.F32.BF16 R4, R32, R50, R24 ;  /* 0x000000322004723c */ /* 0x004ff60000041818 */
[----:B------:R-:W-:Y:S11]  /*55d30*/  @!UPT UIADD3 URZ, URZ, URZ, URZ ;  /* 0x0000003f3f3ff290 */ /* 0x000ff6000fffe03f */
[----:B------:R-:W-:Y:S01]  /*55d40*/  @!UPT UIADD3 URZ, URZ, URZ, URZ ;  /* 0x0000003f3f3ff290 */ /* 0x000fe2000fffe03f */
[----:B------:R-:W-:Y:S01]  /*55d50*/  STL.64 [R1+0x7e0], R4 ;  /* 0x0007e00401007387 */ /* 0x000fe20000100a00 */
[----:B------:R1:W-:Y:S02]  /*55d60*/  STL.64 [R1+0x7e8], R6 ;  /* 0x0007e80601007387 */ /* 0x0003e40000100a00 */
[----:B------:R-:W2:Y:S02]  /*55d70*/  LDL.LU R40, [R1+0x2d0] ;  /* 0x0002d00001287983 */ /* 0x000ea40000300800 */
[----:B------:R-:W2:Y:S01]  /*55d80*/  LDL.LU R41, [R1+0x2d4] ;  /* 0x0002d40001297983 */ /* 0x000ea20000300800 */
[----:B0-----:R-:W2:Y:S01]  /*55d90*/  LDL.LU R42, [R1+0x2d8] ;  /* 0x0002d800012a7983 */ /* 0x001ea20000300800 */
[----:B------:R-:W2:Y:S02]  /*55da0*/  LDL.LU R43, [R1+0x2dc] ;  /* 0x0002dc00012b7983 */ /* 0x000ea40000300800 */
[----:B------:R-:W2:Y:S02]  /*55db0*/  LDL.64 R10, [R1+0x28] ;  /* 0x00002800010a7983 */ /* 0x000ea40000100a00 */
[----:B------:R-:W3:Y:S01]  /*55dc0*/  LDL.LU R36, [R1+0x2a0] ;  /* 0x0002a00001247983 */ /* 0x000ee20000300800 */
[----:B------:R-:W3:Y:S01]  /*55dd0*/  LDL.LU R37, [R1+0x2a4] ;  /* 0x0002a40001257983 */ /* 0x000ee20000300800 */
[----:B------:R-:W3:Y:S02]  /*55de0*/  LDL.LU R38, [R1+0x2a8] ;  /* 0x0002a80001267983 */ /* 0x000ee40000300800 */
[----:B------:R-:W3:Y:S02]  /*55df0*/  LDL.LU R39, [R1+0x2ac] ;  /* 0x0002ac0001277983 */ /* 0x000ee40000300800 */
[----:B------:R-:W3:Y:S01]  /*55e00*/  LDL.LU R20, [R1+0x2c0] ;  /* 0x0002c00001147983 */ /* 0x000ee20000300800 */
[----:B------:R-:W3:Y:S01]  /*55e10*/  LDL.LU R21, [R1+0x2c4] ;  /* 0x0002c40001157983 */ /* 0x000ee20000300800 */
[----:B------:R-:W3:Y:S02]  /*55e20*/  LDL.LU R22, [R1+0x2c8] ;  /* 0x0002c80001167983 */ /* 0x000ee40000300800 */
[----:B------:R-:W-:-:S02]  /*55e30*/  IMAD.MOV.U32 R52, RZ, RZ, R6 ;  /* 0x000000ffff347224 */ /* 0x000fc400078e0006 */
[----:B------:R-:W3:Y:S01]  /*55e40*/  LDL.LU R23, [R1+0x2cc] ;  /* 0x0002cc0001177983 */ /* 0x000ee20000300800 */
[----:B-1----:R-:W3:Y:S01]  /*55e50*/  LDL.64 R6, [R1+0x18] ;  /* 0x0000180001067983 */ /* 0x002ee20000100a00 */
[----:B------:R-:W3:Y:S02]  /*55e60*/  LDL.LU R48, [R1+0x2b0] ;  /* 0x0002b00001307983 */ /* 0x000ee40000300800 */
[----:B------:R-:W3:Y:S02]  /*55e70*/  LDL.LU R49, [R1+0x2b4] ;  /* 0x0002b40001317983 */ /* 0x000ee40000300800 */
[----:B------:R-:W3:Y:S01]  /*55e80*/  LDL.LU R50, [R1+0x2b8] ;  /* 0x0002b80001327983 */ /* 0x000ee20000300800 */
[----:B------:R-:W3:Y:S01]  /*55e90*/  LDL.64 R26, [R1+0x8] ;  /* 0x00000800011a7983 */ /* 0x000ee20000100a00 */
[----:B------:R-:W-:-:S07]  /*55ea0*/  IMAD.MOV.U32 R45, RZ, RZ, R60 ;  /* 0x000000ffff2d7224 */ /* 0x000fce00078e003c */
[----:B----4-:R-:W-:Y:S01]  /*55eb0*/  HMMA.16816.F32.BF16 R44, R32, R18, R44 ;  /* 0x00000012202c723c */ /* 0x010fe2000004182c */
[----:B------:R-:W-:Y:S02]  /*55ec0*/  IMAD.MOV.U32 R56, RZ, RZ, R4 ;  /* 0x000000ffff387224 */ /* 0x000fe400078e0004 */
[----:B------:R-:W-:Y:S02]  /*55ed0*/  IMAD.MOV.U32 R60, RZ, RZ, R5 ;  /* 0x000000ffff3c7224 */ /* 0x000fe400078e0005 */
[----:B------:R-:W-:Y:S02]  /*55ee0*/  IMAD.MOV.U32 R28, RZ, RZ, R18 ;  /* 0x000000ffff1c7224 */ /* 0x000fe400078e0012 */
[----:B------:R-:W-:Y:S01]  /*55ef0*/  IMAD.MOV.U32 R17, RZ, RZ, R19 ;  /* 0x000000ffff117224 */ /* 0x000fe200078e0013 */
[----:B------:R-:W-:Y:S01]  /*55f00*/  STL [R1+0x232c], R56 ;  /* 0x00232c3801007387 */ /* 0x000fe20000100800 */
[----:B------:R-:W-:Y:S02]  /*55f10*/  STL [R1+0x2328], R60 ;  /* 0x0023283c01007387 */ /* 0x000fe40000100800 */
[----:B------:R-:W-:Y:S02]  /*55f20*/  STL [R1+0x2324], R52 ;  /* 0x0023243401007387 */ /* 0x000fe40000100800 */
[----:B------:R-:W4:Y:S02]  /*55f30*/  LDL.LU.64 R18, [R1+0x25b0] ;  /* 0x0025b00001127983 */ /* 0x000f240000300a00 */
[----:B------:R-:W-:-:S08]  /*55f40*/  IMAD.MOV.U32 R51, RZ, RZ, R61 ;  /* 0x000000ffff337224 */ /* 0x000fd000078e003d */
[----:B------:R0:W-:Y:S01]  /*55f50*/  STL.64 [R1+0x7d0], R44 ;  /* 0x0007d02c01007387 */ /* 0x0001e20000100a00 */
[----:B------:R1:W-:Y:S02]  /*55f60*/  STL.64 [R1+0x7d8], R46 ;  /* 0x0007d82e01007387 */ /* 0x0003e40000100a00 */
[----:B------:R-:W-:Y:S02]  /*55f70*/  IMAD.MOV.U32 R57, RZ, RZ, R44 ;  /* 0x000000ffff397224 */ /* 0x000fe400078e002c */
[----:B------:R-:W-:Y:S02]  /*55f80*/  IMAD.MOV.U32 R61, RZ, RZ, R45 ;  /* 0x000000ffff3d7224 */ /* 0x000fe400078e002d */
[----:B------:R-:W-:Y:S01]  /*55f90*/  IMAD.MOV.U32 R53, RZ, RZ, R46 ;  /* 0x000000ffff357224 */ /* 0x000fe200078e002e */
[----:B0-----:R-:W4:Y:S01]  /*55fa0*/  LDL.LU R44, [R1+0x290] ;  /* 0x00029000012c7983 */ /* 0x001f220000300800 */
[----:B------:R-:W4:Y:S02]  /*55fb0*/  LDL.LU R45, [R1+0x294] ;  /* 0x00029400012d7983 */ /* 0x000f240000300800 */
[----:B-1----:R-:W4:Y:S02]  /*55fc0*/  LDL.LU R46, [R1+0x298] ;  /* 0x00029800012e7983 */ /* 0x002f240000300800 */
[----:B------:R-:W4:Y:S01]  /*55fd0*/  LDL.LU R47, [R1+0x29c] ;  /* 0x00029c00012f7983 */ /* 0x000f220000300800 */
[----:B------:R-:W-:Y:S01]  /*55fe0*/  STL [R1+0x2338], R57 ;  /* 0x0023383901007387 */ /* 0x000fe20000100800 */
[----:B------:R-:W-:Y:S02]  /*55ff0*/  STL [R1+0x2334], R61 ;  /* 0x0023343d01007387 */ /* 0x000fe40000100800 */
[----:B------:R-:W-:Y:S02]  /*56000*/  STL [R1+0x2330], R53 ;  /* 0x0023303501007387 */ /* 0x000fe40000100800 */
[----:B------:R-:W-:-:S02]  /*56010*/  IMAD.MOV.U32 R8, RZ, RZ, R54 ;  /* 0x000000ffff087224 */ /* 0x000fc400078e0036 */
[----:B------:R-:W-:Y:S01]  /*56020*/  IMAD.MOV.U32 R9, RZ, RZ, R55 ;  /* 0x000000ffff097224 */ /* 0x000fe200078e0037 */
[----:B--2---:R-:W-:Y:S01]  /*56030*/  HMMA.16816.F32.BF16 R40, R32, R10, R40 ;  /* 0x0000000a2028723c */ /* 0x004fe20000041828 */
[----:B------:R-:W-:Y:S02]  /*56040*/  IMAD.MOV.U32 R13, RZ, RZ, R10 ;  /* 0x000000ffff0d7224 */ /* 0x000fe400078e000a */
[----:B------:R-:W-:-:S04]  /*56050*/  IMAD.MOV.U32 R12, RZ, RZ, R11 ;  /* 0x000000ffff0c7224 */ /* 0x000fc800078e000b */
[----:B------:R-:W-:Y:S02]  /*56060*/  IMAD.MOV.U32 R10, RZ, RZ, R58 ;  /* 0x000000ffff0a7224 */ /* 0x000fe400078e003a */
[----:B------:R-:W-:Y:S01]  /*56070*/  IMAD.MOV.U32 R11, RZ, RZ, R59 ;  /* 0x000000ffff0b7224 */ /* 0x000fe200078e003b */
[C---:B---3--:R-:W-:Y:S11]  /*56080*/  HMMA.16816.F32.BF16 R20, R32.reuse, R6, R20 ;  /* 0x000000062014723c */ /* 0x048ff60000041814 */
[----:B------:R-:W-:Y:S02]  /*56090*/  @!UPT UIADD3 URZ, URZ, URZ, URZ ;  /* 0x0000003f3f3ff290 */ /* 0x000fe4000fffe03f */
[----:B------:R0:W-:Y:S01]  /*560a0*/  STL.64 [R1+0x7c0], R40 ;  /* 0x0007c02801007387 */ /* 0x0001e20000100a00 */
[----:B------:R1:W-:Y:S03]  /*560b0*/  STL.64 [R1+0x7c8], R42 ;  /* 0x0007c82a01007387 */ /* 0x0003e60000100a00 */
[----:B0-----:R-:W2:Y:S01]  /*560c0*/  LDL.LU R40, [R1+0x450] ;  /* 0x0004500001287983 */ /* 0x001ea20000300800 */
[----:B------:R-:W2:Y:S02]  /*560d0*/  LDL.LU R41, [R1+0x454] ;  /* 0x0004540001297983 */ /* 0x000ea40000300800 */
[----:B-1----:R-:W2:Y:S02]  /*560e0*/  LDL.LU R42, [R1+0x458] ;  /* 0x00045800012a7983 */ /* 0x002ea40000300800 */
[----:B------:R-:W2:Y:S01]  /*560f0*/  LDL.LU R43, [R1+0x45c] ;  /* 0x00045c00012b7983 */ /* 0x000ea20000300800 */
[----:B------:R-:W4:Y:S01]  /*56100*/  LDL.LU R54, [R1+0x25ac] ;  /* 0x0025ac0001367983 */ /* 0x000f220000300800 */
[----:B------:R-:W4:Y:S02]  /*56110*/  LDL.LU R55, [R1+0x25a8] ;  /* 0x0025a80001377983 */ /* 0x000f240000300800 */
[----:B------:R-:W3:Y:S02]  /*56120*/  LDL.LU R58, [R1+0x25a4] ;  /* 0x0025a400013a7983 */ /* 0x000ee40000300800 */
[----:B------:R-:W3:Y:S01]  /*56130*/  LDL.LU R59, [R1+0x25a0] ;  /* 0x0025a000013b7983 */ /* 0x000ee20000300800 */
[----:B------:R-:W-:Y:S01]  /*56140*/  STL.64 [R1+0x7b0], R20 ;  /* 0x0007b01401007387 */ /* 0x000fe20000100a00 */
[----:B------:R0:W-:Y:S01]  /*56150*/  STL.64 [R1+0x7b8], R22 ;  /* 0x0007b81601007387 */ /* 0x0001e20000100a00 */
[----:B------:R-:W-:Y:S01]  /*56160*/  HMMA.16816.F32.BF16 R48, R32, R26, R48 ;  /* 0x0000001a2030723c */ /* 0x000fe20000041830 */
[----:B------:R-:W-:-:S02]  /*56170*/  IMAD.MOV.U32 R5, RZ, RZ, R26 ;  /* 0x000000ffff057224 */ /* 0x000fc400078e001a */
[----:B------:R-:W-:Y:S01]  /*56180*/  IMAD.MOV.U32 R4, RZ, RZ, R27 ;  /* 0x000000ffff047224 */ /* 0x000fe200078e001b */
[----:B0-----:R-:W2:Y:S01]  /*56190*/  LDL.LU.64 R22, [R1+0x2598] ;  /* 0x0025980001167983 */ /* 0x001ea20000300a00 */
[----:B------:R-:W2:Y:S11]  /*561a0*/  LDL.LU.64 R26, [R1+0x2590] ;  /* 0x00259000011a7983 */ /* 0x000eb60000300a00 */
[----:B------:R-:W-:Y:S07]  /*561b0*/  @!UPT UIADD3 URZ, URZ, URZ, URZ ;  /* 0x0000003f3f3ff290 */ /* 0x000fee000fffe03f */
[----:B------:R-:W-:Y:S01]  /*561c0*/  STL.64 [R1+0x710], R48 ;  /* 0x0007103001007387 */ /* 0x000fe20000100a00 */
[----:B------:R-:W-:Y:S02]  /*561d0*/  IMAD.MOV.U32 R20, RZ, RZ, R50 ;  /* 0x000000ffff147224 */ /* 0x000fe400078e0032 */
[----:B------:R0:W-:Y:S02]  /*561e0*/  STL.64 [R1+0x718], R50 ;  /* 0x0007183201007387 */ /* 0x0001e40000100a00 */
[----:B0-----:R-:W4:Y:S01]  /*561f0*/  LDL.LU.64 R50, [R1+0x2588] ;  /* 0x0025880001327983 */ /* 0x001f220000300a00 */
[----:B------:R-:W-:-:S05]  /*56200*/  IMAD.MOV.U32 R24, RZ, RZ, R48 ;  /* 0x000000ffff187224 */ /* 0x000fca00078e0030 */
[----:B------:R-:W-:Y:S01]  /*56210*/  STL [R1+0x2340], R24 ;  /* 0x0023401801007387 */ /* 0x000fe20000100800 */
[----:B------:R-:W-:Y:S01]  /*56220*/  STL [R1+0x233c], R20 ;  /* 0x00233c1401007387 */ /* 0x000fe20000100800 */
[----:B---3--:R-:W-:Y:S01]  /*56230*/  HMMA.16816.F32.BF16 R36, R32, R58, R36 ;  /* 0x0000003a2024723c */ /* 0x008fe20000041824 */
[----:B--2---:R-:W-:Y:S11]  /*56240*/  IMAD.MOV.U32 R57, RZ, RZ, R27 ;  /* 0x000000ffff397224 */ /* 0x004ff600078e001b */
[----:B------:R-:W-:Y:S11]  /*56250*/  @!UPT UIADD3 URZ, URZ, URZ, URZ ;  /* 0x0000003f3f3ff290 */ /* 0x000ff6000fffe03f */
[----:B------:R-:W-:Y:S01]  /*56260*/  STL.64 [R1+0x6e0], R36 ;  /* 0x0006e02401007387 */ /* 0x000fe20000100a00 */
[----:B------:R-:W-:Y:S02]  /*56270*/  STL.64 [R1+0x6e8], R38 ;  /* 0x0006e82601007387 */ /* 0x000fe40000100a00 */
[----:B------:R0:W-:Y:S02]  /*56280*/  STL.64 [R1+0x24e0], R58 ;  /* 0x0024e03a01007387 */ /* 0x0001e40000100a00 */
[----:B------:R-:W2:Y:S01]  /*56290*/  LDL.LU R56, [R1+0x460] ;  /* 0x0004600001387983 */ /* 0x000ea20000300800 */
[----:B------:R-:W3:Y:S01]  /*562a0*/  LDL.LU R27, [R1+0x2580] ;  /* 0x00258000011b7983 */ /* 0x000ee20000300800 */
[----:B------:R-:W-:Y:S02]  /*562b0*/  IMAD.MOV.U32 R25, RZ, RZ, R36 ;  /* 0x000000ffff197224 */ /* 0x000fe400078e0024 */
[----:B------:R-:W-:Y:S02]  /*562c0*/  IMAD.MOV.U32 R21, RZ, RZ, R38 ;  /* 0x000000ffff157224 */ /* 0x000fe400078e0026 */
[----:B0-----:R-:W-:-:S02]  /*562d0*/  IMAD.MOV.U32 R58, RZ, RZ, R30 ;  /* 0x000000ffff3a7224 */ /* 0x001fc400078e001e */
[----:B------:R-:W2:Y:S01]  /*562e0*/  LDL.LU R30, [R1+0x257c] ;  /* 0x00257c00011e7983 */ /* 0x000ea20000300800 */
[----:B----4-:R-:W-:Y:S02]  /*562f0*/  IMAD.MOV.U32 R59, RZ, RZ, R50 ;  /* 0x000000ffff3b7224 */ /* 0x010fe400078e0032 */
[----:B------:R-:W2:Y:S02]  /*56300*/  LDL.LU R50, [R1+0x2578] ;  /* 0x0025780001327983 */ /* 0x000ea40000300800 */
[----:B------:R-:W-:Y:S01]  /*56310*/  STL [R1+0x2348], R25 ;  /* 0x0023481901007387 */ /* 0x000fe20000100800 */
[----:B------:R-:W-:Y:S01]  /*56320*/  HMMA.16816.F32.BF16 R36, R32, R54, R44 ;  /* 0x000000362024723c */ /* 0x000fe2000004182c */
[----:B------:R-:W-:Y:S06]  /*56330*/  STL [R1+0x2344], R21 ;  /* 0x0023441501007387 */ /* 0x000fec0000100800 */
[----:B------:R-:W-:-:S02]  /*56340*/  IMAD.MOV.U32 R44, RZ, RZ, R51 ;  /* 0x000000ffff2c7224 */ /* 0x000fc400078e0033 */
[----:B------:R-:W2:Y:S01]  /*56350*/  LDL.LU R51, [R1+0x2574] ;  /* 0x0025740001337983 */ /* 0x000ea20000300800 */
[----:B------:R-:W-:Y:S02]  /*56360*/  IMAD.MOV.U32 R45, RZ, RZ, R31 ;  /* 0x000000ffff2d7224 */ /* 0x000fe400078e001f */
[----:B------:R-:W-:-:S11]  /*56370*/  IMAD.MOV.U32 R47, RZ, RZ, R26 ;  /* 0x000000ffff2f7224 */ /* 0x000fd600078e001a */
[----:B------:R-:W-:Y:S01]  /*56380*/  STL.64 [R1+0x700], R36 ;  /* 0x0007002401007387 */ /* 0x000fe20000100a00 */
[----:B------:R-:W-:Y:S02]  /*56390*/  STL.64 [R1+0x708], R38 ;  /* 0x0007082601007387 */ /* 0x000fe40000100a00 */
[----:B------:R-:W4:Y:S02]  /*563a0*/  LDL.LU R31, [R1+0x2570] ;  /* 0x00257000011f7983 */ /* 0x000f240000300800 */
[----:B------:R-:W4:Y:S01]  /*563b0*/  LDL.LU R46, [R1+0x438] ;  /* 0x00043800012e7983 */ /* 0x000f220000300800 */
[----:B------:R-:W4:Y:S01]  /*563c0*/  LDL.LU R26, [R1+0x256c] ;  /* 0x00256c00011a7983 */ /* 0x000f220000300800 */
[----:B------:R-:W-:Y:S03]  /*563d0*/  STL.64 [R1+0x24e8], R54 ;  /* 0x0024e83601007387 */ /* 0x000fe60000100a00 */
[----:B---3--:R0:W1:Y:S04]  /*563e0*/  LDSM.16.MT88.4 R36, [R27+0xb800] ;  /* 0x00b800001b24783b */ /* 0x0080680000004200 */
[----:B0-----:R-:W3:Y:S01]  /*563f0*/  LDL.LU R27, [R1+0x2568] ;  /* 0x00256800011b7983 */ /* 0x001ee20000300800 */
[----:B--2---:R-:W-:Y:S01]  /*56400*/  HMMA.16816.F32.BF16 R56, R32, R50, R56 ;  /* 0x000000322038723c */ /* 0x004fe20000041838 */
[----:B------:R-:W-:-:S02]  /*56410*/  IMAD.MOV.U32 R52, RZ, RZ, R6 ;  /* 0x000000ffff347224 */ /* 0x000fc400078e0006 */
[----:B------:R-:W-:Y:S01]  /*56420*/  IMAD.MOV.U32 R16, RZ, RZ, R7 ;  /* 0x000000ffff107224 */ /* 0x000fe200078e0007 */
[----:B-1----:R-:W-:Y:S01]  /*56430*/  STL.64 [R1+0x24a0], R38 ;  /* 0x0024a02601007387 */ /* 0x002fe20000100a00 */
[----:B------:R0:W-:Y:S02]  /*56440*/  STL.64 [R1+0x2498], R36 ;  /* 0x0024982401007387 */ /* 0x0001e40000100a00 */
[----:B------:R-:W-:Y:S11]  /*56450*/  STL.64 [R1+0x24f8], R50 ;  /* 0x0024f83201007387 */ /* 0x000ff60000100a00 */
[----:B------:R-:W-:Y:S05]  /*56460*/  @!UPT UIADD3 URZ, URZ, URZ, URZ ;  /* 0x0000003f3f3ff290 */ /* 0x000fea000fffe03f */
[----:B------:R-:W-:Y:S01]  /*56470*/  STL.64 [R1+0x6f0], R56 ;  /* 0x0006f03801007387 */ /* 0x000fe20000100a00 */
[----:B------:R-:W-:Y:S02]  /*56480*/  STL.64 [R1+0x6f8], R58 ;  /* 0x0006f83a01007387 */ /* 0x000fe40000100a00 */
[----:B----4-:R1:W-:Y:S01]  /*56490*/  STL.64 [R1+0x24c8], R30 ;  /* 0x0024c81e01007387 */ /* 0x0103e20000100a00 */
[----:B0-----:R-:W-:Y:S07]  /*564a0*/  HMMA.16816.F32.BF16 R36, R32, R30, R40 ;  /* 0x0000001e2024723c */ /* 0x001fee0000041828 */
[----:B-1----:R-:W-:-:S02]  /*564b0*/  IMAD.MOV.U32 R30, RZ, RZ, R5 ;  /* 0x000000ffff1e7224 */ /* 0x002fc400078e0005 */
[----:B------:R-:W-:Y:S01]  /*564c0*/  IMAD.MOV.U32 R31, RZ, RZ, R4 ;  /* 0x000000ffff1f7224 */ /* 0x000fe200078e0004 */
[----:B------:R-:W-:Y:S11]  /*564d0*/  STL [R1+0x24c0], R29 ;  /* 0x0024c01d01007387 */ /* 0x000ff60000100800 */
[----:B------:R-:W-:Y:S02]  /*564e0*/  @!UPT UIADD3 URZ, URZ, URZ, URZ ;  /* 0x0000003f3f3ff290 */ /* 0x000fe4000fffe03f */
[----:B------:R0:W-:Y:S01]  /*564f0*/  STL.64 [R1+0x620], R36 ;  /* 0x0006202401007387 */ /* 0x0001e20000100a00 */
[----:B------:R1:W-:Y:S02]  /*56500*/  STL.64 [R1+0x628], R38 ;  /* 0x0006282601007387 */ /* 0x0003e40000100a00 */
[----:B------:R-:W-:Y:S01]  /*56510*/  STL.64 [R1+0x24f0], R30 ;  /* 0x0024f01e01007387 */ /* 0x000fe20000100a00 */
[----:B0-----:R-:W2:Y:S01]  /*56520*/  LDL.LU R36, [R1+0x400] ;  /* 0x0004000001247983 */ /* 0x001ea20000300800 */
[----:B-1----:R-:W-:Y:S02]  /*56530*/  IMAD.MOV.U32 R38, RZ, RZ, R23 ;  /* 0x000000ffff267224 */ /* 0x002fe400078e0017 */
[----:B------:R-:W-:Y:S01]  /*56540*/  IMAD.MOV.U32 R39, RZ, RZ, R22 ;  /* 0x000000ffff277224 */ /* 0x000fe200078e0016 */
[----:B---3--:R-:W-:Y:S11]  /*56550*/  HMMA.16816.F32.BF16 R4, R32, R26, R8 ;  /* 0x0000001a2004723c */ /* 0x008ff60000041808 */
[----:B------:R-:W-:Y:S11]  /*56560*/  @!UPT UIADD3 URZ, URZ, URZ, URZ ;  /* 0x0000003f3f3ff290 */ /* 0x000ff6000fffe03f */
[----:B------:R-:W-:Y:S01]  /*56570*/  @!UPT UIADD3 URZ, URZ, URZ, URZ ;  /* 0x0000003f3f3ff290 */ /* 0x000fe2000fffe03f */
[----:B------:R0:W-:Y:S01]  /*56580*/  STL.64 [R1+0x610], R4 ;  /* 0x0006100401007387 */ /* 0x0001e20000100a00 */
[----:B------:R1:W-:Y:S02]  /*56590*/  STL.64 [R1+0x618], R6 ;  /* 0x0006180601007387 */ /* 0x0003e40000100a00 */
[----:B------:R-:W2:Y:S02]  /*565a0*/  LDL.LU R37, [R1+0x404] ;  /* 0x0004040001257983 */ /* 0x000ea40000300800 */
[----:B------:R-:W1:Y:S01]  /*565b0*/  LDL.LU R23, [R1+0x2564] ;  /* 0x0025640001177983 */ /* 0x000e620000300800 */
[----:B------:R-:W3:Y:S01]  /*565c0*/  LDL.LU R22, [R1+0x2560] ;  /* 0x0025600001167983 */ /* 0x000ee20000300800 */
[----:B------:R-:W4:Y:S02]  /*565d0*/  LDL.LU R8, [R1+0x410] ;  /* 0x0004100001087983 */ /* 0x000f240000300800 */
[----:B------:R-:W4:Y:S02]  /*565e0*/  LDL.LU R9, [R1+0x414] ;  /* 0x0004140001097983 */ /* 0x000f240000300800 */
[----:B------:R-:W4:Y:S01]  /*565f0*/  LDL.LU R10, [R1+0x418] ;  /* 0x00041800010a7983 */ /* 0x000f220000300800 */
[----:B------:R-:W4:Y:S04]  /*56600*/  LDL.LU R11, [R1+0x41c] ;  /* 0x00041c00010b7983 */ /* 0x000f280000300800 */
[----:B0-----:R-:W2:Y:S01]  /*56610*/  LDL.LU R4, [R1+0x420] ;  /* 0x0004200001047983 */ /* 0x001ea20000300800 */
[----:B------:R-:W-:-:S02]  /*56620*/  IMAD.MOV.U32 R24, RZ, RZ, R15 ;  /* 0x000000ffff187224 */ /* 0x000fc400078e000f */
[----:B------:R-:W-:Y:S02]  /*56630*/  IMAD.MOV.U32 R25, RZ, RZ, R14 ;  /* 0x000000ffff197224 */ /* 0x000fe400078e000e */
[----:B-1----:R-:W-:Y:S02]  /*56640*/  IMAD.MOV.U32 R6, RZ, RZ, R23 ;  /* 0x000000ffff067224 */ /* 0x002fe400078e0017 */
[----:B---3--:R-:W-:Y:S02]  /*56650*/  IMAD.MOV.U32 R5, RZ, RZ, R22 ;  /* 0x000000ffff057224 */ /* 0x008fe400078e0016 */
[----:B------:R-:W3:Y:S01]  /*56660*/  LDL.LU R22, [R1+0x255c] ;  /* 0x00255c0001167983 */ /* 0x000ee20000300800 */
[----:B------:R-:W3:Y:S02]  /*56670*/  LDL.LU R23, [R1+0x2558] ;  /* 0x0025580001177983 */ /* 0x000ee40000300800 */
[----:B------:R-:W2:Y:S02]  /*56680*/  LDL.LU R7, [R1+0x42c] ;  /* 0x00042c0001077983 */ /* 0x000ea40000300800 */
[----:B------:R0:W-:Y:S01]  /*56690*/  STL.64 [R1+0x24b8], R26 ;  /* 0x0024b81a01007387 */ /* 0x0001e20000100a00 */
[----:B------:R-:W2:Y:S01]  /*566a0*/  LDL.LU R15, [R1+0x2554] ;  /* 0x00255400010f7983 */ /* 0x000ea20000300800 */
[----:B------:R-:W2:Y:S02]  /*566b0*/  LDL.LU R14, [R1+0x2550] ;  /* 0x00255000010e7983 */ /* 0x000ea40000300800 */
[----:B0-----:R-:W-:-:S02]  /*566c0*/  IMAD.MOV.U32 R26, RZ, RZ, R19 ;  /* 0x000000ffff1a7224 */ /* 0x001fc400078e0013 */
[----:B------:R-:W-:Y:S01]  /*566d0*/  IMAD.MOV.U32 R27, RZ, RZ, R18 ;  /* 0x000000ffff1b7224 */ /* 0x000fe200078e0012 */
[----:B------:R-:W2:Y:S01]  /*566e0*/  LDL.LU R19, [R1+0x254c] ;  /* 0x00254c0001137983 */ /* 0x000ea20000300800 */
[----:B------:R-:W2:Y:S02]  /*566f0*/  LDL.LU R18, [R1+0x2548] ;  /* 0x0025480001127983 */ /* 0x000ea40000300800 */
[----:B------:R-:W-:Y:S02]  /*56700*/  IMAD.MOV.U32 R55, RZ, RZ, R17 ;  /* 0x000000ffff377224 */ /* 0x000fe400078e0011 */
[----:B------:R-:W-:Y:S01]  /*56710*/  IMAD.MOV.U32 R54, RZ, RZ, R28 ;  /* 0x000000ffff367224 */ /* 0x000fe200078e001c */
[----:B---3--:R-:W-:Y:S11]  /*56720*/  HMMA.16816.F32.BF16 R40, R32, R22, R44 ;  /* 0x000000162028723c */ /* 0x008ff6000004182c */
[----:B------:R-:W-:Y:S11]  /*56730*/  @!UPT UIADD3 URZ, URZ, URZ, URZ ;  /* 0x0000003f3f3ff290 */ /* 0x000ff6000fffe03f */
[----:B------:R-:W-:Y:S01]  /*56740*/  @!UPT UIADD3 URZ, URZ, URZ, URZ ;  /* 0x0000003f3f3ff290 */ /* 0x000fe2000fffe03f */
[----:B------:R0:W-:Y:S01]  /*56750*/  STL.64 [R1+0x5e0], R40 ;  /* 0x0005e02801007387 */ /* 0x0001e20000100a00 */
[----:B------:R1:W-:Y:S03]  /*56760*/  STL.64 [R1+0x5e8], R42 ;  /* 0x0005e82a01007387 */ /* 0x0003e60000100a00 */
[----:B0-----:R-:W3:Y:S01]  /*56770*/  LDL.LU R40, [R1+0x3f0] ;  /* 0x0003f00001287983 */ /* 0x001ee20000300800 */
[----:B------:R-:W3:Y:S02]  /*56780*/  LDL.LU R41, [R1+0x3f4] ;  /* 0x0003f40001297983 */ /* 0x000ee40000300800 */
[----:B-1----:R-:W3:Y:S02]  /*56790*/  LDL.LU R42, [R1+0x3f8] ;  /* 0x0003f800012a7983 */ /* 0x002ee40000300800 */
[----:B------:R-:W3:Y:S01]  /*567a0*/  LDL.LU R43, [R1+0x3fc] ;  /* 0x0003fc00012b7983 */ /* 0x000ee20000300800 */
[----:B------:R-:W3:Y:S01]  /*567b0*/  LDL.LU R44, [R1+0x280] ;  /* 0x00028000012c7983 */ /* 0x000ee20000300800 */
[----:B------:R-:W3:Y:S02]  /*567c0*/  LDL.LU R45, [R1+0x284] ;  /* 0x00028400012d7983 */ /* 0x000ee40000300800 */
[----:B------:R-:W3:Y:S02]  /*567d0*/  LDL.LU R46, [R1+0x288] ;  /* 0x00028800012e7983 */ /* 0x000ee40000300800 */
[----:B------:R-:W3:Y:S01]  /*567e0*/  LDL.LU R47, [R1+0x28c] ;  /* 0x00028c00012f7983 */ /* 0x000ee20000300800 */
[----:B------:R-:W3:Y:S01]  /*567f0*/  LDL R17, [R1+0x900] ;  /* 0x0009000001117983 */ /* 0x000ee20000100800 */
[----:B------:R-:W3:Y:S02]  /*56800*/  LDL.LU R48, [R1+0x3e0] ;  /* 0x0003e00001307983 */ /* 0x000ee40000300800 */
[----:B------:R-:W3:Y:S02]  /*56810*/  LDL.LU R49, [R1+0x3e4] ;  /* 0x0003e40001317983 */ /* 0x000ee40000300800 */
[----:B------:R-:W3:Y:S01]  /*56820*/  LDL.LU R50, [R1+0x3e8] ;  /* 0x0003e80001327983 */ /* 0x000ee20000300800 */
[----:B------:R-:W3:Y:S01]  /*56830*/  LDL.LU R51, [R1+0x3ec] ;  /* 0x0003ec0001337983 */ /* 0x000ee20000300800 */
[----:B------:R-:W3:Y:S02]  /*56840*/  LDL.LU R28, [R1+0x3d0] ;  /* 0x0003d000011c7983 */ /* 0x000ee40000300800 */
[----:B------:R-:W3:Y:S02]  /*56850*/  LDL.LU R29, [R1+0x3d4] ;  /* 0x0003d400011d7983 */ /* 0x000ee40000300800 */
[----:B--2---:R-:W-:-:S02]  /*56860*/  IMAD.MOV.U32 R30, RZ, RZ, R18 ;  /* 0x000000ffff1e7224 */ /* 0x004fc400078e0012 */
[----:B------:R-:W-:Y:S01]  /*56870*/  IMAD.MOV.U32 R31, RZ, RZ, R19 ;  /* 0x000000ffff1f7224 */ /* 0x000fe200078e0013 */
[----:B------:R-:W2:Y:S01]  /*56880*/  LDL.LU R18, [R1+0x2544] ;  /* 0x0025440001127983 */ /* 0x000ea20000300800 */
[----:B------:R-:W2:Y:S02]  /*56890*/  LDL.LU R19, [R1+0x2540] ;  /* 0x0025400001137983 */ /* 0x000ea40000300800 */
[----:B------:R-:W3:Y:S02]  /*568a0*/  LDL.LU R56, [R1+0x3c0] ;  /* 0x0003c00001387983 */ /* 0x000ee40000300800 */
[----:B------:R-:W-:Y:S02]  /*568b0*/  IMAD.MOV.U32 R57, RZ, RZ, R14 ;  /* 0x000000ffff397224 */ /* 0x000fe400078e000e */
[----:B------:R-:W-:Y:S01]  /*568c0*/  IMAD.MOV.U32 R58, RZ, RZ, R15 ;  /* 0x000000ffff3a7224 */ /* 0x000fe200078e000f */
[----:B------:R-:W4:Y:S01]  /*568d0*/  LDL.LU R14, [R1+0x253c] ;  /* 0x00253c00010e7983 */ /* 0x000f220000300800 */
[----:B------:R-:W4:Y:S02]  /*568e0*/  LDL.LU R15, [R1+0x2538] ;  /* 0x00253800010f7983 */ /* 0x000f240000300800 */
[----:B------:R-:W3:Y:S02]  /*568f0*/  LDL.LU R59, [R1+0x3cc] ;  /* 0x0003cc00013b7983 */ /* 0x000ee40000300800 */
[----:B------:R-:W-:Y:S01]  /*56900*/  STL.64 [R1+0x24b0], R22 ;  /* 0x0024b01601007387 */ /* 0x000fe20000100a00 */
[C---:B--2---:R-:W-:Y:S08]  /*56910*/  HMMA.16816.F32.BF16 R4, R32.reuse, R18, R4 ;  /* 0x000000122004723c */ /* 0x044ff00000041804 */
[C---:B----4-:R-:W-:Y:S11]  /*56920*/  HMMA.16816.F32.BF16 R8, R32.reuse, R14, R8 ;  /* 0x0000000e2008723c */ /* 0x050ff60000041808 */
[----:B------:R-:W-:Y:S04]  /*56930*/  @!UPT UIADD3 URZ, URZ, URZ, URZ ;  /* 0x0000003f3f3ff290 */ /* 0x000fe8000fffe03f */
[----:B------:R-:W-:Y:S01]  /*56940*/  STL.64 [R1+0x5d0], R4 ;  /* 0x0005d00401007387 */ /* 0x000fe20000100a00 */
[----:B------:R0:W-:Y:S03]  /*56950*/  STL.64 [R1+0x5d8], R6 ;  /* 0x0005d80601007387 */ /* 0x0001e60000100a00 */
[----:B0-----:R-:W2:Y:S01]  /*56960*/  LDL.LU.64 R6, [R1+0x2530] ;  /* 0x0025300001067983 */ /* 0x001ea20000300a00 */
[----:B------:R-:W4:Y:S03]  /*56970*/  LDL.LU.64 R4, [R1+0x2528] ;  /* 0x0025280001047983 */ /* 0x000f260000300a00 */
[----:B------:R-:W-:Y:S02]  /*56980*/  STL.64 [R1+0x510], R8 ;  /* 0x0005100801007387 */ /* 0x000fe40000100a00 */
[----:B------:R0:W-:Y:S02]  /*56990*/  STL.64 [R1+0x518], R10 ;  /* 0x0005180a01007387 */ /* 0x0001e40000100a00 */
[----:B0-----:R-:W2:Y:S02]  /*569a0*/  LDL.LU.64 R10, [R1+0x2520] ;  /* 0x00252000010a7983 */ /* 0x001ea40000300a00 */
[C---:B--2---:R-:W-:Y:S11]  /*569b0*/  HMMA.16816.F32.BF16 R36, R32.reuse, R10, R36 ;  /* 0x0000000a2024723c */ /* 0x044ff60000041824 */
[----:B------:R-:W-:Y:S11]  /*569c0*/  @!UPT UIADD3 URZ, URZ, URZ, URZ ;  /* 0x0000003f3f3ff290 */ /* 0x000ff6000fffe03f */
[----:B------:R-:W-:Y:S01]  /*569d0*/  @!UPT UIADD3 URZ, URZ, URZ, URZ ;  /* 0x0000003f3f3ff290 */ /* 0x000fe2000fffe03f */
[----:B------:R0:W-:Y:S01]  /*569e0*/  STL.64 [R1+0x4f0], R36 ;  /* 0x0004f02401007387 */ /* 0x0001e20000100a00 */
[----:B------:R1:W-:Y:S03]  /*569f0*/  STL.64 [R1+0x4f8], R38 ;  /* 0x0004f82601007387 */ /* 0x0003e60000100a00 */
[----:B0-----:R-:W2:Y:S01]  /*56a00*/  LDL.LU R36, [R1+0x390] ;  /* 0x0003900001247983 */ /* 0x001ea20000300800 */
[----:B------:R-:W-:Y:S02]  /*56a10*/  IMAD.MOV.U32 R37, RZ, RZ, R6 ;  /* 0x000000ffff257224 */ /* 0x000fe400078e0006 */
[----:B------:R-:W3:Y:S02]  /*56a20*/  LDL.LU R6, [R1+0x251c] ;  /* 0x00251c0001067983 */ /* 0x000ee40000300800 */
[----:B-1----:R-:W-:Y:S02]  /*56a30*/  IMAD.MOV.U32 R38, RZ, RZ, R7 ;  /* 0x000000ffff267224 */ /* 0x002fe400078e0007 */
[----:B------:R-:W3:Y:S01]  /*56a40*/  LDL.LU R7, [R1+0x2518] ;  /* 0x0025180001077983 */ /* 0x000ee20000300800 */
[----:B------:R-:W2:Y:S02]  /*56a50*/  LDL.LU R39, [R1+0x39c] ;  /* 0x00039c0001277983 */ /* 0x000ea40000300800 */
[----:B------:R0:W-:Y:S02]  /*56a60*/  STL.64 [R1+0x24a8], R10 ;  /* 0x0024a80a01007387 */ /* 0x0001e40000100a00 */
[----:B------:R-:W2:Y:S01]  /*56a70*/  LDL.LU R8, [R1+0x3b0] ;  /* 0x0003b00001087983 */ /* 0x000ea20000300800 */
[----:B------:R-:W2:Y:S04]  /*56a80*/  LDL.LU R9, [R1+0x3b4] ;  /* 0x0003b40001097983 */ /* 0x000ea80000300800 */
[----:B0-----:R-:W2:Y:S01]  /*56a90*/  LDL.LU R10, [R1+0x3b8] ;  /* 0x0003b800010a7983 */ /* 0x001ea20000300800 */
[----:B------:R-:W2:Y:S01]  /*56aa0*/  LDL.LU R11, [R1+0x3bc] ;  /* 0x0003bc00010b7983 */ /* 0x000ea20000300800 */
[C---:B---3--:R-:W-:Y:S11]  /*56ab0*/  HMMA.16816.F32.BF16 R40, R32.reuse, R6, R40 ;  /* 0x000000062028723c */ /* 0x048ff60000041828 */
[----:B------:R-:W-:Y:S11]  /*56ac0*/  @!UPT UIADD3 URZ, URZ, URZ, URZ ;  /* 0x0000003f3f3ff290 */ /* 0x000ff6000fffe03f */
[----:B------:R-:W-:Y:S01]  /*56ad0*/  @!UPT UIADD3 URZ, URZ, URZ, URZ ;  /* 0x0000003f3f3ff290 */ /* 0x000fe2000fffe03f */
[----:B------:R-:W-:Y:S01]  /*56ae0*/  STL.64 [R1+0x4e0], R40 ;  /* 0x0004e02801007387 */ /* 0x000fe20000100a00 */
[----:B------:R0:W-:Y:S03]  /*56af0*/  STL.64 [R1+0x4e8], R42 ;  /* 0x0004e82a01007387 */ /* 0x0001e60000100a00 */
[----:B0-----:R-:W3:Y:S01]  /*56b00*/  LDL.LU.64 R42, [R1+0x2510] ;  /* 0x00251000012a7983 */ /* 0x001ee20000300a00 */
[----:B------:R-:W-:Y:S02]  /*56b10*/  STL.64 [R1+0x24d8], R6 ;  /* 0x0024d80601007387 */ /* 0x000fe40000100a00 */
[----:B----4-:R-:W-:Y:S01]  /*56b20*/  STL.64 [R1+0x24d0], R4 ;  /* 0x0024d00401007387 */ /* 0x010fe20000100a00 */
[----:B---3--:R-:W-:Y:S01]  /*56b30*/  HMMA.16816.F32.BF16 R32, R32, R42, R44 ;  /* 0x0000002a2020723c */ /* 0x008fe2000004182c */
[----:B------:R-:W3:Y:S01]  /*56b40*/  LDL.LU.64 R46, [R1+0x2508] ;  /* 0x00250800012e7983 */ /* 0x000ee20000300a00 */
[----:B------:R-:W3:Y:S11]  /*56b50*/  LDL.LU.64 R44, [R1+0x2500] ;  /* 0x00250000012c7983 */ /* 0x000ef60000300a00 */
[----:B------:R-:W-:Y:S10]  /*56b60*/  @!UPT UIADD3 URZ, URZ, URZ, URZ ;  /* 0x0000003f3f3ff290 */ /* 0x000ff4000fffe03f */
[----:B------:R-:W-:Y:S01]  /*56b70*/  STL.64 [R1+0x4d0], R32 ;  /* 0x0004d02001007387 */ /* 0x000fe20000100a00 */
[----:B------:R-:W-:Y:S02]  /*56b80*/  STL.64 [R1+0x4d8], R34 ;  /* 0x0004d82201007387 */ /* 0x000fe40000100a00 */
[----:B------:R-:W0:Y:S02]  /*56b90*/  LDSM.16.MT88.4 R32, [R17+0xb800] ;  /* 0x00b800001120783b */ /* 0x000e240000004200 */
[----:B0-----:R0:W-:Y:S02]  /*56ba0*/  STL.64 [R1+0x2410], R34 ;  /* 0x0024102201007387 */ /* 0x0011e40000100a00 */
[----:B------:R-:W-:Y:S02]  /*56bb0*/  STL.64 [R1+0x2408], R32 ;  /* 0x0024082001007387 */ /* 0x000fe40000100a00 */
[----:B0-----:R-:W4:Y:S01]  /*56bc0*/  LDL.LU.64 R34, [R1+0x48] ;  /* 0x0000480001227983 */ /* 0x001f220000300a00 */
[----:B------:R-:W-:-:S02]  /*56bd0*/  IMAD.MOV.U32 R22, RZ, RZ, R52 ;  /* 0x000000ffff167224 */ /* 0x000fc400078e0034 */
[C---:B---3--:R-:W-:Y:S08]  /*56be0*/  HMMA.16816.F32.BF16 R52, R44.reuse, R54, R28 ;  /* 0x000000362c34723c */ /* 0x048ff0000004181c */
[----:B----4-:R-:W-:Y:S11]  /*56bf0*/  HMMA.16816.F32.BF16 R48, R44, R34, R48 ;  /* 0x000000222c30723c */ /* 0x010ff60000041830 */
[----:B------:R-:W-:Y:S11]  /*56c00*/  @!UPT UIADD3 URZ, URZ, URZ, URZ ;  /* 0x0000003f3f3ff290 */ /* 0x000ff6000fffe03f */
[----:B------:R-:W-:Y:S01]  /*56c10*/  @!UPT UIADD3 URZ, URZ, URZ, URZ ;  /* 0x0000003f3f3ff290 */ /* 0x000fe2000fffe03f */
[----:B------:R-:W-:Y:S01]  /*56c20*/  STL.64 [R1+0x7a0], R48 ;  /* 0x0007a03001007387 */ /* 0x000fe20000100a00 */
[----:B------:R0:W-:Y:S03]  /*56c30*/  STL.64 [R1+0x7a8], R50 ;  /* 0x0007a83201007387 */ /* 0x0001e60000100a00 */
[----:B0-----:R-:W3:Y:S01]  /*56c40*/  LDL.LU.64 R50, [R1+0x24f8] ;  /* 0x0024f80001327983 */ /* 0x001ee20000300a00 */
[----:B------:R-:W-:Y:S02]  /*56c50*/  STL [R1+0x234c], R48 ;  /* 0x00234c3001007387 */ /* 0x000fe40000100800 */
[----:B------:R-:W4:Y:S02]  /*56c60*/  LDL.LU.64 R30, [R1+0x24f0] ;  /* 0x0024f000011e7983 */ /* 0x000f240000300a00 */
[----:B------:R-:W-:Y:S02]  /*56c70*/  IMAD.MOV.U32 R6, RZ, RZ, R13 ;  /* 0x000000ffff067224 */ /* 0x000fe400078e000d */
[----:B------:R-:W-:-:S07]  /*56c80*/  IMAD.MOV.U32 R7, RZ, RZ, R12 ;  /* 0x000000ffff077224 */ /* 0x000fce00078e000c */
[C---:B------:R-:W-:Y:S01]  /*56c90*/  HMMA.16816.F32.BF16 R4, R44.reuse, R6, R56 ;  /* 0x000000062c04723c */ /* 0x040fe20000041838 */
[----:B------:R-:W-:Y:S02]  /*56ca0*/  IMAD.MOV.U32 R23, RZ, RZ, R16 ;  /* 0x000000ffff177224 */ /* 0x000fe400078e0010 */
[----:B------:R-:W-:Y:S01]  /*56cb0*/  IMAD.MOV.U32 R49, RZ, RZ, R52 ;  /* 0x000000ffff317224 */ /* 0x000fe200078e0034 */
[----:B------:R-:W-:Y:S01]  /*56cc0*/  STL.64 [R1+0x790], R52 ;  /* 0x0007903401007387 */ /* 0x000fe20000100a00 */
[----:B------:R0:W-:Y:S03]  /*56cd0*/  STL.64 [R1+0x798], R54 ;  /* 0x0007983601007387 */ /* 0x0001e60000100a00 */
[C---:B--2---:R-:W-:Y:S01]  /*56ce0*/  HMMA.16816.F32.BF16 R8, R44.reuse, R22, R8 ;  /* 0x000000162c08723c */ /* 0x044fe20000041808 */
[----:B0-----:R-:W2:Y:S01]  /*56cf0*/  LDL.LU.64 R54, [R1+0x24e8] ;  /* 0x0024e80001367983 */ /* 0x001ea20000300a00 */
[----:B------:R-:W-:Y:S02]  /*56d00*/  STL [R1+0x2350], R49 ;  /* 0x0023503101007387 */ /* 0x000fe40000100800 */
[----:B------:R-:W2:Y:S11]  /*56d10*/  LDL.LU.64 R58, [R1+0x24e0] ;  /* 0x0024e000013a7983 */ /* 0x000eb60000300a00 */
[----:B------:R-:W-:Y:S01]  /*56d20*/  STL.64 [R1+0x780], R4 ;  /* 0x0007800401007387 */ /* 0x000fe20000100a00 */
[----:B------:R4:W-:Y:S07]  /*56d30*/  STL.64 [R1+0x788], R6 ;  /* 0x0007880601007387 */ /* 0x0009ee0000100a00 */
[----:B------:R-:W-:Y:S01]  /*56d40*/  STL.64 [R1+0x770], R8 ;  /* 0x0007700801007387 */ /* 0x000fe20000100a00 */
[----:B------:R-:W-:Y:S01]  /*56d50*/  STL.64 [R1+0x778], R10 ;  /* 0x0007780a01007387 */ /* 0x000fe20000100a00 */
[C---:B----4-:R-:W-:Y:S11]  /*56d60*/  HMMA.16816.F32.BF16 R4, R44.reuse, R30, R24 ;  /* 0x0000001e2c04723c */ /* 0x050ff60000041818 */
[----:B------:R-:W-:Y:S11]  /*56d70*/  @!UPT UIADD3 URZ, URZ, URZ, URZ ;  /* 0x0000003f3f3ff290 */ /* 0x000ff6000fffe03f */
[----:B------:R-:W-:Y:S01]  /*56d80*/  @!UPT UIADD3 URZ, URZ, URZ, URZ ;  /* 0x0000003f3f3ff290 */ /* 0x000fe2000fffe03f */
[----:B------:R0:W-:Y:S01]  /*56d90*/  STL.64 [R1+0x6c0], R4 ;  /* 0x0006c00401007387 */ /* 0x0001e20000100a00 */
[----:B------:R1:W-:Y:S02]  /*56da0*/  STL.64 [R1+0x6c8], R6 ;  /* 0x0006c80601007387 */ /* 0x0003e40000100a00 */
[----:B------:R-:W-:Y:S02]  /*56db0*/  IMAD.MOV.U32 R16, RZ, RZ, R4 ;  /* 0x000000ffff107224 */ /* 0x000fe400078e0004 */
[----:B------:R-:W-:Y:S01]  /*56dc0*/  IMAD.MOV.U32 R12, RZ, RZ, R6 ;  /* 0x000000ffff0c7224 */ /* 0x000fe200078e0006 */
[----:B0-----:R-:W4:Y:S01]  /*56dd0*/  LDL.LU R4, [R1+0x380] ;  /* 0x0003800001047983 */ /* 0x001f220000300800 */
[----:B------:R-:W4:Y:S02]  /*56de0*/  LDL.LU R5, [R1+0x384] ;  /* 0x0003840001057983 */ /* 0x000f240000300800 */
[----:B-1----:R-:W4:Y:S02]  /*56df0*/  LDL.LU R6, [R1+0x388] ;  /* 0x0003880001067983 */ /* 0x002f240000300800 */
[----:B------:R-:W4:Y:S01]  /*56e00*/  LDL.LU R7, [R1+0x38c] ;  /* 0x00038c0001077983 */ /* 0x000f220000300800 */
[----:B------:R-:W3:Y:S01]  /*56e10*/  LDL.LU R28, [R1+0x370] ;  /* 0x00037000011c7983 */ /* 0x000ee20000300800 */
[----:B------:R-:W3:Y:S02]  /*56e20*/  LDL.LU R29, [R1+0x374] ;  /* 0x00037400011d7983 */ /* 0x000ee40000300800 */
[----:B------:R-:W3:Y:S02]  /*56e30*/  LDL.LU R30, [R1+0x378] ;  /* 0x00037800011e7983 */ /* 0x000ee40000300800 */
[----:B------:R-:W3:Y:S01]  /*56e40*/  LDL.LU R31, [R1+0x37c] ;  /* 0x00037c00011f7983 */ /* 0x000ee20000300800 */
[----:B--2---:R-:W-:Y:S01]  /*56e50*/  HMMA.16816.F32.BF16 R8, R44, R58, R36 ;  /* 0x0000003a2c08723c */ /* 0x004fe20000041824 */
[----:B------:R-:W-:Y:S01]  /*56e60*/  STL [R1+0x2358], R16 ;  /* 0x0023581001007387 */ /* 0x000fe20000100800 */
[----:B------:R-:W-:Y:S11]  /*56e70*/  STL [R1+0x2354], R12 ;  /* 0x0023540c01007387 */ /* 0x000ff60000100800 */
[----:B------:R-:W-:Y:S10]  /*56e80*/  @!UPT UIADD3 URZ, URZ, URZ, URZ ;  /* 0x0000003f3f3ff290 */ /* 0x000ff4000fffe03f */
[----:B------:R0:W-:Y:S01]  /*56e90*/  STL.64 [R1+0x680], R8 ;  /* 0x0006800801007387 */ /* 0x0001e20000100a00 */
[----:B------:R1:W-:Y:S02]  /*56ea0*/  STL.64 [R1+0x688], R10 ;  /* 0x0006880a01007387 */ /* 0x0003e40000100a00 */
        /* <DEDUP_REMOVED lines=11> */
[----:B------:R-:W-:-:S02]  /*56f60*/  IMAD.MOV.U32 R17, RZ, RZ, R8 ;  /* 0x000000ffff117224 */ /* 0x000fc400078e0008 */
[----:B------:R-:W2:Y:S02]  /*56f70*/  LDL.LU R23, [R1+0x35c] ;  /* 0x00035c0001177983 */ /* 0x000ea40000300800 */
[----:B0-----:R-:W2:Y:S02]  /*56f80*/  LDL.LU R8, [R1+0x340] ;  /* 0x0003400001087983 */ /* 0x001ea40000300800 */
[----:B------:R-:W-:Y:S01]  /*56f90*/  IMAD.MOV.U32 R13, RZ, RZ, R10 ;  /* 0x000000ffff0d7224 */ /* 0x000fe200078e000a */
[----:B------:R-:W2:Y:S01]  /*56fa0*/  LDL.LU R9, [R1+0x344] ;  /* 0x0003440001097983 */ /* 0x000ea20000300800 */
[----:B-1----:R-:W2:Y:S02]  /*56fb0*/  LDL.LU R10, [R1+0x348] ;  /* 0x00034800010a7983 */ /* 0x002ea40000300800 */
[----:B------:R-:W2:Y:S02]  /*56fc0*/  LDL.LU R11, [R1+0x34c] ;  /* 0x00034c00010b7983 */ /* 0x000ea40000300800 */
[----:B------:R0:W-:Y:S01]  /*56fd0*/  STL.64 [R1+0x2448], R58 ;  /* 0x0024483a01007387 */ /* 0x0001e20000100a00 */
[----:B------:R-:W2:Y:S01]  /*56fe0*/  LDL.LU R56, [R1+0x260] ;  /* 0x0002600001387983 */ /* 0x000ea20000300800 */
[----:B------:R-:W2:Y:S03]  /*56ff0*/  LDL.LU R57, [R1+0x264] ;  /* 0x0002640001397983 */ /* 0x000ea60000300800 */
[----:B0-----:R-:W2:Y:S01]  /*57000*/  LDL.LU R58, [R1+0x268] ;  /* 0x00026800013a7983 */ /* 0x001ea20000300800 */
[----:B------:R-:W2:Y:S02]  /*57010*/  LDL.LU R59, [R1+0x26c] ;  /* 0x00026c00013b7983 */ /* 0x000ea40000300800 */
[----:B------:R-:W-:Y:S02]  /*57020*/  STL [R1+0x2360], R17 ;  /* 0x0023601101007387 */ /* 0x000fe40000100800 */
[----:B------:R-:W-:Y:S01]  /*57030*/  STL [R1+0x235c], R13 ;  /* 0x00235c0d01007387 */ /* 0x000fe20000100800 */
[C---:B----4-:R-:W-:Y:S08]  /*57040*/  HMMA.16816.F32.BF16 R4, R44.reuse, R54, R4 ;  /* 0x000000362c04723c */ /* 0x050ff00000041804 */
[C---:B---3--:R-:W-:Y:S11]  /*57050*/  HMMA.16816.F32.BF16 R28, R44.reuse, R50, R28 ;  /* 0x000000322c1c723c */ /* 0x048ff6000004181c */
[----:B------:R-:W-:Y:S04]  /*57060*/  @!UPT UIADD3 URZ, URZ, URZ, URZ ;  /* 0x0000003f3f3ff290 */ /* 0x000fe8000fffe03f */
[----:B------:R-:W-:Y:S01]  /*57070*/  STL.64 [R1+0x6b0], R4 ;  /* 0x0006b00401007387 */ /* 0x000fe20000100a00 */
[----:B------:R0:W-:Y:S03]  /*57080*/  STL.64 [R1+0x6b8], R6 ;  /* 0x0006b80601007387 */ /* 0x0001e60000100a00 */
[----:B0-----:R-:W3:Y:S01]  /*57090*/  LDL.LU.64 R6, [R1+0x24d8] ;  /* 0x0024d80001067983 */ /* 0x001ee20000300a00 */
[----:B------:R-:W4:Y:S02]  /*570a0*/  LDL.LU.64 R4, [R1+0x24d0] ;  /* 0x0024d00001047983 */ /* 0x000f240000300a00 */
[----:B------:R0:W-:Y:S02]  /*570b0*/  STL.64 [R1+0x2440], R54 ;  /* 0x0024403601007387 */ /* 0x0001e40000100a00 */
[----:B------:R-:W2:Y:S01]  /*570c0*/  LDL.LU R52, [R1+0x270] ;  /* 0x0002700001347983 */ /* 0x000ea20000300800 */
[----:B------:R-:W2:Y:S04]  /*570d0*/  LDL.LU R53, [R1+0x274] ;  /* 0x0002740001357983 */ /* 0x000ea80000300800 */
[----:B0-----:R-:W2:Y:S01]  /*570e0*/  LDL.LU R54, [R1+0x278] ;  /* 0x0002780001367983 */ /* 0x001ea20000300800 */
[----:B------:R-:W2:Y:S02]  /*570f0*/  LDL.LU R55, [R1+0x27c] ;  /* 0x00027c0001377983 */ /* 0x000ea40000300800 */
[----:B------:R-:W-:Y:S02]  /*57100*/  STL.64 [R1+0x6a0], R28 ;  /* 0x0006a01c01007387 */ /* 0x000fe40000100a00 */
[----:B------:R0:W-:Y:S02]  /*57110*/  STL.64 [R1+0x6a8], R30 ;  /* 0x0006a81e01007387 */ /* 0x0001e40000100a00 */
[----:B0-----:R-:W2:Y:S01]  /*57120*/  LDL.LU.64 R30, [R1+0x24c8] ;  /* 0x0024c800011e7983 */ /* 0x001ea20000300a00 */
[----:B------:R-:W3:Y:S02]  /*57130*/  LDL.LU R29, [R1+0x24c0] ;  /* 0x0024c000011d7983 */ /* 0x000ee40000300800 */
[----:B------:R0:W-:Y:S02]  /*57140*/  STL.64 [R1+0x2450], R50 ;  /* 0x0024503201007387 */ /* 0x0001e40000100a00 */
[----:B------:R-:W3:Y:S01]  /*57150*/  LDL.LU R48, [R1+0x300] ;  /* 0x0003000001307983 */ /* 0x000ee20000300800 */
[----:B------:R-:W3:Y:S04]  /*57160*/  LDL.LU R49, [R1+0x304] ;  /* 0x0003040001317983 */ /* 0x000ee80000300800 */
[----:B0-----:R-:W3:Y:S01]  /*57170*/  LDL.LU R50, [R1+0x308] ;  /* 0x0003080001327983 */ /* 0x001ee20000300800 */
[----:B------:R-:W3:Y:S01]  /*57180*/  LDL.LU R51, [R1+0x30c] ;  /* 0x00030c0001337983 */ /* 0x000ee20000300800 */
[C---:B--2---:R-:W-:Y:S11]  /*57190*/  HMMA.16816.F32.BF16 R24, R44.reuse, R30, R24 ;  /* 0x0000001e2c18723c */ /* 0x044ff60000041818 */
[----:B------:R-:W-:Y:S11]  /*571a0*/  @!UPT UIADD3 URZ, URZ, URZ, URZ ;  /* 0x0000003f3f3ff290 */ /* 0x000ff6000fffe03f */
[----:B------:R-:W-:Y:S01]  /*571b0*/  @!UPT UIADD3 URZ, URZ, URZ, URZ ;  /* 0x0000003f3f3ff290 */ /* 0x000fe2000fffe03f */
[----:B------:R-:W-:Y:S01]  /*571c0*/  STL.64 [R1+0x5c0], R24 ;  /* 0x0005c01801007387 */ /* 0x000fe20000100a00 */
[----:B------:R0:W-:Y:S03]  /*571d0*/  STL.64 [R1+0x5c8], R26 ;  /* 0x0005c81a01007387 */ /* 0x0001e60000100a00 */
[----:B0-----:R-:W2:Y:S01]  /*571e0*/  LDL.LU.64 R26, [R1+0x24b8] ;  /* 0x0024b800011a7983 */ /* 0x001ea20000300a00 */
[----:B------:R-:W-:Y:S02]  /*571f0*/  STL.64 [R1+0x2460], R30 ;  /* 0x0024601e01007387 */ /* 0x000fe40000100a00 */
[----:B---3--:R0:W-:Y:S02]  /*57200*/  STL [R1+0x2458], R29 ;  /* 0x0024581d01007387 */ /* 0x0081e40000100800 */
[----:B------:R-:W3:Y:S01]  /*57210*/  LDL.LU R28, [R1+0x310] ;  /* 0x00031000011c7983 */ /* 0x000ee20000300800 */
        /* <DEDUP_REMOVED lines=9> */
[----:B------:R0:W-:Y:S02]  /*572b0*/  STL.64 [R1+0x2470], R26 ;  /* 0x0024701a01007387 */ /* 0x0001e40000100a00 */
[----:B------:R-:W3:Y:S02]  /*572c0*/  LDL.LU R24, [R1+0x320] ;  /* 0x0003200001187983 */ /* 0x000ee40000300800 */
[----:B------:R-:W3:Y:S01]  /*572d0*/  LDL.LU R25, [R1+0x324] ;  /* 0x0003240001197983 */ /* 0x000ee20000300800 */
[----:B0-----:R-:W3:Y:S01]  /*572e0*/  LDL.LU R26, [R1+0x328] ;  /* 0x00032800011a7983 */ /* 0x001ee20000300800 */
[----:B------:R-:W3:Y:S01]  /*572f0*/  LDL.LU R27, [R1+0x32c] ;  /* 0x00032c00011b7983 */ /* 0x000ee20000300800 */
[C---:B------:R-:W-:Y:S08]  /*57300*/  HMMA.16816.F32.BF16 R36, R44.reuse, R18, R36 ;  /* 0x000000122c24723c */ /* 0x040ff00000041824 */
[C---:B--2---:R-:W-:Y:S11]  /*57310*/  HMMA.16816.F32.BF16 R8, R44.reuse, R22, R8 ;  /* 0x000000162c08723c */ /* 0x044ff60000041808 */
[----:B------:R-:W-:Y:S11]  /*57320*/  @!UPT UIADD3 URZ, URZ, URZ, URZ ;  /* 0x0000003f3f3ff290 */ /* 0x000ff6000fffe03f */
[----:B------:R-:W-:Y:S01]  /*57330*/  @!UPT UIADD3 URZ, URZ, URZ, URZ ;  /* 0x0000003f3f3ff290 */ /* 0x000fe2000fffe03f */
[----:B------:R-:W-:Y:S01]  /*57340*/  STL.64 [R1+0x5a0], R8 ;  /* 0x0005a00801007387 */ /* 0x000fe20000100a00 */
[----:B------:R0:W-:Y:S03]  /*57350*/  STL.64 [R1+0x5a8], R10 ;  /* 0x0005a80a01007387 */ /* 0x0001e60000100a00 */
[----:B0-----:R-:W2:Y:S01]  /*57360*/  LDL.LU.64 R10, [R1+0x24a8] ;  /* 0x0024a800010a7983 */ /* 0x001ea20000300a00 */
[----:B------:R-:W-:Y:S02]  /*57370*/  STL.64 [R1+0x590], R36 ;  /* 0x0005902401007387 */ /* 0x000fe40000100a00 */
[----:B------:R0:W-:Y:S02]  /*57380*/  STL.64 [R1+0x598], R38 ;  /* 0x0005982601007387 */ /* 0x0001e40000100a00 */
[----:B0-----:R-:W4:Y:S01]  /*57390*/  LDL.LU.64 R38, [R1+0x24a0] ;  /* 0x0024a00001267983 */ /* 0x001f220000300a00 */
[----:B------:R-:W4:Y:S01]  /*573a0*/  LDL.LU.64 R36, [R1+0x2498] ;  /* 0x0024980001247983 */ /* 0x000f220000300a00 */
[C---:B---3--:R-:W-:Y:S01]  /*573b0*/  HMMA.16816.F32.BF16 R24, R44.reuse, R14, R24 ;  /* 0x0000000e2c18723c */ /* 0x048fe20000041818 */
[----:B------:R2:W-:Y:S11]  /*573c0*/  STL.64 [R1+0x2428], R14 ;  /* 0x0024280e01007387 */ /* 0x0005f60000100a00 */
[----:B------:R-:W-:Y:S11]  /*573d0*/  @!UPT UIADD3 URZ, URZ, URZ, URZ ;  /* 0x0000003f3f3ff290 */ /* 0x000ff6000fffe03f */
[----:B------:R-:W-:Y:S01]  /*573e0*/  STL.64 [R1+0x4c0], R24 ;  /* 0x0004c01801007387 */ /* 0x000fe20000100a00 */
[----:B------:R-:W-:Y:S01]  /*573f0*/  STL.64 [R1+0x4c8], R26 ;  /* 0x0004c81a01007387 */ /* 0x000fe20000100a00 */
[C---:B--2---:R-:W-:Y:S02]  /*57400*/  HMMA.16816.F32.BF16 R12, R44.reuse, R10, R28 ;  /* 0x0000000a2c0c723c */ /* 0x044fe4000004181c */
[----:B------:R0:W-:Y:S06]  /*57410*/  STL.64 [R1+0x2468], R10 ;  /* 0x0024680a01007387 */ /* 0x0001ec0000100a00 */
[----:B0-----:R-:W-:Y:S11]  /*57420*/  HMMA.16816.F32.BF16 R8, R44, R6, R48 ;  /* 0x000000062c08723c */ /* 0x001ff60000041830 */
[----:B------:R-:W-:Y:S04]  /*57430*/  @!UPT UIADD3 URZ, URZ, URZ, URZ ;  /* 0x0000003f3f3ff290 */ /* 0x000fe8000fffe03f */
[----:B------:R-:W-:Y:S01]  /*57440*/  STL.64 [R1+0x4b0], R12 ;  /* 0x0004b00c01007387 */ /* 0x000fe20000100a00 */
[----:B------:R-:W-:Y:S02]  /*57450*/  STL.64 [R1+0x4b8], R14 ;  /* 0x0004b80e01007387 */ /* 0x000fe40000100a00 */
[----:B------:R-:W-:Y:S02]  /*57460*/  STL.64 [R1+0x2420], R6 ;  /* 0x0024200601007387 */ /* 0x000fe40000100a00 */
[----:B----4-:R0:W-:Y:S03]  /*57470*/  STL.64 [R1+0x2418], R4 ;  /* 0x0024180401007387 */ /* 0x0101e60000100a00 */
[----:B------:R-:W-:Y:S01]  /*57480*/  STL.64 [R1+0x4a0], R8 ;  /* 0x0004a00801007387 */ /* 0x000fe20000100a00 */
[----:B------:R1:W-:Y:S01]  /*57490*/  STL.64 [R1+0x4a8], R10 ;  /* 0x0004a80a01007387 */ /* 0x0003e20000100a00 */
[----:B0-----:R-:W-:Y:S08]  /*574a0*/  HMMA.16816.F32.BF16 R4, R36, R34, R56 ;  /* 0x000000222404723c */ /* 0x001ff00000041838 */
[----:B-1----:R-:W-:Y:S11]  /*574b0*/  HMMA.16816.F32.BF16 R8, R44, R42, R52 ;  /* 0x0000002a2c08723c */ /* 0x002ff60000041834 */
[----:B------:R-:W-:Y:S11]  /*574c0*/  @!UPT UIADD3 URZ, URZ, URZ, URZ ;  /* 0x0000003f3f3ff290 */ /* 0x000ff6000fffe03f */
[----:B------:R-:W-:Y:S01]  /*574d0*/  @!UPT UIADD3 URZ, URZ, URZ, URZ ;  /* 0x0000003f3f3ff290 */ /* 0x000fe2000fffe03f */
[----:B------:R-:W-:Y:S01]  /*574e0*/  STL.64 [R1+0x490], R8 ;  /* 0x0004900801007387 */ /* 0x000fe20000100a00 */
[----:B------:R-:W-:Y:S02]  /*574f0*/  STL.64 [R1+0x498], R10 ;  /* 0x0004980a01007387 */ /* 0x000fe40000100a00 */
[----:B------:R0:W-:Y:S02]  /*57500*/  STL.64 [R1+0x760], R4 ;  /* 0x0007600401007387 */ /* 0x0001e40000100a00 */
[----:B------:R1:W-:Y:S01]  /*57510*/  STL.64 [R1+0x768], R6 ;  /* 0x0007680601007387 */ /* 0x0003e20000100a00 */
[----:B------:R-:W2:Y:S01]  /*57520*/  LDL.LU R44, [R1+0x1f0] ;  /* 0x0001f000012c7983 */ /* 0x000ea20000300800 */
[----:B------:R-:W2:Y:S02]  /*57530*/  LDL.LU R45, [R1+0x1f4] ;  /* 0x0001f400012d7983 */ /* 0x000ea40000300800 */
[----:B------:R-:W3:Y:S02]  /*57540*/  LDL.LU R46, [R1+0x1f8] ;  /* 0x0001f800012e7983 */ /* 0x000ee40000300800 */
[----:B------:R-:W3:Y:S02]  /*57550*/  LDL.LU R47, [R1+0x1fc] ;  /* 0x0001fc00012f7983 */ /* 0x000ee40000300800 */
[----:B------:R-:W-:Y:S01]  /*57560*/  IMAD.MOV.U32 R40, RZ, RZ, R4 ;  /* 0x000000ffff287224 */ /* 0x000fe200078e0004 */
[----:B---3--:R-:W-:Y:S01]  /*57570*/  STL.64 [R1+0x2480], R46 ;  /* 0x0024802e01007387 */ /* 0x008fe20000100a00 */
[----:B--2---:R2:W-:Y:S02]  /*57580*/  STL.64 [R1+0x2478], R44 ;  /* 0x0024782c01007387 */ /* 0x0045e40000100a00 */
[----:B0-----:R-:W3:Y:S02]  /*57590*/  LDL.LU R4, [R1+0x230] ;  /* 0x0002300001047983 */ /* 0x001ee40000300800 */
[----:B------:R-:W3:Y:S01]  /*575a0*/  LDL.LU R5, [R1+0x234] ;  /* 0x0002340001057983 */ /* 0x000ee20000300800 */
[----:B-1----:R-:W4:Y:S01]  /*575b0*/  LDL.LU R6, [R1+0x238] ;  /* 0x0002380001067983 */ /* 0x002f220000300800 */
[----:B------:R-:W4:Y:S03]  /*575c0*/  LDL.LU R7, [R1+0x23c] ;  /* 0x00023c0001077983 */ /* 0x000f260000300800 */
[----:B--2---:R-:W2:Y:S01]  /*575d0*/  LDL.LU R44, [R1+0x250] ;  /* 0x00025000012c7983 */ /* 0x004ea20000300800 */
[----:B------:R-:W2:Y:S02]  /*575e0*/  LDL.LU R45, [R1+0x254] ;  /* 0x00025400012d7983 */ /* 0x000ea40000300800 */
[----:B------:R-:W2:Y:S02]  /*575f0*/  LDL.LU R46, [R1+0x258] ;  /* 0x00025800012e7983 */ /* 0x000ea40000300800 */
[----:B------:R-:W2:Y:S01]  /*57600*/  LDL.LU R47, [R1+0x25c] ;  /* 0x00025c00012f7983 */ /* 0x000ea20000300800 */
[----:B----4-:R0:W-:Y:S01]  /*57610*/  STL.64 [R1+0x2490], R6 ;  /* 0x0024900601007387 */ /* 0x0101e20000100a00 */
[----:B---3--:R-:W-:Y:S03]  /*57620*/  STL.64 [R1+0x2488], R4 ;  /* 0x0024880401007387 */ /* 0x008fe60000100a00 */
[----:B0-----:R-:W2:Y:S01]  /*57630*/  LDL.LU.64 R6, [R1+0x38] ;  /* 0x0000380001067983 */ /* 0x001ea20000300a00 */
[----:B------:R-:W3:Y:S02]  /*57640*/  LDL.LU R24, [R1+0x240] ;  /* 0x0002400001187983 */ /* 0x000ee40000300800 */
[----:B------:R-:W3:Y:S02]  /*57650*/  LDL.LU R25, [R1+0x244] ;  /* 0x0002440001197983 */ /* 0x000ee40000300800 */
[----:B------:R-:W3:Y:S01]  /*57660*/  LDL.LU R26, [R1+0x248] ;  /* 0x00024800011a7983 */ /* 0x000ee20000300800 */
[----:B------:R-:W3:Y:S01]  /*57670*/  LDL.LU R27, [R1+0x24c] ;  /* 0x00024c00011b7983 */ /* 0x000ee20000300800 */
[----:B------:R-:W3:Y:S02]  /*57680*/  LDL.LU.64 R10, [R1+0x28] ;  /* 0x00002800010a7983 */ /* 0x000ee40000300a00 */
[----:B------:R-:W4:Y:S02]  /*57690*/  LDL.LU.64 R30, [R1+0x18] ;  /* 0x00001800011e7983 */ /* 0x000f240000300a00 */
[----:B------:R-:W4:Y:S01]  /*576a0*/  LDL.LU R56, [R1+0x220] ;  /* 0x0002200001387983 */ /* 0x000f220000300800 */
[----:B------:R-:W4:Y:S01]  /*576b0*/  LDL.LU R57, [R1+0x224] ;  /* 0x0002240001397983 */ /* 0x000f220000300800 */
[----:B------:R-:W4:Y:S02]  /*576c0*/  LDL.LU R58, [R1+0x228] ;  /* 0x00022800013a7983 */ /* 0x000f240000300800 */
[----:B------:R-:W4:Y:S02]  /*576d0*/  LDL.LU R59, [R1+0x22c] ;  /* 0x00022c00013b7983 */ /* 0x000f240000300800 */
[----:B------:R-:W4:Y:S01]  /*576e0*/  LDL.LU.64 R50, [R1+0x8] ;  /* 0x0000080001327983 */ /* 0x000f220000300a00 */
        /* <DEDUP_REMOVED lines=8> */
[----:B------:R-:W-:-:S02]  /*57770*/  IMAD.MOV.U32 R17, RZ, RZ, R34 ;  /* 0x000000ffff117224 */ /* 0x000fc400078e0022 */
[----:B------:R-:W-:Y:S01]  /*57780*/  IMAD.MOV.U32 R16, RZ, RZ, R35 ;  /* 0x000000ffff107224 */ /* 0x000fe200078e0023 */
[----:B------:R-:W4:Y:S01]  /*57790*/  LDL.LU R32, [R1+0x1d0] ;  /* 0x0001d00001207983 */ /* 0x000f220000300800 */
[----:B------:R-:W4:Y:S02]  /*577a0*/  LDL.LU R33, [R1+0x1d4] ;  /* 0x0001d40001217983 */ /* 0x000f240000300800 */
[----:B------:R-:W4:Y:S02]  /*577b0*/  LDL.LU R34, [R1+0x1d8] ;  /* 0x0001d80001227983 */ /* 0x000f240000300800 */
[----:B------:R-:W4:Y:S01]  /*577c0*/  LDL.LU R35, [R1+0x1dc] ;  /* 0x0001dc0001237983 */ /* 0x000f220000300800 */
[----:B------:R-:W-:Y:S01]  /*577d0*/  STL.64 [R1+0x2438], R18 ;  /* 0x0024381201007387 */ /* 0x000fe20000100a00 */
[----:B------:R0:W-:Y:S03]  /*577e0*/  STL.64 [R1+0x2430], R16 ;  /* 0x0024301001007387 */ /* 0x0001e60000100a00 */
[----:B0-----:R-:W4:Y:S01]  /*577f0*/  LDL.LU R16, [R1+0x200] ;  /* 0x0002000001107983 */ /* 0x001f220000300800 */
[----:B------:R-:W4:Y:S02]  /*57800*/  LDL.LU R17, [R1+0x204] ;  /* 0x0002040001117983 */ /* 0x000f240000300800 */
[----:B------:R-:W4:Y:S02]  /*57810*/  LDL.LU R18, [R1+0x208] ;  /* 0x0002080001127983 */ /* 0x000f240000300800 */
[----:B------:R-:W4:Y:S01]  /*57820*/  LDL.LU R19, [R1+0x20c] ;  /* 0x00020c0001137983 */ /* 0x000f220000300800 */
[----:B------:R-:W-:Y:S01]  /*57830*/  STL [R1+0x2364], R40 ;  /* 0x0023642801007387 */ /* 0x000fe20000100800 */
[----:B--2---:R-:W-:Y:S01]  /*57840*/  HMMA.16816.F32.BF16 R44, R36, R6, R44 ;  /* 0x00000006242c723c */ /* 0x004fe2000004182c */
[----:B------:R-:W-:-:S02]  /*57850*/  IMAD.MOV.U32 R21, RZ, RZ, R6 ;  /* 0x000000ffff157224 */ /* 0x000fc400078e0006 */
[----:B------:R-:W-:Y:S02]  /*57860*/  IMAD.MOV.U32 R20, RZ, RZ, R7 ;  /* 0x000000ffff147224 */ /* 0x000fe400078e0007 */
[----:B------:R-:W2:Y:S01]  /*57870*/  LDL.LU.64 R6, [R1+0x2490] ;  /* 0x0024900001067983 */ /* 0x000ea20000300a00 */
[----:B------:R-:W2:Y:S02]  /*57880*/  LDL.LU.64 R4, [R1+0x2488] ;  /* 0x0024880001047983 */ /* 0x000ea40000300a00 */
[C---:B---3--:R-:W-:Y:S08]  /*57890*/  HMMA.16816.F32.BF16 R24, R36.reuse, R10, R24 ;  /* 0x0000000a2418723c */ /* 0x048ff00000041818 */
[----:B----4-:R-:W-:Y:S07]  /*578a0*/  HMMA.16816.F32.BF16 R56, R36, R50, R56 ;  /* 0x000000322438723c */ /* 0x010fee0000041838 */
[----:B------:R-:W-:Y:S01]  /*578b0*/  STL.64 [R1+0x750], R44 ;  /* 0x0007502c01007387 */ /* 0x000fe20000100a00 */
[----:B------:R-:W-:-:S02]  /*578c0*/  IMAD.MOV.U32 R41, RZ, RZ, R44 ;  /* 0x000000ffff297224 */ /* 0x000fc400078e002c */
[----:B------:R0:W-:Y:S02]  /*578d0*/  STL.64 [R1+0x758], R46 ;  /* 0x0007582e01007387 */ /* 0x0001e40000100a00 */
[----:B0-----:R-:W3:Y:S01]  /*578e0*/  LDL.LU.64 R46, [R1+0x2480] ;  /* 0x00248000012e7983 */ /* 0x001ee20000300a00 */
[----:B------:R-:W3:Y:S02]  /*578f0*/  LDL.LU.64 R44, [R1+0x2478] ;  /* 0x00247800012c7983 */ /* 0x000ee40000300a00 */
[----:B------:R-:W-:Y:S02]  /*57900*/  STL [R1+0x2368], R41 ;  /* 0x0023682901007387 */ /* 0x000fe40000100800 */
[----:B------:R0:W-:Y:S01]  /*57910*/  STL.64 [R1+0x740], R24 ;  /* 0x0007401801007387 */ /* 0x0001e20000100a00 */
[----:B------:R1:W-:Y:S01]  /*57920*/  STL.64 [R1+0x748], R26 ;  /* 0x0007481a01007387 */ /* 0x0003e20000100a00 */
[----:B0-----:R-:W-:-:S03]  /*57930*/  IMAD.MOV.U32 R25, RZ, RZ, R10 ;  /* 0x000000ffff197224 */ /* 0x001fc600078e000a */
[----:B-1----:R-:W4:Y:S01]  /*57940*/  LDL.LU.64 R26, [R1+0x2470] ;  /* 0x00247000011a7983 */ /* 0x002f220000300a00 */
[----:B------:R-:W-:Y:S02]  /*57950*/  IMAD.MOV.U32 R24, RZ, RZ, R11 ;  /* 0x000000ffff187224 */ /* 0x000fe400078e000b */
[----:B------:R-:W3:Y:S01]  /*57960*/  LDL.LU.64 R10, [R1+0x2468] ;  /* 0x00246800010a7983 */ /* 0x000ee20000300a00 */
[----:B--2---:R-:W-:Y:S11]  /*57970*/  HMMA.16816.F32.BF16 R4, R36, R30, R4 ;  /* 0x0000001e2404723c */ /* 0x004ff60000041804 */
[----:B------:R-:W-:Y:S11]  /*57980*/  @!UPT UIADD3 URZ, URZ, URZ, URZ ;  /* 0x0000003f3f3ff290 */ /* 0x000ff6000fffe03f */
[----:B------:R-:W-:Y:S01]  /*57990*/  @!UPT UIADD3 URZ, URZ, URZ, URZ ;  /* 0x0000003f3f3ff290 */ /* 0x000fe2000fffe03f */
[----:B------:R0:W-:Y:S01]  /*579a0*/  STL.64 [R1+0x730], R4 ;  /* 0x0007300401007387 */ /* 0x0001e20000100a00 */
[----:B------:R1:W-:Y:S02]  /*579b0*/  STL.64 [R1+0x738], R6 ;  /* 0x0007380601007387 */ /* 0x0003e40000100a00 */
[----:B0-----:R-:W-:Y:S02]  /*579c0*/  IMAD.MOV.U32 R5, RZ, RZ, R30 ;  /* 0x000000ffff057224 */ /* 0x001fe400078e001e */
[----:B------:R-:W-:Y:S02]  /*579d0*/  IMAD.MOV.U32 R4, RZ, RZ, R31 ;  /* 0x000000ffff047224 */ /* 0x000fe400078e001f */
[----:B-1----:R-:W-:Y:S01]  /*579e0*/  IMAD.MOV.U32 R7, RZ, RZ, R50 ;  /* 0x000000ffff077224 */ /* 0x002fe200078e0032 */
[----:B------:R-:W2:Y:S01]  /*579f0*/  LDL.LU.64 R30, [R1+0x2460] ;  /* 0x00246000011e7983 */ /* 0x000ea20000300a00 */
[----:B------:R-:W2:Y:S02]  /*57a00*/  LDL.LU R29, [R1+0x2458] ;  /* 0x00245800011d7983 */ /* 0x000ea40000300800 */
[----:B------:R-:W-:-:S02]  /*57a10*/  IMAD.MOV.U32 R6, RZ, RZ, R51 ;  /* 0x000000ffff067224 */ /* 0x000fc400078e0033 */
[----:B------:R-:W3:Y:S01]  /*57a20*/  LDL.LU.64 R50, [R1+0x2450] ;  /* 0x0024500001327983 */ /* 0x000ee20000300a00 */
[----:B------:R-:W-:Y:S02]  /*57a30*/  STL.64 [R1+0x660], R56 ;  /* 0x0006603801007387 */ /* 0x000fe40000100a00 */
[----:B------:R0:W-:Y:S02]  /*57a40*/  STL.64 [R1+0x668], R58 ;  /* 0x0006683a01007387 */ /* 0x0001e40000100a00 */
[----:B0-----:R-:W2:Y:S01]  /*57a50*/  LDL.LU.64 R58, [R1+0x2448] ;  /* 0x00244800013a7983 */ /* 0x001ea20000300a00 */
[----:B------:R-:W-:-:S05]  /*57a60*/  IMAD.MOV.U32 R8, RZ, RZ, R56 ;  /* 0x000000ffff087224 */ /* 0x000fca00078e0038 */
[----:B------:R-:W-:Y:S01]  /*57a70*/  STL [R1+0x236c], R8 ;  /* 0x00236c0801007387 */ /* 0x000fe20000100800 */
[C---:B--2---:R-:W-:Y:S11]  /*57a80*/  HMMA.16816.F32.BF16 R52, R36.reuse, R58, R52 ;  /* 0x0000003a2434723c */ /* 0x044ff60000041834 */
[----:B------:R-:W-:Y:S11]  /*57a90*/  @!UPT UIADD3 URZ, URZ, URZ, URZ ;  /* 0x0000003f3f3ff290 */ /* 0x000ff6000fffe03f */
[----:B------:R-:W-:Y:S01]  /*57aa0*/  @!UPT UIADD3 URZ, URZ, URZ, URZ ;  /* 0x0000003f3f3ff290 */ /* 0x000fe2000fffe03f */
[----:B------:R-:W-:Y:S01]  /*57ab0*/  STL.64 [R1+0x640], R52 ;  /* 0x0006403401007387 */ /* 0x000fe20000100a00 */
[----:B------:R0:W-:Y:S03]  /*57ac0*/  STL.64 [R1+0x648], R54 ;  /* 0x0006483601007387 */ /* 0x0001e60000100a00 */
[----:B0-----:R-:W2:Y:S01]  /*57ad0*/  LDL.LU.64 R54, [R1+0x2440] ;  /* 0x0024400001367983 */ /* 0x001ea20000300a00 */
[----:B------:R2:W-:Y:S01]  /*57ae0*/  STL.64 [R1+0x23b8], R58 ;  /* 0x0023b83a01007387 */ /* 0x0005e20000100a00 */
[----:B------:R-:W-:Y:S01]  /*57af0*/  HMMA.16816.F32.BF16 R12, R36, R30, R12 ;  /* 0x0000001e240c723c */ /* 0x000fe2000004180c */
[----:B------:R-:W-:-:S05]  /*57b00*/  IMAD.MOV.U32 R9, RZ, RZ, R52 ;  /* 0x000000ffff097224 */ /* 0x000fca00078e0034 */
[----:B------:R-:W-:Y:S02]  /*57b10*/  STL [R1+0x2370], R9 ;  /* 0x0023700901007387 */ /* 0x000fe40000100800 */
[C---:B--2---:R-:W-:Y:S08]  /*57b20*/  HMMA.16816.F32.BF16 R56, R36.reuse, R54, R16 ;  /* 0x000000362438723c */ /* 0x044ff00000041810 */
[C---:B---3--:R-:W-:Y:S01]  /*57b30*/  HMMA.16816.F32.BF16 R16, R36.reuse, R50, R44 ;  /* 0x000000322410723c */ /* 0x048fe2000004182c */
[----:B------:R-:W-:Y:S11]  /*57b40*/  STL.64 [R1+0x23b0], R54 ;  /* 0x0023b03601007387 */ /* 0x000ff60000100a00 */
[----:B------:R-:W-:Y:S03]  /*57b50*/  @!UPT UIADD3 URZ, URZ, URZ, URZ ;  /* 0x0000003f3f3ff290 */ /* 0x000fe6000fffe03f */
[----:B------:R-:W-:Y:S01]  /*57b60*/  STL.64 [R1+0x630], R56 ;  /* 0x0006303801007387 */ /* 0x000fe20000100a00 */
[----:B------:R-:W-:Y:S02]  /*57b70*/  STL.64 [R1+0x638], R58 ;  /* 0x0006383a01007387 */ /* 0x000fe40000100a00 */
[----:B------:R-:W-:Y:S05]  /*57b80*/  STL.64 [R1+0x23c0], R50 ;  /* 0x0023c03201007387 */ /* 0x000fea0000100a00 */
[----:B------:R-:W-:Y:S01]  /*57b90*/  STL.64 [R1+0x650], R16 ;  /* 0x0006501001007387 */ /* 0x000fe20000100a00 */
[----:B------:R-:W-:Y:S01]  /*57ba0*/  STL.64 [R1+0x658], R18 ;  /* 0x0006581201007387 */ /* 0x000fe20000100a00 */
[----:B------:R-:W-:Y:S02]  /*57bb0*/  STL.64 [R1+0x2400], R30 ;  /* 0x0024001e01007387 */ /* 0x000fe40000100a00 */
[----:B------:R-:W-:Y:S02]  /*57bc0*/  STL [R1+0x23f8], R29 ;  /* 0x0023f81d01007387 */ /* 0x000fe40000100800 */
[----:B------:R-:W-:Y:S01]  /*57bd0*/  STL.64 [R1+0x580], R12 ;  /* 0x0005800c01007387 */ /* 0x000fe20000100a00 */
[----:B------:R4:W-:Y:S02]  /*57be0*/  STL.64 [R1+0x588], R14 ;  /* 0x0005880e01007387 */ /* 0x0009e40000100a00 */
[----:B----4-:R-:W-:Y:S01]  /*57bf0*/  HMMA.16816.F32.BF16 R12, R36, R26, R32 ;  /* 0x0000001a240c723c */ /* 0x010fe20000041820 */
[----:B------:R-:W-:-:S02]  /*57c00*/  IMAD.MOV.U32 R58, RZ, RZ, R7 ;  /* 0x000000ffff3a7224 */ /* 0x000fc400078e0007 */
[----:B------:R-:W-:Y:S01]  /*57c10*/  IMAD.MOV.U32 R59, RZ, RZ, R6 ;  /* 0x000000ffff3b7224 */ /* 0x000fe200078e0006 */
[----:B------:R-:W-:Y:S11]  /*57c20*/  STL.64 [R1+0x23c8], R26 ;  /* 0x0023c81a01007387 */ /* 0x000ff60000100a00 */
[----:B------:R-:W-:Y:S08]  /*57c30*/  @!UPT UIADD3 URZ, URZ, URZ, URZ ;  /* 0x0000003f3f3ff290 */ /* 0x000ff0000fffe03f */
[----:B------:R0:W-:Y:S01]  /*57c40*/  STL.64 [R1+0x560], R12 ;  /* 0x0005600c01007387 */ /* 0x0001e20000100a00 */
[----:B------:R1:W-:Y:S02]  /*57c50*/  STL.64 [R1+0x568], R14 ;  /* 0x0005680e01007387 */ /* 0x0003e40000100a00 */
[----:B------:R2:W-:Y:S02]  /*57c60*/  STL.64 [R1+0x23d0], R58 ;  /* 0x0023d03a01007387 */ /* 0x0005e40000100a00 */
[----:B------:R-:W3:Y:S01]  /*57c70*/  LDL.LU R52, [R1+0xf0] ;  /* 0x0000f00001347983 */ /* 0x000ee20000300800 */
[----:B------:R-:W3:Y:S01]  /*57c80*/  LDL.LU R53, [R1+0xf4] ;  /* 0x0000f40001357983 */ /* 0x000ee20000300800 */
[----:B------:R-:W4:Y:S02]  /*57c90*/  LDL.LU R54, [R1+0xf8] ;  /* 0x0000f80001367983 */ /* 0x000f240000300800 */
[----:B------:R-:W4:Y:S02]  /*57ca0*/  LDL.LU R55, [R1+0xfc] ;  /* 0x0000fc0001377983 */ /* 0x000f240000300800 */
[----:B------:R-:W-:-:S02]  /*57cb0*/  IMAD.MOV.U32 R51, RZ, RZ, R4 ;  /* 0x000000ffff337224 */ /* 0x000fc400078e0004 */
[----:B------:R-:W-:Y:S01]  /*57cc0*/  IMAD.MOV.U32 R50, RZ, RZ, R5 ;  /* 0x000000ffff327224 */ /* 0x000fe200078e0005 */
[----:B----4-:R-:W-:Y:S01]  /*57cd0*/  STL.64 [R1+0x23e0], R54 ;  /* 0x0023e03601007387 */ /* 0x010fe20000100a00 */
[----:B---3--:R3:W-:Y:S02]  /*57ce0*/  STL.64 [R1+0x23d8], R52 ;  /* 0x0023d83401007387 */ /* 0x0087e40000100a00 */
[----:B------:R-:W4:Y:S02]  /*57cf0*/  LDL.LU R4, [R1+0x1a0] ;  /* 0x0001a00001047983 */ /* 0x000f240000300800 */
[----:B------:R-:W4:Y:S01]  /*57d00*/  LDL.LU R5, [R1+0x1a4] ;  /* 0x0001a40001057983 */ /* 0x000f220000300800 */
[----:B------:R-:W4:Y:S01]  /*57d10*/  LDL.LU R6, [R1+0x1a8] ;  /* 0x0001a80001067983 */ /* 0x000f220000300800 */
[----:B------:R-:W4:Y:S02]  /*57d20*/  LDL.LU R7, [R1+0x1ac] ;  /* 0x0001ac0001077983 */ /* 0x000f240000300800 */
[----:B0-----:R-:W4:Y:S02]  /*57d30*/  LDL.LU R12, [R1+0x1b0] ;  /* 0x0001b000010c7983 */ /* 0x001f240000300800 */
[----:B------:R-:W4:Y:S01]  /*57d40*/  LDL.LU R13, [R1+0x1b4] ;  /* 0x0001b400010d7983 */ /* 0x000f220000300800 */
[----:B-1----:R-:W4:Y:S01]  /*57d50*/  LDL.LU R14, [R1+0x1b8] ;  /* 0x0001b800010e7983 */ /* 0x002f220000300800 */
[----:B------:R-:W4:Y:S02]  /*57d60*/  LDL.LU R15, [R1+0x1bc] ;  /* 0x0001bc00010f7983 */ /* 0x000f240000300800 */
[----:B------:R-:W4:Y:S02]  /*57d70*/  LDL.LU R16, [R1+0x1c0] ;  /* 0x0001c00001107983 */ /* 0x000f240000300800 */
[----:B------:R-:W4:Y:S01]  /*57d80*/  LDL.LU R17, [R1+0x1c4] ;  /* 0x0001c40001117983 */ /* 0x000f220000300800 */
[----:B------:R-:W4:Y:S01]  /*57d90*/  LDL.LU R18, [R1+0x1c8] ;  /* 0x0001c80001127983 */ /* 0x000f220000300800 */
[----:B------:R-:W4:Y:S02]  /*57da0*/  LDL.LU R19, [R1+0x1cc] ;  /* 0x0001cc0001137983 */ /* 0x000f240000300800 */
[----:B------:R-:W-:Y:S02]  /*57db0*/  STL.64 [R1+0x23e8], R50 ;  /* 0x0023e83201007387 */ /* 0x000fe40000100a00 */
[----:B------:R-:W4:Y:S01]  /*57dc0*/  LDL.LU R44, [R1+0x190] ;  /* 0x00019000012c7983 */ /* 0x000f220000300800 */
[----:B------:R-:W4:Y:S01]  /*57dd0*/  LDL.LU R45, [R1+0x194] ;  /* 0x00019400012d7983 */ /* 0x000f220000300800 */
[----:B------:R-:W4:Y:S02]  /*57de0*/  LDL.LU R46, [R1+0x198] ;  /* 0x00019800012e7983 */ /* 0x000f240000300800 */
[----:B--2---:R-:W-:-:S02]  /*57df0*/  IMAD.MOV.U32 R58, RZ, RZ, R25 ;  /* 0x000000ffff3a7224 */ /* 0x004fc400078e0019 */
[----:B------:R-:W-:Y:S01]  /*57e00*/  IMAD.MOV.U32 R59, RZ, RZ, R24 ;  /* 0x000000ffff3b7224 */ /* 0x000fe200078e0018 */
[----:B------:R-:W2:Y:S01]  /*57e10*/  LDL.LU R47, [R1+0x19c] ;  /* 0x00019c00012f7983 */ /* 0x000ea20000300800 */
[----:B------:R-:W2:Y:S02]  /*57e20*/  LDL.LU R32, [R1+0x150] ;  /* 0x0001500001207983 */ /* 0x000ea40000300800 */
[----:B------:R-:W2:Y:S02]  /*57e30*/  LDL.LU R33, [R1+0x154] ;  /* 0x0001540001217983 */ /* 0x000ea40000300800 */
[----:B------:R-:W2:Y:S01]  /*57e40*/  LDL.LU R34, [R1+0x158] ;  /* 0x0001580001227983 */ /* 0x000ea20000300800 */
[----:B------:R-:W2:Y:S01]  /*57e50*/  LDL.LU R35, [R1+0x15c] ;  /* 0x00015c0001237983 */ /* 0x000ea20000300800 */
[----:B------:R0:W-:Y:S02]  /*57e60*/  STL.64 [R1+0x23f0], R58 ;  /* 0x0023f03a01007387 */ /* 0x0001e40000100a00 */
[----:B---3--:R-:W3:Y:S02]  /*57e70*/  LDL.LU R52, [R1+0x120] ;  /* 0x0001200001347983 */ /* 0x008ee40000300800 */
[----:B------:R-:W3:Y:S01]  /*57e80*/  LDL.LU R53, [R1+0x124] ;  /* 0x0001240001357983 */ /* 0x000ee20000300800 */
[----:B------:R-:W3:Y:S01]  /*57e90*/  LDL.LU R54, [R1+0x128] ;  /* 0x0001280001367983 */ /* 0x000ee20000300800 */
[----:B------:R-:W3:Y:S02]  /*57ea0*/  LDL.LU R55, [R1+0x12c] ;  /* 0x00012c0001377983 */ /* 0x000ee40000300800 */
[----:B------:R-:W2:Y:S02]  /*57eb0*/  LDL.LU R28, [R1+0x140] ;  /* 0x00014000011c7983 */ /* 0x000ea40000300800 */
[----:B------:R-:W2:Y:S01]  /*57ec0*/  LDL.LU R29, [R1+0x144] ;  /* 0x00014400011d7983 */ /* 0x000ea20000300800 */
[----:B------:R-:W2:Y:S01]  /*57ed0*/  LDL.LU R30, [R1+0x148] ;  /* 0x00014800011e7983 */ /* 0x000ea20000300800 */
[----:B------:R-:W2:Y:S02]  /*57ee0*/  LDL.LU R31, [R1+0x14c] ;  /* 0x00014c00011f7983 */ /* 0x000ea40000300800 */
[----:B------:R-:W2:Y:S02]  /*57ef0*/  LDL.LU R56, [R1+0x130] ;  /* 0x0001300001387983 */ /* 0x000ea40000300800 */
[----:B------:R-:W2:Y:S01]  /*57f00*/  LDL.LU R57, [R1+0x134] ;  /* 0x0001340001397983 */ /* 0x000ea20000300800 */
[----:B0-----:R-:W2:Y:S01]  /*57f10*/  LDL.LU R58, [R1+0x138] ;  /* 0x00013800013a7983 */ /* 0x001ea20000300800 */
[----:B------:R-:W2:Y:S02]  /*57f20*/  LDL.LU R59, [R1+0x13c] ;  /* 0x00013c00013b7983 */ /* 0x000ea40000300800 */
[----:B------:R-:W2:Y:S02]  /*57f30*/  LDL.LU R24, [R1+0x110] ;  /* 0x0001100001187983 */ /* 0x000ea40000300800 */
[----:B------:R-:W2:Y:S01]  /*57f40*/  LDL.LU R25, [R1+0x114] ;  /* 0x0001140001197983 */ /* 0x000ea20000300800 */
[----:B------:R-:W2:Y:S01]  /*57f50*/  LDL.LU R26, [R1+0x118] ;  /* 0x00011800011a7983 */ /* 0x000ea20000300800 */
[----:B------:R-:W2:Y:S01]  /*57f60*/  LDL.LU R27, [R1+0x11c] ;  /* 0x00011c00011b7983 */ /* 0x000ea20000300800 */
[C---:B----4-:R-:W-:Y:S11]  /*57f70*/  HMMA.16816.F32.BF16 R16, R36.reuse, R22, R16 ;  /* 0x000000162410723c */ /* 0x050ff60000041810 */
[----:B------:R-:W-:Y:S11]  /*57f80*/  @!UPT UIADD3 URZ, URZ, URZ, URZ ;  /* 0x0000003f3f3ff290 */ /* 0x000ff6000fffe03f */
[----:B------:R-:W-:Y:S01]  /*57f90*/  @!UPT UIADD3 URZ, URZ, URZ, URZ ;  /* 0x0000003f3f3ff290 */ /* 0x000fe2000fffe03f */
[----:B------:R-:W-:Y:S01]  /*57fa0*/  STL.64 [R1+0x550], R16 ;  /* 0x0005501001007387 */ /* 0x000fe20000100a00 */
[----:B------:R0:W-:Y:S03]  /*57fb0*/  STL.64 [R1+0x558], R18 ;  /* 0x0005581201007387 */ /* 0x0001e60000100a00 */
[----:B0-----:R-:W4:Y:S01]  /*57fc0*/  LDL.LU.64 R18, [R1+0x2438] ;  /* 0x0024380001127983 */ /* 0x001f220000300a00 */
[----:B------:R-:W2:Y:S01]  /*57fd0*/  LDL.LU.64 R16, [R1+0x2430] ;  /* 0x0024300001107983 */ /* 0x000ea20000300a00 */
[C---:B----4-:R-:W-:Y:S11]  /*57fe0*/  HMMA.16816.F32.BF16 R12, R36.reuse, R18, R12 ;  /* 0x00000012240c723c */ /* 0x050ff6000004180c */
        /* <DEDUP_REMOVED lines=10> */
[----:B0-----:R-:W4:Y:S01]  /*58090*/  LDL.LU.64 R6, [R1+0x2420] ;  /* 0x0024200001067983 */ /* 0x001f220000300a00 */
[----:B------:R-:W3:Y:S02]  /*580a0*/  LDL.LU.64 R4, [R1+0x2418] ;  /* 0x0024180001047983 */ /* 0x000ee40000300a00 */
[----:B------:R0:W-:Y:S02]  /*580b0*/  STL.64 [R1+0x23a8], R14 ;  /* 0x0023a80e01007387 */ /* 0x0001e40000100a00 */
[----:B------:R-:W4:Y:S01]  /*580c0*/  LDL.LU R12, [R1+0x180] ;  /* 0x00018000010c7983 */ /* 0x000f220000300800 */
[----:B------:R-:W4:Y:S04]  /*580d0*/  LDL.LU R13, [R1+0x184] ;  /* 0x00018400010d7983 */ /* 0x000f280000300800 */
[----:B0-----:R-:W4:Y:S01]  /*580e0*/  LDL.LU R14, [R1+0x188] ;  /* 0x00018800010e7983 */ /* 0x001f220000300800 */
[----:B------:R-:W4:Y:S01]  /*580f0*/  LDL.LU R15, [R1+0x18c] ;  /* 0x00018c00010f7983 */ /* 0x000f220000300800 */
[C---:B--2---:R-:W-:Y:S11]  /*58100*/  HMMA.16816.F32.BF16 R44, R36.reuse, R10, R44 ;  /* 0x0000000a242c723c */ /* 0x044ff6000004182c */
        /* <DEDUP_REMOVED lines=8> */
[C---:B----4-:R-:W-:Y:S08]  /*58190*/  HMMA.16816.F32.BF16 R12, R36.reuse, R6, R12 ;  /* 0x00000006240c723c */ /* 0x050ff0000004180c */
[----:B------:R-:W-:Y:S11]  /*581a0*/  HMMA.16816.F32.BF16 R36, R36, R42, R32 ;  /* 0x0000002a2424723c */ /* 0x000ff60000041820 */
[----:B------:R-:W-:Y:S04]  /*581b0*/  @!UPT UIADD3 URZ, URZ, URZ, URZ ;  /* 0x0000003f3f3ff290 */ /* 0x000fe8000fffe03f */
[----:B------:R0:W-:Y:S01]  /*581c0*/  STL.64 [R1+0x460], R12 ;  /* 0x0004600c01007387 */ /* 0x0001e20000100a00 */
[----:B------:R1:W-:Y:S03]  /*581d0*/  STL.64 [R1+0x468], R14 ;  /* 0x0004680e01007387 */ /* 0x0003e60000100a00 */
[----:B0-----:R-:W4:Y:S01]  /*581e0*/  LDL.LU R12, [R1+0xc0] ;  /* 0x0000c000010c7983 */ /* 0x001f220000300800 */
[----:B------:R-:W4:Y:S02]  /*581f0*/  LDL.LU R13, [R1+0xc4] ;  /* 0x0000c400010d7983 */ /* 0x000f240000300800 */
[----:B-1----:R-:W4:Y:S02]  /*58200*/  LDL.LU R14, [R1+0xc8] ;  /* 0x0000c800010e7983 */ /* 0x002f240000300800 */
[----:B------:R-:W4:Y:S01]  /*58210*/  LDL.LU R15, [R1+0xcc] ;  /* 0x0000cc00010f7983 */ /* 0x000f220000300800 */
[----:B------:R-:W-:Y:S01]  /*58220*/  STL.64 [R1+0x2388], R6 ;  /* 0x0023880601007387 */ /* 0x000fe20000100a00 */
[----:B------:R-:W2:Y:S02]  /*58230*/  LDL.LU.64 R34, [R1+0x2410] ;  /* 0x0024100001227983 */ /* 0x000ea40000300a00 */
[----:B------:R-:W2:Y:S02]  /*58240*/  LDL.LU.64 R32, [R1+0x2408] ;  /* 0x0024080001207983 */ /* 0x000ea40000300a00 */
[----:B------:R0:W-:Y:S01]  /*58250*/  STL.64 [R1+0x450], R36 ;  /* 0x0004502401007387 */ /* 0x0001e20000100a00 */
[----:B------:R1:W-:Y:S04]  /*58260*/  STL.64 [R1+0x458], R38 ;  /* 0x0004582601007387 */ /* 0x0003e80000100a00 */
[----:B0-----:R-:W3:Y:S01]  /*58270*/  LDL.LU R36, [R1+0x100] ;  /* 0x0001000001247983 */ /* 0x001ee20000300800 */
[----:B------:R-:W3:Y:S02]  /*58280*/  LDL.LU R37, [R1+0x104] ;  /* 0x0001040001257983 */ /* 0x000ee40000300800 */
[----:B-1----:R-:W3:Y:S02]  /*58290*/  LDL.LU R38, [R1+0x108] ;  /* 0x0001080001267983 */ /* 0x002ee40000300800 */
[----:B------:R-:W3:Y:S01]  /*582a0*/  LDL.LU R39, [R1+0x10c] ;  /* 0x00010c0001277983 */ /* 0x000ee20000300800 */
[----:B------:R0:W-:Y:S02]  /*582b0*/  STL.64 [R1+0x2380], R42 ;  /* 0x0023802a01007387 */ /* 0x0001e40000100a00 */
[----:B0-----:R-:W-:-:S02]  /*582c0*/  IMAD.MOV.U32 R42, RZ, RZ, R17 ;  /* 0x000000ffff2a7224 */ /* 0x001fc400078e0011 */
[----:B------:R-:W-:Y:S02]  /*582d0*/  IMAD.MOV.U32 R43, RZ, RZ, R16 ;  /* 0x000000ffff2b7224 */ /* 0x000fe400078e0010 */
[----:B------:R-:W-:Y:S02]  /*582e0*/  IMAD.MOV.U32 R50, RZ, RZ, R21 ;  /* 0x000000ffff327224 */ /* 0x000fe400078e0015 */
[----:B------:R-:W-:-:S03]  /*582f0*/  IMAD.MOV.U32 R51, RZ, RZ, R20 ;  /* 0x000000ffff337224 */ /* 0x000fc600078e0014 */
[C---:B--2---:R-:W-:Y:S01]  /*58300*/  HMMA.16816.F32.BF16 R40, R32.reuse, R42, R28 ;  /* 0x0000002a2028723c */ /* 0x044fe2000004181c */
[----:B------:R-:W4:Y:S01]  /*58310*/  LDL.LU.64 R30, [R1+0x2400] ;  /* 0x00240000011e7983 */ /* 0x000f220000300a00 */
[----:B------:R-:W2:Y:S06]  /*58320*/  LDL.LU R29, [R1+0x23f8] ;  /* 0x0023f800011d7983 */ /* 0x000eac0000300800 */
[----:B------:R-:W-:Y:S11]  /*58330*/  HMMA.16816.F32.BF16 R48, R32, R50, R56 ;  /* 0x000000322030723c */ /* 0x000ff60000041838 */
[----:B------:R-:W-:Y:S04]  /*58340*/  @!UPT UIADD3 URZ, URZ, URZ, URZ ;  /* 0x0000003f3f3ff290 */ /* 0x000fe8000fffe03f */
[----:B------:R0:W-:Y:S01]  /*58350*/  STL.64 [R1+0x720], R40 ;  /* 0x0007202801007387 */ /* 0x0001e20000100a00 */
[----:B------:R1:W-:Y:S02]  /*58360*/  STL.64 [R1+0x728], R42 ;  /* 0x0007282a01007387 */ /* 0x0003e40000100a00 */
[----:B------:R-:W-:Y:S01]  /*58370*/  IMAD.MOV.U32 R28, RZ, RZ, R42 ;  /* 0x000000ffff1c7224 */ /* 0x000fe200078e002a */
[----:B0-----:R-:W3:Y:S01]  /*58380*/  LDL.LU R40, [R1+0xb0] ;  /* 0x0000b00001287983 */ /* 0x001ee20000300800 */
[----:B------:R-:W3:Y:S02]  /*58390*/  LDL.LU R41, [R1+0xb4] ;  /* 0x0000b40001297983 */ /* 0x000ee40000300800 */
[----:B-1----:R-:W3:Y:S02]  /*583a0*/  LDL.LU R42, [R1+0xb8] ;  /* 0x0000b800012a7983 */ /* 0x002ee40000300800 */
[----:B------:R-:W3:Y:S01]  /*583b0*/  LDL.LU.64 R58, [R1+0x23f0] ;  /* 0x0023f000013a7983 */ /* 0x000ee20000300a00 */
[----:B------:R-:W-:Y:S01]  /*583c0*/  STL.64 [R1+0x6d0], R48 ;  /* 0x0006d03001007387 */ /* 0x000fe20000100a00 */
[----:B------:R0:W-:Y:S02]  /*583d0*/  STL.64 [R1+0x6d8], R50 ;  /* 0x0006d83201007387 */ /* 0x0001e40000100a00 */
[----:B--2---:R-:W-:-:S02]  /*583e0*/  IMAD.MOV.U32 R43, RZ, RZ, R29 ;  /* 0x000000ffff2b7224 */ /* 0x004fc400078e001d */
[----:B------:R-:W-:Y:S02]  /*583f0*/  IMAD.MOV.U32 R29, RZ, RZ, R50 ;  /* 0x000000ffff1d7224 */ /* 0x000fe400078e0032 */
[----:B0-----:R-:W2:Y:S01]  /*58400*/  LDL.LU.64 R50, [R1+0x23e8] ;  /* 0x0023e80001327983 */ /* 0x001ea20000300a00 */
[C---:B---3--:R-:W-:Y:S03]  /*58410*/  HMMA.16816.F32.BF16 R56, R32.reuse, R58, R52 ;  /* 0x0000003a2038723c */ /* 0x048fe60000041834 */
[----:B------:R-:W3:Y:S01]  /*58420*/  LDL.LU.64 R54, [R1+0x23e0] ;  /* 0x0023e00001367983 */ /* 0x000ee20000300a00 */
[----:B------:R-:W3:Y:S11]  /*58430*/  LDL.LU.64 R52, [R1+0x23d8] ;  /* 0x0023d80001347983 */ /* 0x000ef60000300a00 */
[----:B------:R-:W-:Y:S08]  /*58440*/  @!UPT UIADD3 URZ, URZ, URZ, URZ ;  /* 0x0000003f3f3ff290 */ /* 0x000ff0000fffe03f */
[----:B------:R-:W-:Y:S01]  /*58450*/  STL.64 [R1+0x690], R56 ;  /* 0x0006903801007387 */ /* 0x000fe20000100a00 */
[----:B------:R0:W-:Y:S03]  /*58460*/  STL.64 [R1+0x698], R58 ;  /* 0x0006983a01007387 */ /* 0x0001e60000100a00 */
[----:B0-----:R-:W3:Y:S01]  /*58470*/  LDL.LU.64 R58, [R1+0x23d0] ;  /* 0x0023d000013a7983 */ /* 0x001ee20000300a00 */
[C---:B--2---:R-:W-:Y:S03]  /*58480*/  HMMA.16816.F32.BF16 R48, R32.reuse, R50, R24 ;  /* 0x000000322030723c */ /* 0x044fe60000041818 */
[----:B------:R-:W2:Y:S11]  /*58490*/  LDL.LU.64 R26, [R1+0x23c8] ;  /* 0x0023c800011a7983 */ /* 0x000eb60000300a00 */
[----:B------:R-:W-:Y:S09]  /*584a0*/  @!UPT UIADD3 URZ, URZ, URZ, URZ ;  /* 0x0000003f3f3ff290 */ /* 0x000ff2000fffe03f */
[----:B------:R-:W-:Y:S01]  /*584b0*/  STL.64 [R1+0x670], R48 ;  /* 0x0006703001007387 */ /* 0x000fe20000100a00 */
[----:B------:R0:W-:Y:S03]  /*584c0*/  STL.64 [R1+0x678], R50 ;  /* 0x0006783201007387 */ /* 0x0001e60000100a00 */
[----:B0-----:R-:W2:Y:S01]  /*584d0*/  LDL.LU.64 R50, [R1+0x23c0] ;  /* 0x0023c00001327983 */ /* 0x001ea20000300a00 */
[C---:B---3--:R-:W-:Y:S11]  /*584e0*/  HMMA.16816.F32.BF16 R56, R32.reuse, R58, R36 ;  /* 0x0000003a2038723c */ /* 0x048ff60000041824 */
[----:B------:R-:W-:Y:S11]  /*584f0*/  @!UPT UIADD3 URZ, URZ, URZ, URZ ;  /* 0x0000003f3f3ff290 */ /* 0x000ff6000fffe03f */
[----:B------:R-:W-:Y:S01]  /*58500*/  @!UPT UIADD3 URZ, URZ, URZ, URZ ;  /* 0x0000003f3f3ff290 */ /* 0x000fe2000fffe03f */
[----:B------:R-:W-:Y:S01]  /*58510*/  STL.64 [R1+0x570], R56 ;  /* 0x0005703801007387 */ /* 0x000fe20000100a00 */
[----:B------:R0:W-:Y:S03]  /*58520*/  STL.64 [R1+0x578], R58 ;  /* 0x0005783a01007387 */ /* 0x0001e60000100a00 */
[----:B0-----:R-:W3:Y:S01]  /*58530*/  LDL.LU.64 R58, [R1+0x23b8] ;  /* 0x0023b800013a7983 */ /* 0x001ee20000300a00 */
[----:B------:R-:W-:Y:S02]  /*58540*/  IMAD.MOV.U32 R37, RZ, RZ, R57 ;  /* 0x000000ffff257224 */ /* 0x000fe400078e0039 */
[----:B------:R-:W-:Y:S02]  /*58550*/  IMAD.MOV.U32 R36, RZ, RZ, R56 ;  /* 0x000000ffff247224 */ /* 0x000fe400078e0038 */
[C---:B---3--:R-:W-:Y:S01]  /*58560*/  HMMA.16816.F32.BF16 R56, R32.reuse, R58, R52 ;  /* 0x0000003a2038723c */ /* 0x048fe20000041834 */
[----:B------:R-:W3:Y:S11]  /*58570*/  LDL.LU.64 R54, [R1+0x23b0] ;  /* 0x0023b00001367983 */ /* 0x000ef60000300a00 */
[----:B------:R-:W-:Y:S11]  /*58580*/  @!UPT UIADD3 URZ, URZ, URZ, URZ ;  /* 0x0000003f3f3ff290 */ /* 0x000ff6000fffe03f */
[----:B------:R0:W-:Y:S01]  /*58590*/  STL.64 [R1+0x530], R56 ;  /* 0x0005303801007387 */ /* 0x0001e20000100a00 */
[----:B------:R1:W-:Y:S02]  /*585a0*/  STL.64 [R1+0x538], R58 ;  /* 0x0005383a01007387 */ /* 0x0003e40000100a00 */
[----:B------:R-:W-:Y:S02]  /*585b0*/  IMAD.MOV.U32 R38, RZ, RZ, R56 ;  /* 0x000000ffff267224 */ /* 0x000fe400078e0038 */
[----:B------:R-:W-:Y:S01]  /*585c0*/  IMAD.MOV.U32 R39, RZ, RZ, R57 ;  /* 0x000000ffff277224 */ /* 0x000fe200078e0039 */
[----:B0-----:R-:W2:Y:S01]  /*585d0*/  LDL.LU R56, [R1+0xd0] ;  /* 0x0000d00001387983 */ /* 0x001ea20000300800 */
[----:B------:R-:W2:Y:S02]  /*585e0*/  LDL.LU R57, [R1+0xd4] ;  /* 0x0000d40001397983 */ /* 0x000ea40000300800 */
[----:B-1----:R-:W2:Y:S02]  /*585f0*/  LDL.LU R58, [R1+0xd8] ;  /* 0x0000d800013a7983 */ /* 0x002ea40000300800 */
[----:B------:R-:W2:Y:S01]  /*58600*/  LDL.LU R59, [R1+0xdc] ;  /* 0x0000dc00013b7983 */ /* 0x000ea20000300800 */
[----:B------:R-:W-:Y:S01]  /*58610*/  STL.64 [R1+0x23a0], R38 ;  /* 0x0023a02601007387 */ /* 0x000fe20000100a00 */
[----:B------:R2:W-:Y:S01]  /*58620*/  STL.64 [R1+0x2398], R36 ;  /* 0x0023982401007387 */ /* 0x0005e20000100a00 */
[C---:B----4-:R-:W-:Y:S11]  /*58630*/  HMMA.16816.F32.BF16 R12, R32.reuse, R30, R12 ;  /* 0x0000001e200c723c */ /* 0x050ff6000004180c */
[----:B------:R-:W-:Y:S11]  /*58640*/  @!UPT UIADD3 URZ, URZ, URZ, URZ ;  /* 0x0000003f3f3ff290 */ /* 0x000ff6000fffe03f */
[----:B------:R-:W-:Y:S02]  /*58650*/  @!UPT UIADD3 URZ, URZ, URZ, URZ ;  /* 0x0000003f3f3ff290 */ /* 0x000fe4000fffe03f */
[----:B------:R-:W-:Y:S02]  /*58660*/  IMAD.MOV.U32 R30, RZ, RZ, R14 ;  /* 0x000000ffff1e7224 */ /* 0x000fe400078e000e */
[----:B------:R-:W-:Y:S01]  /*58670*/  IMAD.MOV.U32 R31, RZ, RZ, R15 ;  /* 0x000000ffff1f7224 */ /* 0x000fe200078e000f */
[C---:B---3--:R-:W-:Y:S08]  /*58680*/  HMMA.16816.F32.BF16 R52, R32.reuse, R54, R44 ;  /* 0x000000362034723c */ /* 0x048ff0000004182c */
[----:B--2---:R-:W-:Y:S11]  /*58690*/  HMMA.16816.F32.BF16 R36, R32, R50, R56 ;  /* 0x000000322024723c */ /* 0x004ff60000041838 */
[----:B------:R-:W-:Y:S04]  /*586a0*/  @!UPT UIADD3 URZ, URZ, URZ, URZ ;  /* 0x0000003f3f3ff290 */ /* 0x000fe8000fffe03f */
        /* <DEDUP_REMOVED lines=9> */
[----:B------:R-:W-:Y:S02]  /*58740*/  STL.64 [R1+0x508], R38 ;  /* 0x0005082601007387 */ /* 0x000fe40000100a00 */
[----:B------:R0:W-:Y:S02]  /*58750*/  STL.64 [R1+0x3d0], R12 ;  /* 0x0003d00c01007387 */ /* 0x0001e40000100a00 */
[----:B------:R1:W-:Y:S01]  /*58760*/  STL.64 [R1+0x3d8], R14 ;  /* 0x0003d80e01007387 */ /* 0x0003e20000100a00 */
[----:B0-----:R-:W3:Y:S01]  /*58770*/  LDL.LU R12, [R1+0x90] ;  /* 0x00009000010c7983 */ /* 0x001ee20000300800 */
[----:B------:R-:W3:Y:S02]  /*58780*/  LDL.LU R13, [R1+0x94] ;  /* 0x00009400010d7983 */ /* 0x000ee40000300800 */
[----:B-1----:R-:W3:Y:S02]  /*58790*/  LDL.LU R14, [R1+0x98] ;  /* 0x00009800010e7983 */ /* 0x002ee40000300800 */
[----:B------:R-:W3:Y:S02]  /*587a0*/  LDL.LU R15, [R1+0x9c] ;  /* 0x00009c00010f7983 */ /* 0x000ee40000300800 */
[----:B------:R-:W-:-:S02]  /*587b0*/  IMAD.MOV.U32 R47, RZ, RZ, R37 ;  /* 0x000000ffff2f7224 */ /* 0x000fc400078e0025 */
[----:B------:R-:W-:Y:S01]  /*587c0*/  IMAD.MOV.U32 R46, RZ, RZ, R36 ;  /* 0x000000ffff2e7224 */ /* 0x000fe200078e0024 */
[----:B------:R-:W4:Y:S01]  /*587d0*/  LDL.LU R25, [R1+0x924] ;  /* 0x0009240001197983 */ /* 0x000f220000300800 */
[----:B------:R-:W-:Y:S07]  /*587e0*/  HMMA.16816.F32.BF16 R36, R32, R26, R40 ;  /* 0x0000001a2024723c */ /* 0x000fee0000041828 */
[----:B------:R-:W-:Y:S02]  /*587f0*/  IMAD.MOV.U32 R43, RZ, RZ, R4 ;  /* 0x000000ffff2b7224 */ /* 0x000fe400078e0004 */
[----:B------:R-:W-:Y:S11]  /*58800*/  IMAD.MOV.U32 R42, RZ, RZ, R5 ;  /* 0x000000ffff2a7224 */ /* 0x000ff600078e0005 */
[----:B------:R-:W-:Y:S03]  /*58810*/  @!UPT UIADD3 URZ, URZ, URZ, URZ ;  /* 0x0000003f3f3ff290 */ /* 0x000fe6000fffe03f */
        /* <DEDUP_REMOVED lines=12> */
[----:B------:R-:W4:Y:S01]  /*588e0*/  LDL.LU R6, [R1+0x78] ;  /* 0x0000780001067983 */ /* 0x000f220000300800 */
[----:B------:R-:W4:Y:S02]  /*588f0*/  LDL.LU.64 R16, [R1+0x608] ;  /* 0x0006080001107983 */ /* 0x000f240000300a00 */
[----:B------:R-:W4:Y:S02]  /*58900*/  LDL.LU.64 R48, [R1+0x600] ;  /* 0x0006000001307983 */ /* 0x000f240000300a00 */
[----:B------:R-:W4:Y:S01]  /*58910*/  LDL.LU R56, [R1+0x1f90] ;  /* 0x001f900001387983 */ /* 0x000f220000300800 */
[----:B------:R-:W4:Y:S01]  /*58920*/  LDL.LU R20, [R1+0x1f88] ;  /* 0x001f880001147983 */ /* 0x000f220000300800 */
[----:B------:R-:W-:-:S02]  /*58930*/  IMAD.MOV.U32 R7, RZ, RZ, R0 ;  /* 0x000000ffff077224 */ /* 0x000fc400078e0000 */
[----:B------:R-:W4:Y:S02]  /*58940*/  LDL.LU R24, [R1+0x1f80] ;  /* 0x001f800001187983 */ /* 0x000f240000300800 */
[----:B------:R-:W4:Y:S01]  /*58950*/  LDL.LU R0, [R1+0x1f78] ;  /* 0x001f780001007983 */ /* 0x000f220000300800 */
[C---:B--2---:R-:W-:Y:S08]  /*58960*/  HMMA.16816.F32.BF16 R52, R32.reuse, R22, R52 ;  /* 0x000000162034723c */ /* 0x044ff00000041834 */
[----:B---3--:R-:W-:Y:S11]  /*58970*/  HMMA.16816.F32.BF16 R12, R32, R18, R12 ;  /* 0x00000012200c723c */ /* 0x008ff6000004180c */
[----:B------:R-:W-:Y:S04]  /*58980*/  @!UPT UIADD3 URZ, URZ, URZ, URZ ;  /* 0x0000003f3f3ff290 */ /* 0x000fe8000fffe03f */
[----:B------:R0:W-:Y:S01]  /*58990*/  STL.64 [R1+0x3f0], R52 ;  /* 0x0003f03401007387 */ /* 0x0001e20000100a00 */
[----:B------:R1:W-:Y:S02]  /*589a0*/  STL.64 [R1+0x3f8], R54 ;  /* 0x0003f83601007387 */ /* 0x0003e40000100a00 */
[----:B------:R-:W-:Y:S02]  /*589b0*/  IMAD.MOV.U32 R22, RZ, RZ, R53 ;  /* 0x000000ffff167224 */ /* 0x000fe400078e0035 */
[----:B------:R-:W-:Y:S02]  /*589c0*/  IMAD.MOV.U32 R23, RZ, RZ, R52 ;  /* 0x000000ffff177224 */ /* 0x000fe400078e0034 */
[----:B------:R-:W-:Y:S02]  /*589d0*/  IMAD.MOV.U32 R51, RZ, RZ, R55 ;  /* 0x000000ffff337224 */ /* 0x000fe400078e0037 */
[----:B------:R-:W-:Y:S01]  /*589e0*/  IMAD.MOV.U32 R50, RZ, RZ, R54 ;  /* 0x000000ffff327224 */ /* 0x000fe200078e0036 */
[----:B0-----:R-:W2:Y:S01]  /*589f0*/  LDL.LU R53, [R1+0x1f70] ;  /* 0x001f700001357983 */ /* 0x001ea20000300800 */
[----:B------:R-:W3:Y:S02]  /*58a00*/  LDL.LU R61, [R1+0x1f68] ;  /* 0x001f6800013d7983 */ /* 0x000ee40000300800 */
[----:B------:R-:W2:Y:S02]  /*58a10*/  LDL.LU R57, [R1+0x1f8c] ;  /* 0x001f8c0001397983 */ /* 0x000ea40000300800 */
[----:B------:R-:W2:Y:S01]  /*58a20*/  LDL.LU R52, [R1+0x1f60] ;  /* 0x001f600001347983 */ /* 0x000ea20000300800 */
[----:B------:R-:W2:Y:S04]  /*58a30*/  LDL.LU R60, [R1+0x1f84] ;  /* 0x001f8400013c7983 */ /* 0x000ea80000300800 */
[----:B------:R-:W-:Y:S01]  /*58a40*/  STL.64 [R1+0x440], R12 ;  /* 0x0004400c01007387 */ /* 0x000fe20000100a00 */
[----:B-1----:R-:W-:-:S02]  /*58a50*/  IMAD.MOV.U32 R55, RZ, RZ, R15 ;  /* 0x000000ffff377224 */ /* 0x002fc400078e000f */
[----:B------:R-:W-:Y:S02]  /*58a60*/  IMAD.MOV.U32 R54, RZ, RZ, R14 ;  /* 0x000000ffff367224 */ /* 0x000fe400078e000e */
[----:B------:R0:W-:Y:S02]  /*58a70*/  STL.64 [R1+0x448], R14 ;  /* 0x0004480e01007387 */ /* 0x0001e40000100a00 */
[----:B0-----:R-:W2:Y:S01]  /*58a80*/  LDL.LU.64 R14, [R1+0x23a8] ;  /* 0x0023a800010e7983 */ /* 0x001ea20000300a00 */
[----:B------:R-:W-:Y:S02]  /*58a90*/  IMAD.MOV.U32 R19, RZ, RZ, R13 ;  /* 0x000000ffff137224 */ /* 0x000fe400078e000d */
[----:B------:R-:W-:Y:S02]  /*58aa0*/  IMAD.MOV.U32 R18, RZ, RZ, R12 ;  /* 0x000000ffff127224 */ /* 0x000fe400078e000c */
[----:B------:R-:W3:Y:S01]  /*58ab0*/  LDL R9, [R1+0x211c] ;  /* 0x00211c0001097983 */ /* 0x000ee20000100800 */
[C---:B----4-:R-:W-:Y:S08]  /*58ac0*/  HMMA.16816.F32.BF16 R4, R32.reuse, R10, R4 ;  /* 0x0000000a2004723c */ /* 0x050ff00000041804 */
[C---:B--2---:R-:W-:Y:S01]  /*58ad0*/  HMMA.16816.F32.BF16 R12, R32.reuse, R14, R36 ;  /* 0x0000000e200c723c */ /* 0x044fe20000041824 */
[----:B------:R0:W5:Y:S01]  /*58ae0*/  LDL.LU.64 R38, [R1+0x23a0] ;  /* 0x0023a00001267983 */ /* 0x0001620000300a00 */
[----:B------:R0:W5:Y:S11]  /*58af0*/  LDL.LU.64 R36, [R1+0x2398] ;  /* 0x0023980001247983 */ /* 0x0001760000300a00 */
[----:B------:R-:W-:Y:S10]  /*58b00*/  @!UPT UIADD3 URZ, URZ, URZ, URZ ;  /* 0x0000003f3f3ff290 */ /* 0x000ff4000fffe03f */
[----:B------:R1:W-:Y:S01]  /*58b10*/  STL.64 [R1+0x430], R12 ;  /* 0x0004300c01007387 */ /* 0x0003e20000100a00 */
[----:B------:R2:W-:Y:S03]  /*58b20*/  STL.64 [R1+0x438], R14 ;  /* 0x0004380e01007387 */ /* 0x0005e60000100a00 */
[----:B-1----:R-:W4:Y:S01]  /*58b30*/  LDL.LU R12, [R1+0x50] ;  /* 0x00005000010c7983 */ /* 0x002f220000300800 */
[----:B------:R-:W4:Y:S02]  /*58b40*/  LDL.LU R13, [R1+0x54] ;  /* 0x00005400010d7983 */ /* 0x000f240000300800 */
[----:B--2---:R-:W-:Y:S02]  /*58b50*/  IMAD.MOV.U32 R14, RZ, RZ, R3 ;  /* 0x000000ffff0e7224 */ /* 0x004fe400078e0003 */
[----:B------:R-:W-:Y:S01]  /*58b60*/  IMAD.MOV.U32 R15, RZ, RZ, R2 ;  /* 0x000000ffff0f7224 */ /* 0x000fe200078e0002 */
[----:B------:R-:W2:Y:S01]  /*58b70*/  LDL.LU R3, [R1+0x2394] ;  /* 0x0023940001037983 */ /* 0x000ea20000300800 */
[----:B------:R-:W2:Y:S02]  /*58b80*/  LDL.LU R2, [R1+0x2390] ;  /* 0x0023900001027983 */ /* 0x000ea40000300800 */
[----:B------:R-:W-:Y:S02]  /*58b90*/  STL.64 [R1+0x420], R4 ;  /* 0x0004200401007387 */ /* 0x000fe40000100a00 */
[----:B------:R1:W-:Y:S02]  /*58ba0*/  STL.64 [R1+0x428], R6 ;  /* 0x0004280601007387 */ /* 0x0003e40000100a00 */
[----:B-1----:R-:W2:Y:S02]  /*58bb0*/  LDL.LU.64 R6, [R1+0x2388] ;  /* 0x0023880001067983 */ /* 0x002ea40000300a00 */
[----:B--2---:R-:W-:Y:S02]  /*58bc0*/  HMMA.16816.F32.BF16 R4, R32, R6, R40 ;  /* 0x000000062004723c */ /* 0x004fe40000041828 */
[----:B------:R-:W4:Y:S01]  /*58bd0*/  LDL.LU.64 R42, [R1+0x2380] ;  /* 0x00238000012a7983 */ /* 0x000f220000300a00 */
[----:B------:R-:W-:-:S04]  /*58be0*/  IMAD.MOV.U32 R8, RZ, RZ, c[0x0][0x188] ;  /* 0x00006200ff087624 */ /* 0x000fc800078e00ff */
[----:B------:R-:W-:-:S04]  /*58bf0*/  IMAD.SHL.U32 R8, R8, 0x80, RZ ;  /* 0x0000008008087824 */ /* 0x000fc800078e00ff */
[----:B------:R-:W-:Y:S01]  /*58c00*/  IMAD.SHL.U32 R8, R8, 0x2, RZ ;  /* 0x0000000208087824 */ /* 0x000fe200078e00ff */
[----:B------:R-:W-:-:S04]  /*58c10*/  IADD3 R25, R25, 0x1, RZ ;  /* 0x0000000119197810 */ /* 0x000fc80007ffe0ff */
[----:B------:R-:W-:-:S07]  /*58c20*/  IADD3 R56, P5, R56, R8, RZ ;  /* 0x0000000838387210 */ /* 0x000fce0007fbe0ff */
[----:B------:R-:W-:Y:S01]  /*58c30*/  STL.64 [R1+0x410], R4 ;  /* 0x0004100401007387 */ /* 0x000fe20000100a00 */
[----:B------:R-:W-:Y:S01]  /*58c40*/  STL.64 [R1+0x418], R6 ;  /* 0x0004180601007387 */ /* 0x000fe20000100a00 */
[-C--:B------:R-:W-:Y:S02]  /*58c50*/  IADD3 R0, P2, R0, R8.reuse, RZ ;  /* 0x0000000800007210 */ /* 0x080fe40007f5e0ff */
[-C--:B------:R-:W-:Y:S01]  /*58c60*/  IADD3 R20, P6, R20, R8.reuse, RZ ;  /* 0x0000000814147210 */ /* 0x080fe20007fde0ff */
[----:B----4-:R-:W-:Y:S11]  /*58c70*/  HMMA.16816.F32.BF16 R12, R32, R42, R12 ;  /* 0x0000002a200c723c */ /* 0x010ff6000004180c */
[----:B------:R-:W-:Y:S11]  /*58c80*/  @!UPT UIADD3 URZ, URZ, URZ, URZ ;  /* 0x0000003f3f3ff290 */ /* 0x000ff6000fffe03f */
[----:B------:R-:W-:Y:S01]  /*58c90*/  @!UPT UIADD3 URZ, URZ, URZ, URZ ;  /* 0x0000003f3f3ff290 */ /* 0x000fe2000fffe03f */
[----:B------:R-:W-:Y:S01]  /*58ca0*/  STL.64 [R1+0x400], R12 ;  /* 0x0004000c01007387 */ /* 0x000fe20000100a00 */
[----:B------:R-:W-:Y:S02]  /*58cb0*/  STL.64 [R1+0x408], R14 ;  /* 0x0004080e01007387 */ /* 0x000fe40000100a00 */
[----:B------:R-:W-:Y:S02]  /*58cc0*/  STL [R1+0x924], R25 ;  /* 0x0009241901007387 */ /* 0x000fe40000100800 */
[----:B------:R1:W-:Y:S02]  /*58cd0*/  STL [R1+0x1f90], R56 ;  /* 0x001f903801007387 */ /* 0x0003e40000100800 */
[----:B-1----:R-:W2:Y:S01]  /*58ce0*/  LDL.LU R56, [R1+0x1f58] ;  /* 0x001f580001387983 */ /* 0x002ea20000300800 */
[----:B------:R1:W-:Y:S02]  /*58cf0*/  STL [R1+0x1f78], R0 ;  /* 0x001f780001007387 */ /* 0x0003e40000100800 */
[----:B------:R-:W-:Y:S01]  /*58d00*/  STL [R1+0x1f88], R20 ;  /* 0x001f881401007387 */ /* 0x000fe20000100800 */
[----:B-1----:R-:W4:Y:S01]  /*58d10*/  LDL.LU R0, [R1+0x1f7c] ;  /* 0x001f7c0001007983 */ /* 0x002f220000300800 */
[----:B------:R-:W-:-:S02]  /*58d20*/  IADD3 R5, P1, R48, R8, RZ ;  /* 0x0000000830057210 */ /* 0x000fc40007f3e0ff */
[-C--:B------:R-:W-:Y:S02]  /*58d30*/  IADD3 R53, P3, R53, R8.reuse, RZ ;  /* 0x0000000835357210 */ /* 0x080fe40007f7e0ff */
[-C--:B---3--:R-:W-:Y:S01]  /*58d40*/  IADD3 R61, P4, R61, R8.reuse, RZ ;  /* 0x000000083d3d7210 */ /* 0x088fe20007f9e0ff */
[--C-:B------:R-:W-:Y:S01]  /*58d50*/  IMAD.X R7, R49, 0x1, R2.reuse, P1 ;  /* 0x0000000131077824 */ /* 0x100fe200008e0602 */
[-C--:B------:R-:W-:Y:S01]  /*58d60*/  IADD3 R24, P1, R24, R8.reuse, RZ ;  /* 0x0000000818187210 */ /* 0x080fe20007f3e0ff */
[----:B------:R-:W-:Y:S01]  /*58d70*/  IMAD.X R57, R57, 0x1, R2, P5 ;  /* 0x0000000139397824 */ /* 0x000fe200028e0602 */
[----:B------:R-:W-:-:S03]  /*58d80*/  IADD3 R52, P5, R52, R8, RZ ;  /* 0x0000000834347210 */ /* 0x000fc60007fbe0ff */
[----:B------:R-:W-:Y:S01]  /*58d90*/  STL [R1+0x1f80], R24 ;  /* 0x001f801801007387 */ /* 0x000fe20000100800 */
[----:B------:R-:W-:Y:S02]  /*58da0*/  STL [R1+0x1f70], R53 ;  /* 0x001f703501007387 */ /* 0x000fe40000100800 */
[----:B------:R-:W-:Y:S02]  /*58db0*/  STL [R1+0x1f68], R61 ;  /* 0x001f683d01007387 */ /* 0x000fe40000100800 */
[----:B------:R-:W-:Y:S01]  /*58dc0*/  IMAD.X R60, R60, 0x1, R2, P6 ;  /* 0x000000013c3c7824 */ /* 0x000fe200030e0602 */
[----:B------:R-:W3:Y:S01]  /*58dd0*/  LDL.LU R33, [R1+0x1f50] ;  /* 0x001f500001217983 */ /* 0x000ee20000300800 */
[----:B------:R-:W-:Y:S02]  /*58de0*/  STL [R1+0x1f8c], R57 ;  /* 0x001f8c3901007387 */ /* 0x000fe40000100800 */
[----:B------:R-:W3:Y:S02]  /*58df0*/  LDL.LU R34, [R1+0x1f74] ;  /* 0x001f740001227983 */ /* 0x000ee40000300800 */
[----:B------:R-:W-:Y:S01]  /*58e00*/  STL [R1+0x1f60], R52 ;  /* 0x001f603401007387 */ /* 0x000fe20000100800 */
[----:B------:R-:W3:Y:S01]  /*58e10*/  LDL.LU R35, [R1+0x1f48] ;  /* 0x001f480001237983 */ /* 0x000ee20000300800 */
[----:B------:R-:W-:Y:S01]  /*58e20*/  IADD3 R4, P0, R16, R8, RZ ;  /* 0x0000000810047210 */ /* 0x000fe20007f1e0ff */
[----:B------:R1:W-:Y:S02]  /*58e30*/  STL [R1+0x1f84], R60 ;  /* 0x001f843c01007387 */ /* 0x0003e40000100800 */
[----:B------:R-:W3:Y:S02]  /*58e40*/  LDL.LU R42, [R1+0x1f6c] ;  /* 0x001f6c00012a7983 */ /* 0x000ee40000300800 */
[----:B------:R-:W-:Y:S01]  /*58e50*/  IMAD.MOV.U32 R11, RZ, RZ, R14 ;  /* 0x000000ffff0b7224 */ /* 0x000fe200078e000e */
[----:B------:R-:W3:Y:S01]  /*58e60*/  LDL.LU R43, [R1+0x1f40] ;  /* 0x001f4000012b7983 */ /* 0x000ee20000300800 */
[----:B------:R-:W-:-:S02]  /*58e70*/  IMAD.MOV.U32 R10, RZ, RZ, R15 ;  /* 0x000000ffff0a7224 */ /* 0x000fc400078e000f */
[----:B------:R-:W3:Y:S02]  /*58e80*/  LDL.LU R14, [R1+0x1f64] ;  /* 0x001f6400010e7983 */ /* 0x000ee40000300800 */
[----:B------:R-:W3:Y:S02]  /*58e90*/  LDL.LU R15, [R1+0x1f38] ;  /* 0x001f3800010f7983 */ /* 0x000ee40000300800 */
[----:B------:R-:W-:Y:S01]  /*58ea0*/  IMAD.X R6, R17, 0x1, R2, P0 ;  /* 0x0000000111067824 */ /* 0x000fe200000e0602 */
[----:B------:R-:W3:Y:S01]  /*58eb0*/  LDL.LU R58, [R1+0x1f5c] ;  /* 0x001f5c00013a7983 */ /* 0x000ee20000300800 */
[----:B------:R-:W-:Y:S01]  /*58ec0*/  ISETP.NE.U32.AND P0, PT, R25, R9, PT ;  /* 0x000000091900720c */ /* 0x000fe20003f05070 */
        /* <DEDUP_REMOVED lines=12> */
[----:B-1----:R-:W3:Y:S02]  /*58f90*/  LDL.LU R60, [R1+0x1f00] ;  /* 0x001f0000013c7983 */ /* 0x002ee40000300800 */
[----:B------:R-:W3:Y:S01]  /*58fa0*/  LDL.LU R20, [R1+0x1f24] ;  /* 0x001f240001147983 */ /* 0x000ee20000300800 */
[----:B------:R-:W3:Y:S01]  /*58fb0*/  LDL.LU R24, [R1+0x1ef8] ;  /* 0x001ef80001187983 */ /* 0x000ee20000300800 */
[----:B--2---:R-:W-:-:S05]  /*58fc0*/  IADD3 R56, P6, R56, R8, RZ ;  /* 0x0000000838387210 */ /* 0x004fca0007fde0ff */
[----:B------:R1:W-:Y:S01]  /*58fd0*/  STL [R1+0x1f58], R56 ;  /* 0x001f583801007387 */ /* 0x0003e20000100800 */
[----:B----4-:R-:W-:-:S03]  /*58fe0*/  IMAD.X R0, R0, 0x1, R2, P1 ;  /* 0x0000000100007824 */ /* 0x010fc600008e0602 */
[----:B-1----:R-:W2:Y:S01]  /*58ff0*/  LDL.LU R56, [R1+0x1f1c] ;  /* 0x001f1c0001387983 */ /* 0x002ea20000300800 */
[----:B------:R-:W4:Y:S02]  /*59000*/  LDL.LU R53, [R1+0x1ef0] ;  /* 0x001ef00001357983 */ /* 0x000f240000300800 */
[----:B------:R-:W4:Y:S02]  /*59010*/  LDL.LU R61, [R1+0x1f14] ;  /* 0x001f1400013d7983 */ /* 0x000f240000300800 */
[----:B------:R-:W4:Y:S01]  /*59020*/  LDL.LU R57, [R1+0x1ee8] ;  /* 0x001ee80001397983 */ /* 0x000f220000300800 */
[----:B------:R1:W-:Y:S01]  /*59030*/  STL [R1+0x1f7c], R0 ;  /* 0x001f7c0001007387 */ /* 0x0003e20000100800 */
[----:B------:R-:W4:Y:S03]  /*59040*/  LDL.LU R52, [R1+0x1f0c] ;  /* 0x001f0c0001347983 */ /* 0x000f260000300800 */
[----:B-1----:R-:W4:Y:S01]  /*59050*/  LDL.LU R0, [R1+0x1ee0] ;  /* 0x001ee00001007983 */ /* 0x002f220000300800 */
[-C--:B---3--:R-:W-:Y:S01]  /*59060*/  IADD3 R33, P1, R33, R8.reuse, RZ ;  /* 0x0000000821217210 */ /* 0x088fe20007f3e0ff */
[--C-:B------:R-:W-:Y:S01]  /*59070*/  IMAD.X R34, R34, 0x1, R2.reuse, P2 ;  /* 0x0000000122227824 */ /* 0x100fe200010e0602 */
[----:B------:R-:W-:Y:S01]  /*59080*/  IADD3 R35, P2, R35, R8, RZ ;  /* 0x0000000823237210 */ /* 0x000fe20007f5e0ff */
[----:B------:R-:W-:-:S02]  /*59090*/  IMAD.X R42, R42, 0x1, R2, P3 ;  /* 0x000000012a2a7824 */ /* 0x000fc400018e0602 */
[----:B------:R-:W-:Y:S01]  /*590a0*/  STL [R1+0x1f50], R33 ;  /* 0x001f502101007387 */ /* 0x000fe20000100800 */
[-C--:B------:R-:W-:Y:S01]  /*590b0*/  IADD3 R43, P3, R43, R8.reuse, RZ ;  /* 0x000000082b2b7210 */ /* 0x080fe20007f7e0ff */
[----:B------:R-:W-:Y:S02]  /*590c0*/  STL [R1+0x1f74], R34 ;  /* 0x001f742201007387 */ /* 0x000fe40000100800 */
[--C-:B------:R-:W-:Y:S01]  /*590d0*/  IMAD.X R14, R14, 0x1, R2.reuse, P4 ;  /* 0x000000010e0e7824 */ /* 0x100fe200020e0602 */
[-C--:B------:R-:W-:Y:S01]  /*590e0*/  IADD3 R15, P4, R15, R8.reuse, RZ ;  /* 0x000000080f0f7210 */ /* 0x080fe20007f9e0ff */
[----:B------:R-:W-:Y:S01]  /*590f0*/  STL [R1+0x1f48], R35 ;  /* 0x001f482301007387 */ /* 0x000fe20000100800 */
[--C-:B------:R-:W-:Y:S02]  /*59100*/  IMAD.X R58, R58, 0x1, R2.reuse, P5 ;  /* 0x000000013a3a7824 */ /* 0x100fe400028e0602 */
[----:B------:R-:W-:Y:S01]  /*59110*/  STL [R1+0x1f6c], R42 ;  /* 0x001f6c2a01007387 */ /* 0x000fe20000100800 */
[----:B------:R-:W-:Y:S01]  /*59120*/  IADD3 R59, P5, R59, R8, RZ ;  /* 0x000000083b3b7210 */ /* 0x000fe20007fbe0ff */
[----:B------:R-:W-:Y:S01]  /*59130*/  STL [R1+0x1f40], R43 ;  /* 0x001f402b01007387 */ /* 0x000fe20000100800 */
[----:B------:R-:W-:-:S02]  /*59140*/  IMAD.X R9, R9, 0x1, R2, P6 ;  /* 0x0000000109097824 */ /* 0x000fc400030e0602 */
[----:B------:R-:W-:Y:S01]  /*59150*/  STL [R1+0x1f64], R14 ;  /* 0x001f640e01007387 */ /* 0x000fe20000100800 */
[-C--:B------:R-:W-:Y:S01]  /*59160*/  IADD3 R41, P6, R41, R8.reuse, RZ ;  /* 0x0000000829297210 */ /* 0x080fe20007fde0ff */
[----:B------:R-:W-:Y:S01]  /*59170*/  STL [R1+0x1f38], R15 ;  /* 0x001f380f01007387 */ /* 0x000fe20000100800 */
[--C-:B------:R-:W-:Y:S02]  /*59180*/  IMAD.X R40, R40, 0x1, R2.reuse, P1 ;  /* 0x0000000128287824 */ /* 0x100fe400008e0602 */
[----:B------:R-:W-:Y:S01]  /*59190*/  STL [R1+0x1f5c], R58 ;  /* 0x001f5c3a01007387 */ /* 0x000fe20000100800 */
        /* <DEDUP_REMOVED lines=11> */
[--C-:B------:R-:W-:Y:S02]  /*59250*/  IMAD.X R25, R25, 0x1, R2.reuse, P5 ;  /* 0x0000000119197824 */ /* 0x100fe400028e0602 */
[----:B------:R-:W-:Y:S01]  /*59260*/  STL [R1+0x1f44], R17 ;  /* 0x001f441101007387 */ /* 0x000fe20000100800 */
[-C--:B------:R-:W-:Y:S01]  /*59270*/  IADD3 R60, P5, R60, R8.reuse, RZ ;  /* 0x000000083c3c7210 */ /* 0x080fe20007fbe0ff */
[----:B------:R-:W-:Y:S01]  /*59280*/  STL [R1+0x1f18], R12 ;  /* 0x001f180c01007387 */ /* 0x000fe20000100800 */
[-C--:B------:R-:W-:Y:S01]  /*59290*/  IADD3 R21, P4, R21, R8.reuse, RZ ;  /* 0x0000000815157210 */ /* 0x080fe20007f9e0ff */
[----:B------:R-:W-:Y:S02]  /*592a0*/  STL [R1+0x1f3c], R16 ;  /* 0x001f3c1001007387 */ /* 0x000fe40000100800 */
[----:B------:R-:W-:Y:S01]  /*592b0*/  STL [R1+0x1f10], R49 ;  /* 0x001f103101007387 */ /* 0x000fe20000100800 */
[----:B------:R-:W-:Y:S01]  /*592c0*/  STL [R1+0x1f34], R48 ;  /* 0x001f343001007387 */ /* 0x000fe20000100800 */
[----:B------:R1:W-:Y:S02]  /*592d0*/  STL [R1+0x1f00], R60 ;  /* 0x001f003c01007387 */ /* 0x0003e40000100800 */
[----:B------:R-:W-:Y:S02]  /*592e0*/  STL [R1+0x1f08], R21 ;  /* 0x001f081501007387 */ /* 0x000fe40000100800 */
[--C-:B------:R-:W-:Y:S01]  /*592f0*/  IMAD.X R20, R20, 0x1, R2.reuse, P6 ;  /* 0x0000000114147824 */ /* 0x100fe200030e0602 */
[-C--:B------:R-:W-:Y:S01]  /*59300*/  IADD3 R24, P6, R24, R8.reuse, RZ ;  /* 0x0000000818187210 */ /* 0x080fe20007fde0ff */
[----:B-1----:R-:W3:Y:S01]  /*59310*/  LDL.LU R60, [R1+0x1f04] ;  /* 0x001f0400013c7983 */ /* 0x002ee20000300800 */
[----:B------:R-:W-:Y:S02]  /*59320*/  STL [R1+0x1f2c], R25 ;  /* 0x001f2c1901007387 */ /* 0x000fe40000100800 */
[--C-:B--2---:R-:W-:Y:S01]  /*59330*/  IMAD.X R56, R56, 0x1, R2.reuse, P1 ;  /* 0x0000000138387824 */ /* 0x104fe200008e0602 */
[-C--:B----4-:R-:W-:Y:S01]  /*59340*/  IADD3 R53, P1, R53, R8.reuse, RZ ;  /* 0x0000000835357210 */ /* 0x090fe20007f3e0ff */
[----:B------:R-:W-:Y:S01]  /*59350*/  IMAD.X R61, R61, 0x1, R2, P2 ;  /* 0x000000013d3d7824 */ /* 0x000fe200010e0602 */
[----:B------:R-:W-:-:S02]  /*59360*/  IADD3 R57, P2, R57, R8, RZ ;  /* 0x0000000839397210 */ /* 0x000fc40007f5e0ff */
[----:B------:R1:W-:Y:S01]  /*59370*/  STL [R1+0x1f1c], R56 ;  /* 0x001f1c3801007387 */ /* 0x0003e20000100800 */
[----:B------:R-:W-:Y:S02]  /*59380*/  STL [R1+0x1f24], R20 ;  /* 0x001f241401007387 */ /* 0x000fe40000100800 */
[--C-:B------:R-:W-:Y:S01]  /*59390*/  IMAD.X R52, R52, 0x1, R2.reuse, P3 ;  /* 0x0000000134347824 */ /* 0x100fe200018e0602 */
[----:B-1----:R-:W2:Y:S01]  /*593a0*/  LDL.LU R56, [R1+0x1ed8] ;  /* 0x001ed80001387983 */ /* 0x002ea20000300800 */
[----:B------:R-:W-:Y:S02]  /*593b0*/  STL [R1+0x1ef8], R24 ;  /* 0x001ef81801007387 */ /* 0x000fe40000100800 */
[----:B------:R-:W-:Y:S02]  /*593c0*/  STL [R1+0x1ef0], R53 ;  /* 0x001ef03501007387 */ /* 0x000fe40000100800 */
[----:B------:R-:W-:Y:S01]  /*593d0*/  STL [R1+0x1f14], R61 ;  /* 0x001f143d01007387 */ /* 0x000fe20000100800 */
[----:B------:R-:W-:Y:S01]  /*593e0*/  IADD3 R0, P3, R0, R8, RZ ;  /* 0x0000000800007210 */ /* 0x000fe20007f7e0ff */
[----:B------:R-:W4:Y:S01]  /*593f0*/  LDL.LU R33, [R1+0x1efc] ;  /* 0x001efc0001217983 */ /* 0x000f220000300800 */
[----:B------:R-:W-:Y:S02]  /*59400*/  STL [R1+0x1ee8], R57 ;  /* 0x001ee83901007387 */ /* 0x000fe40000100800 */
[----:B------:R-:W4:Y:S02]  /*59410*/  LDL.LU R34, [R1+0x1ed0] ;  /* 0x001ed00001227983 */ /* 0x000f240000300800 */
[----:B------:R-:W-:Y:S01]  /*59420*/  STL [R1+0x1f0c], R52 ;  /* 0x001f0c3401007387 */ /* 0x000fe20000100800 */
[----:B------:R-:W4:Y:S01]  /*59430*/  LDL.LU R35, [R1+0x1ef4] ;  /* 0x001ef40001237983 */ /* 0x000f220000300800 */
[----:B------:R1:W-:Y:S02]  /*59440*/  STL [R1+0x1ee0], R0 ;  /* 0x001ee00001007387 */ /* 0x0003e40000100800 */
        /* <DEDUP_REMOVED lines=17> */
[----:B-1----:R-:W4:Y:S01]  /*59560*/  LDL.LU R0, [R1+0x1eac] ;  /* 0x001eac0001007983 */ /* 0x002f220000300800 */
[----:B------:R-:W4:Y:S01]  /*59570*/  LDL.LU R20, [R1+0x1e80] ;  /* 0x001e800001147983 */ /* 0x000f220000300800 */
[----:B------:R-:W4:Y:S02]  /*59580*/  LDL.LU R24, [R1+0x1ea4] ;  /* 0x001ea40001187983 */ /* 0x000f240000300800 */
[----:B---3--:R-:W-:-:S05]  /*59590*/  IMAD.X R60, R60, 0x1, R2, P4 ;  /* 0x000000013c3c7824 */ /* 0x008fca00020e0602 */
[----:B------:R1:W-:Y:S04]  /*595a0*/  STL [R1+0x1f04], R60 ;  /* 0x001f043c01007387 */ /* 0x0003e80000100800 */
[----:B-1----:R-:W3:Y:S01]  /*595b0*/  LDL.LU R60, [R1+0x1e78] ;  /* 0x001e7800013c7983 */ /* 0x002ee20000300800 */
[----:B------:R-:W3:Y:S02]  /*595c0*/  LDL.LU R53, [R1+0x1e9c] ;  /* 0x001e9c0001357983 */ /* 0x000ee40000300800 */
[----:B------:R-:W3:Y:S02]  /*595d0*/  LDL.LU R61, [R1+0x1e70] ;  /* 0x001e7000013d7983 */ /* 0x000ee40000300800 */
[----:B------:R-:W3:Y:S01]  /*595e0*/  LDL.LU R57, [R1+0x1e94] ;  /* 0x001e940001397983 */ /* 0x000ee20000300800 */
[----:B--2---:R-:W-:-:S05]  /*595f0*/  IADD3 R56, P4, R56, R8, RZ ;  /* 0x0000000838387210 */ /* 0x004fca0007f9e0ff */
[----:B------:R1:W-:Y:S01]  /*59600*/  STL [R1+0x1ed8], R56 ;  /* 0x001ed83801007387 */ /* 0x0003e20000100800 */
[----:B------:R-:W2:Y:S02]  /*59610*/  LDL.LU R52, [R1+0x1e68] ;  /* 0x001e680001347983 */ /* 0x000ea40000300800 */
[--C-:B----4-:R-:W-:Y:S01]  /*59620*/  IMAD.X R33, R33, 0x1, R2.reuse, P5 ;  /* 0x0000000121217824 */ /* 0x110fe200028e0602 */
[-C--:B------:R-:W-:Y:S01]  /*59630*/  IADD3 R34, P5, R34, R8.reuse, RZ ;  /* 0x0000000822227210 */ /* 0x080fe20007fbe0ff */
[--C-:B------:R-:W-:Y:S01]  /*59640*/  IMAD.X R35, R35, 0x1, R2.reuse, P6 ;  /* 0x0000000123237824 */ /* 0x100fe200030e0602 */
[-C--:B------:R-:W-:Y:S01]  /*59650*/  IADD3 R42, P6, R42, R8.reuse, RZ ;  /* 0x000000082a2a7210 */ /* 0x080fe20007fde0ff */
[----:B-1----:R-:W4:Y:S01]  /*59660*/  LDL.LU R56, [R1+0x1e8c] ;  /* 0x001e8c0001387983 */ /* 0x002f220000300800 */
        /* <DEDUP_REMOVED lines=29> */
[----:B------:R-:W-:Y:S02]  /*59840*/  STL [R1+0x1ec4], R12 ;  /* 0x001ec40c01007387 */ /* 0x000fe40000100800 */
[--C-:B------:R-:W-:Y:S01]  /*59850*/  IMAD.X R21, R21, 0x1, R2.reuse, P2 ;  /* 0x0000000115157824 */ /* 0x100fe200010e0602 */
[----:B------:R-:W-:Y:S01]  /*59860*/  STL [R1+0x1e98], R16 ;  /* 0x001e981001007387 */ /* 0x000fe20000100800 */
[----:B------:R-:W-:Y:S02]  /*59870*/  STL [R1+0x1ebc], R49 ;  /* 0x001ebc3101007387 */ /* 0x000fe40000100800 */
[----:B------:R-:W-:Y:S02]  /*59880*/  STL [R1+0x1e90], R48 ;  /* 0x001e903001007387 */ /* 0x000fe40000100800 */
[----:B------:R1:W-:Y:S01]  /*59890*/  STL [R1+0x1eac], R0 ;  /* 0x001eac0001007387 */ /* 0x0003e20000100800 */
[----:B------:R-:W-:Y:S04]  /*598a0*/  STL [R1+0x1eb4], R21 ;  /* 0x001eb41501007387 */ /* 0x000fe80000100800 */
[----:B-1----:R-:W4:Y:S01]  /*598b0*/  LDL.LU R0, [R1+0x1e60] ;  /* 0x001e600001007983 */ /* 0x002f220000300800 */
[-C--:B------:R-:W-:Y:S01]  /*598c0*/  IADD3 R25, P2, R25, R8.reuse, RZ ;  /* 0x0000000819197210 */ /* 0x080fe20007f5e0ff */
[----:B------:R-:W-:Y:S01]  /*598d0*/  IMAD.X R24, R24, 0x1, R2, P4 ;  /* 0x0000000118187824 */ /* 0x000fe200020e0602 */
[----:B------:R-:W-:-:S02]  /*598e0*/  IADD3 R20, P3, R20, R8, RZ ;  /* 0x0000000814147210 */ /* 0x000fc40007f7e0ff */
[-C--:B---3--:R-:W-:Y:S01]  /*598f0*/  IADD3 R60, P4, R60, R8.reuse, RZ ;  /* 0x000000083c3c7210 */ /* 0x088fe20007f9e0ff */
[----:B------:R-:W-:Y:S01]  /*59900*/  STL [R1+0x1e88], R25 ;  /* 0x001e881901007387 */ /* 0x000fe20000100800 */
[--C-:B------:R-:W-:Y:S01]  /*59910*/  IMAD.X R53, R53, 0x1, R2.reuse, P5 ;  /* 0x0000000135357824 */ /* 0x100fe200028e0602 */
[-C--:B------:R-:W-:Y:S02]  /*59920*/  IADD3 R61, P5, R61, R8.reuse, RZ ;  /* 0x000000083d3d7210 */ /* 0x080fe40007fbe0ff */
[----:B------:R1:W-:Y:S01]  /*59930*/  STL [R1+0x1e78], R60 ;  /* 0x001e783c01007387 */ /* 0x0003e20000100800 */
[----:B------:R-:W-:Y:S02]  /*59940*/  STL [R1+0x1e80], R20 ;  /* 0x001e801401007387 */ /* 0x000fe40000100800 */
[----:B------:R-:W-:Y:S01]  /*59950*/  IMAD.X R57, R57, 0x1, R2, P6 ;  /* 0x0000000139397824 */ /* 0x000fe200030e0602 */
[----:B-1----:R-:W3:Y:S01]  /*59960*/  LDL.LU R60, [R1+0x1e84] ;  /* 0x001e8400013c7983 */ /* 0x002ee20000300800 */
[----:B------:R-:W-:Y:S02]  /*59970*/  STL [R1+0x1ea4], R24 ;  /* 0x001ea41801007387 */ /* 0x000fe40000100800 */
[----:B------:R-:W-:Y:S02]  /*59980*/  STL [R1+0x1e9c], R53 ;  /* 0x001e9c3501007387 */ /* 0x000fe40000100800 */
[----:B------:R-:W-:Y:S01]  /*59990*/  STL [R1+0x1e70], R61 ;  /* 0x001e703d01007387 */ /* 0x000fe20000100800 */
[----:B------:R-:W3:Y:S01]  /*599a0*/  LDL.LU R33, [R1+0x1e58] ;  /* 0x001e580001217983 */ /* 0x000ee20000300800 */
[----:B------:R-:W-:Y:S02]  /*599b0*/  STL [R1+0x1e94], R57 ;  /* 0x001e943901007387 */ /* 0x000fe40000100800 */
[----:B------:R-:W3:Y:S01]  /*599c0*/  LDL.LU R34, [R1+0x1e7c] ;  /* 0x001e7c0001227983 */ /* 0x000ee20000300800 */
[----:B--2---:R-:W-:-:S05]  /*599d0*/  IADD3 R52, P6, R52, R8, RZ ;  /* 0x0000000834347210 */ /* 0x004fca0007fde0ff */
[----:B------:R-:W-:Y:S01]  /*599e0*/  STL [R1+0x1e68], R52 ;  /* 0x001e683401007387 */ /* 0x000fe20000100800 */
[----:B------:R-:W2:Y:S02]  /*599f0*/  LDL.LU R35, [R1+0x1e50] ;  /* 0x001e500001237983 */ /* 0x000ea40000300800 */
[----:B----4-:R-:W-:-:S05]  /*59a00*/  IMAD.X R56, R56, 0x1, R2, P1 ;  /* 0x0000000138387824 */ /* 0x010fca00008e0602 */
[----:B------:R1:W-:Y:S01]  /*59a10*/  STL [R1+0x1e8c], R56 ;  /* 0x001e8c3801007387 */ /* 0x0003e20000100800 */
        /* <DEDUP_REMOVED lines=17> */
[----:B-1----:R-:W4:Y:S02]  /*59b30*/  LDL.LU R56, [R1+0x1e08] ;  /* 0x001e080001387983 */ /* 0x002f240000300800 */
[----:B------:R-:W4:Y:S01]  /*59b40*/  LDL.LU R20, [R1+0x1e2c] ;  /* 0x001e2c0001147983 */ /* 0x000f220000300800 */
[----:B------:R-:W4:Y:S01]  /*59b50*/  LDL.LU R24, [R1+0x1e00] ;  /* 0x001e000001187983 */ /* 0x000f220000300800 */
[----:B------:R-:W-:-:S05]  /*59b60*/  IADD3 R0, P1, R0, R8, RZ ;  /* 0x0000000800007210 */ /* 0x000fca0007f3e0ff */
[----:B------:R1:W-:Y:S04]  /*59b70*/  STL [R1+0x1e60], R0 ;  /* 0x001e600001007387 */ /* 0x0003e80000100800 */
[----:B-1----:R-:W4:Y:S01]  /*59b80*/  LDL.LU R0, [R1+0x1e24] ;  /* 0x001e240001007983 */ /* 0x002f220000300800 */
[----:B------:R-:W4:Y:S02]  /*59b90*/  LDL.LU R53, [R1+0x1df8] ;  /* 0x001df80001357983 */ /* 0x000f240000300800 */
[----:B------:R-:W4:Y:S02]  /*59ba0*/  LDL.LU R61, [R1+0x1e1c] ;  /* 0x001e1c00013d7983 */ /* 0x000f240000300800 */
[----:B------:R-:W4:Y:S02]  /*59bb0*/  LDL.LU R57, [R1+0x1df0] ;  /* 0x001df00001397983 */ /* 0x000f240000300800 */
[----:B---3--:R-:W-:-:S05]  /*59bc0*/  IMAD.X R60, R60, 0x1, R2, P2 ;  /* 0x000000013c3c7824 */ /* 0x008fca00010e0602 */
[----:B------:R1:W-:Y:S01]  /*59bd0*/  STL [R1+0x1e84], R60 ;  /* 0x001e843c01007387 */ /* 0x0003e20000100800 */
[----:B------:R-:W3:Y:S01]  /*59be0*/  LDL.LU R52, [R1+0x1e14] ;  /* 0x001e140001347983 */ /* 0x000ee20000300800 */
[-C--:B------:R-:W-:Y:S01]  /*59bf0*/  IADD3 R33, P2, R33, R8.reuse, RZ ;  /* 0x0000000821217210 */ /* 0x080fe20007f5e0ff */
[----:B------:R-:W-:Y:S01]  /*59c00*/  IMAD.X R34, R34, 0x1, R2, P3 ;  /* 0x0000000122227824 */ /* 0x000fe200018e0602 */
[----:B-1----:R-:W3:Y:S03]  /*59c10*/  LDL.LU R60, [R1+0x1de8] ;  /* 0x001de800013c7983 */ /* 0x002ee60000300800 */
[----:B------:R-:W-:Y:S02]  /*59c20*/  STL [R1+0x1e58], R33 ;  /* 0x001e582101007387 */ /* 0x000fe40000100800 */
[----:B------:R-:W-:Y:S01]  /*59c30*/  STL [R1+0x1e7c], R34 ;  /* 0x001e7c2201007387 */ /* 0x000fe20000100800 */
[----:B--2---:R-:W-:-:S05]  /*59c40*/  IADD3 R35, P3, R35, R8, RZ ;  /* 0x0000000823237210 */ /* 0x004fca0007f7e0ff */
[----:B------:R-:W-:Y:S01]  /*59c50*/  STL [R1+0x1e50], R35 ;  /* 0x001e502301007387 */ /* 0x000fe20000100800 */
[--C-:B----4-:R-:W-:Y:S01]  /*59c60*/  IMAD.X R42, R42, 0x1, R2.reuse, P4 ;  /* 0x000000012a2a7824 */ /* 0x110fe200020e0602 */
[-C--:B------:R-:W-:Y:S01]  /*59c70*/  IADD3 R43, P4, R43, R8.reuse, RZ ;  /* 0x000000082b2b7210 */ /* 0x080fe20007f9e0ff */
[--C-:B------:R-:W-:Y:S01]  /*59c80*/  IMAD.X R14, R14, 0x1, R2.reuse, P5 ;  /* 0x000000010e0e7824 */ /* 0x100fe200028e0602 */
[-C--:B------:R-:W-:Y:S01]  /*59c90*/  IADD3 R15, P5, R15, R8.reuse, RZ ;  /* 0x000000080f0f7210 */ /* 0x080fe20007fbe0ff */
[--C-:B------:R-:W-:Y:S01]  /*59ca0*/  IMAD.X R58, R58, 0x1, R2.reuse, P6 ;  /* 0x000000013a3a7824 */ /* 0x100fe200030e0602 */
[----:B------:R-:W-:Y:S01]  /*59cb0*/  STL [R1+0x1e74], R42 ;  /* 0x001e742a01007387 */ /* 0x000fe20000100800 */
[-C--:B------:R-:W-:Y:S01]  /*59cc0*/  IADD3 R59, P6, R59, R8.reuse, RZ ;  /* 0x000000083b3b7210 */ /* 0x080fe20007fde0ff */
[----:B------:R-:W-:Y:S02]  /*59cd0*/  STL [R1+0x1e48], R43 ;  /* 0x001e482b01007387 */ /* 0x000fe40000100800 */
        /* <DEDUP_REMOVED lines=14> */
[----:B------:R-:W-:Y:S01]  /*59dc0*/  IADD3 R49, P4, R49, R8, RZ ;  /* 0x0000000831317210 */ /* 0x000fe20007f9e0ff */
[----:B------:R-:W-:Y:S02]  /*59dd0*/  STL [R1+0x1e28], R13 ;  /* 0x001e280d01007387 */ /* 0x000fe40000100800 */
[----:B------:R-:W-:-:S02]  /*59de0*/  IMAD.X R48, R48, 0x1, R2, P5 ;  /* 0x0000000130307824 */ /* 0x000fc400028e0602 */
[--C-:B------:R-:W-:Y:S01]  /*59df0*/  IMAD.X R25, R25, 0x1, R2.reuse, P6 ;  /* 0x0000000119197824 */ /* 0x100fe200030e0602 */
[----:B------:R-:W-:Y:S01]  /*59e00*/  STL [R1+0x1e4c], R17 ;  /* 0x001e4c1101007387 */ /* 0x000fe20000100800 */
[-C--:B------:R-:W-:Y:S01]  /*59e10*/  IADD3 R56, P6, R56, R8.reuse, RZ ;  /* 0x0000000838387210 */ /* 0x080fe20007fde0ff */
[----:B------:R-:W-:Y:S01]  /*59e20*/  STL [R1+0x1e20], R12 ;  /* 0x001e200c01007387 */ /* 0x000fe20000100800 */
[----:B------:R-:W-:Y:S01]  /*59e30*/  IADD3 R21, P5, R21, R8, RZ ;  /* 0x0000000815157210 */ /* 0x000fe20007fbe0ff */
[----:B------:R-:W-:Y:S01]  /*59e40*/  STL [R1+0x1e44], R16 ;  /* 0x001e441001007387 */ /* 0x000fe20000100800 */
[----:B------:R-:W-:Y:S02]  /*59e50*/  STL [R1+0x1e18], R49 ;  /* 0x001e183101007387 */ /* 0x000fe40000100800 */
[----:B------:R-:W-:Y:S02]  /*59e60*/  STL [R1+0x1e3c], R48 ;  /* 0x001e3c3001007387 */ /* 0x000fe40000100800 */
[----:B------:R1:W-:Y:S01]  /*59e70*/  STL [R1+0x1e08], R56 ;  /* 0x001e083801007387 */ /* 0x0003e20000100800 */
[----:B------:R-:W-:Y:S01]  /*59e80*/  STL [R1+0x1e10], R21 ;  /* 0x001e101501007387 */ /* 0x000fe20000100800 */
[----:B------:R-:W-:-:S03]  /*59e90*/  IMAD.X R20, R20, 0x1, R2, P1 ;  /* 0x0000000114147824 */ /* 0x000fc600008e0602 */
[----:B-1----:R-:W2:Y:S01]  /*59ea0*/  LDL.LU R56, [R1+0x1e0c] ;  /* 0x001e0c0001387983 */ /* 0x002ea20000300800 */
[----:B------:R-:W-:Y:S02]  /*59eb0*/  STL [R1+0x1e34], R25 ;  /* 0x001e341901007387 */ /* 0x000fe40000100800 */
[----:B------:R-:W-:-:S05]  /*59ec0*/  IMAD.X R0, R0, 0x1, R2, P2 ;  /* 0x0000000100007824 */ /* 0x000fca00010e0602 */
[----:B------:R1:W-:Y:S01]  /*59ed0*/  STL [R1+0x1e24], R0 ;  /* 0x001e240001007387 */ /* 0x0003e20000100800 */
[----:B------:R-:W-:Y:S03]  /*59ee0*/  STL [R1+0x1e2c], R20 ;  /* 0x001e2c1401007387 */ /* 0x000fe60000100800 */
[----:B-1----:R-:W4:Y:S01]  /*59ef0*/  LDL.LU R0, [R1+0x1de0] ;  /* 0x001de00001007983 */ /* 0x002f220000300800 */
[-C--:B------:R-:W-:Y:S02]  /*59f00*/  IADD3 R24, P1, R24, R8.reuse, RZ ;  /* 0x0000000818187210 */ /* 0x080fe40007f3e0ff */
[-C--:B------:R-:W-:Y:S01]  /*59f10*/  IADD3 R53, P2, R53, R8.reuse, RZ ;  /* 0x0000000835357210 */ /* 0x080fe20007f5e0ff */
[--C-:B------:R-:W-:Y:S01]  /*59f20*/  IMAD.X R61, R61, 0x1, R2.reuse, P3 ;  /* 0x000000013d3d7824 */ /* 0x100fe200018e0602 */
[-C--:B------:R-:W-:Y:S01]  /*59f30*/  IADD3 R57, P3, R57, R8.reuse, RZ ;  /* 0x0000000839397210 */ /* 0x080fe20007f7e0ff */
[--C-:B---3--:R-:W-:Y:S01]  /*59f40*/  IMAD.X R52, R52, 0x1, R2.reuse, P4 ;  /* 0x0000000134347824 */ /* 0x108fe200020e0602 */
[----:B------:R-:W-:Y:S01]  /*59f50*/  STL [R1+0x1e00], R24 ;  /* 0x001e001801007387 */ /* 0x000fe20000100800 */
[----:B------:R-:W-:Y:S02]  /*59f60*/  STL [R1+0x1df8], R53 ;  /* 0x001df83501007387 */ /* 0x000fe40000100800 */
[----:B------:R-:W-:Y:S01]  /*59f70*/  STL [R1+0x1e1c], R61 ;  /* 0x001e1c3d01007387 */ /* 0x000fe20000100800 */
[----:B------:R-:W-:Y:S01]  /*59f80*/  IADD3 R60, P4, R60, R8, RZ ;  /* 0x000000083c3c7210 */ /* 0x000fe20007f9e0ff */
[----:B------:R-:W3:Y:S01]  /*59f90*/  LDL.LU R33, [R1+0x1e04] ;  /* 0x001e040001217983 */ /* 0x000ee20000300800 */
[----:B------:R-:W-:Y:S02]  /*59fa0*/  STL [R1+0x1df0], R57 ;  /* 0x001df03901007387 */ /* 0x000fe40000100800 */
[----:B------:R-:W3:Y:S02]  /*59fb0*/  LDL.LU R34, [R1+0x1dd8] ;  /* 0x001dd80001227983 */ /* 0x000ee40000300800 */
[----:B------:R-:W-:Y:S01]  /*59fc0*/  STL [R1+0x1e14], R52 ;  /* 0x001e143401007387 */ /* 0x000fe20000100800 */
[----:B------:R-:W3:Y:S01]  /*59fd0*/  LDL.LU R35, [R1+0x1dfc] ;  /* 0x001dfc0001237983 */ /* 0x000ee20000300800 */
[----:B------:R1:W-:Y:S02]  /*59fe0*/  STL [R1+0x1de8], R60 ;  /* 0x001de83c01007387 */ /* 0x0003e40000100800 */
        /* <DEDUP_REMOVED lines=17> */
[----:B-1----:R-:W3:Y:S01]  /*5a100*/  LDL.LU R60, [R1+0x1db4] ;  /* 0x001db400013c7983 */ /* 0x002ee20000300800 */
[----:B------:R-:W3:Y:S01]  /*5a110*/  LDL.LU R20, [R1+0x1d88] ;  /* 0x001d880001147983 */ /* 0x000ee20000300800 */
[----:B------:R-:W3:Y:S02]  /*5a120*/  LDL.LU R24, [R1+0x1dac] ;  /* 0x001dac0001187983 */ /* 0x000ee40000300800 */
[----:B--2---:R-:W-:-:S05]  /*5a130*/  IMAD.X R56, R56, 0x1, R2, P5 ;  /* 0x0000000138387824 */ /* 0x004fca00028e0602 */
[----:B------:R1:W-:Y:S04]  /*5a140*/  STL [R1+0x1e0c], R56 ;  /* 0x001e0c3801007387 */ /* 0x0003e80000100800 */
[----:B-1----:R-:W2:Y:S01]  /*5a150*/  LDL.LU R56, [R1+0x1d80] ;  /* 0x001d800001387983 */ /* 0x002ea20000300800 */
[----:B------:R-:W2:Y:S02]  /*5a160*/  LDL.LU R53, [R1+0x1da4] ;  /* 0x001da40001357983 */ /* 0x000ea40000300800 */
[----:B------:R-:W2:Y:S02]  /*5a170*/  LDL.LU R61, [R1+0x1d78] ;  /* 0x001d7800013d7983 */ /* 0x000ea40000300800 */
[----:B------:R-:W2:Y:S01]  /*5a180*/  LDL.LU R57, [R1+0x1d9c] ;  /* 0x001d9c0001397983 */ /* 0x000ea20000300800 */
[----:B----4-:R-:W-:-:S05]  /*5a190*/  IADD3 R0, P5, R0, R8, RZ ;  /* 0x0000000800007210 */ /* 0x010fca0007fbe0ff */
[----:B------:R1:W-:Y:S01]  /*5a1a0*/  STL [R1+0x1de0], R0 ;  /* 0x001de00001007387 */ /* 0x0003e20000100800 */
[----:B------:R-:W4:Y:S03]  /*5a1b0*/  LDL.LU R52, [R1+0x1d70] ;  /* 0x001d700001347983 */ /* 0x000f260000300800 */
[----:B-1----:R-:W4:Y:S01]  /*5a1c0*/  LDL.LU R0, [R1+0x1d94] ;  /* 0x001d940001007983 */ /* 0x002f220000300800 */
[--C-:B---3--:R-:W-:Y:S01]  /*5a1d0*/  IMAD.X R33, R33, 0x1, R2.reuse, P6 ;  /* 0x0000000121217824 */ /* 0x108fe200030e0602 */
        /* <DEDUP_REMOVED lines=31> */
[--C-:B------:R-:W-:Y:S01]  /*5a3d0*/  IMAD.X R60, R60, 0x1, R2.reuse, P4 ;  /* 0x000000013c3c7824 */ /* 0x100fe200020e0602 */
[----:B------:R-:W-:Y:S01]  /*5a3e0*/  STL [R1+0x1dcc], R12 ;  /* 0x001dcc0c01007387 */ /* 0x000fe20000100800 */
[----:B------:R-:W-:-:S02]  /*5a3f0*/  IMAD.X R21, R21, 0x1, R2, P3 ;  /* 0x0000000115157824 */ /* 0x000fc400018e0602 */
[----:B------:R-:W-:Y:S02]  /*5a400*/  STL [R1+0x1da0], R16 ;  /* 0x001da01001007387 */ /* 0x000fe40000100800 */
[----:B------:R-:W-:Y:S01]  /*5a410*/  STL [R1+0x1dc4], R49 ;  /* 0x001dc43101007387 */ /* 0x000fe20000100800 */
[----:B------:R-:W-:Y:S01]  /*5a420*/  STL [R1+0x1d98], R48 ;  /* 0x001d983001007387 */ /* 0x000fe20000100800 */
[----:B------:R1:W-:Y:S02]  /*5a430*/  STL [R1+0x1db4], R60 ;  /* 0x001db43c01007387 */ /* 0x0003e40000100800 */
[----:B------:R-:W-:Y:S01]  /*5a440*/  STL [R1+0x1dbc], R21 ;  /* 0x001dbc1501007387 */ /* 0x000fe20000100800 */
[-C--:B------:R-:W-:Y:S01]  /*5a450*/  IADD3 R25, P3, R25, R8.reuse, RZ ;  /* 0x0000000819197210 */ /* 0x080fe20007f7e0ff */
[--C-:B------:R-:W-:Y:S01]  /*5a460*/  IMAD.X R24, R24, 0x1, R2.reuse, P5 ;  /* 0x0000000118187824 */ /* 0x100fe200028e0602 */
[-C--:B------:R-:W-:Y:S01]  /*5a470*/  IADD3 R20, P4, R20, R8.reuse, RZ ;  /* 0x0000000814147210 */ /* 0x080fe20007f9e0ff */
[----:B-1----:R-:W3:Y:S02]  /*5a480*/  LDL.LU R60, [R1+0x1d68] ;  /* 0x001d6800013c7983 */ /* 0x002ee40000300800 */
[----:B------:R-:W-:Y:S01]  /*5a490*/  STL [R1+0x1d90], R25 ;  /* 0x001d901901007387 */ /* 0x000fe20000100800 */
[-C--:B--2---:R-:W-:Y:S01]  /*5a4a0*/  IADD3 R56, P5, R56, R8.reuse, RZ ;  /* 0x0000000838387210 */ /* 0x084fe20007fbe0ff */
[--C-:B------:R-:W-:Y:S01]  /*5a4b0*/  IMAD.X R53, R53, 0x1, R2.reuse, P6 ;  /* 0x0000000135357824 */ /* 0x100fe200030e0602 */
[----:B------:R-:W-:Y:S01]  /*5a4c0*/  IADD3 R61, P6, R61, R8, RZ ;  /* 0x000000083d3d7210 */ /* 0x000fe20007fde0ff */
[----:B------:R-:W-:-:S02]  /*5a4d0*/  IMAD.X R57, R57, 0x1, R2, P1 ;  /* 0x0000000139397824 */ /* 0x000fc400008e0602 */
[----:B------:R1:W-:Y:S01]  /*5a4e0*/  STL [R1+0x1d80], R56 ;  /* 0x001d803801007387 */ /* 0x0003e20000100800 */
[----:B------:R-:W-:Y:S03]  /*5a4f0*/  STL [R1+0x1d88], R20 ;  /* 0x001d881401007387 */ /* 0x000fe60000100800 */
[----:B-1----:R-:W2:Y:S01]  /*5a500*/  LDL.LU R56, [R1+0x1d8c] ;  /* 0x001d8c0001387983 */ /* 0x002ea20000300800 */
[----:B------:R-:W-:Y:S01]  /*5a510*/  STL [R1+0x1dac], R24 ;  /* 0x001dac1801007387 */ /* 0x000fe20000100800 */
[----:B----4-:R-:W-:Y:S02]  /*5a520*/  IADD3 R52, P1, R52, R8, RZ ;  /* 0x0000000834347210 */ /* 0x010fe40007f3e0ff */
[----:B------:R-:W-:Y:S04]  /*5a530*/  STL [R1+0x1da4], R53 ;  /* 0x001da43501007387 */ /* 0x000fe80000100800 */
[----:B------:R-:W-:Y:S01]  /*5a540*/  STL [R1+0x1d78], R61 ;  /* 0x001d783d01007387 */ /* 0x000fe20000100800 */
[----:B------:R-:W4:Y:S02]  /*5a550*/  LDL.LU R33, [R1+0x1d60] ;  /* 0x001d600001217983 */ /* 0x000f240000300800 */
[----:B------:R-:W-:Y:S02]  /*5a560*/  STL [R1+0x1d9c], R57 ;  /* 0x001d9c3901007387 */ /* 0x000fe40000100800 */
[----:B------:R-:W4:Y:S01]  /*5a570*/  LDL.LU R34, [R1+0x1d84] ;  /* 0x001d840001227983 */ /* 0x000f220000300800 */
[----:B------:R-:W-:Y:S01]  /*5a580*/  STL [R1+0x1d70], R52 ;  /* 0x001d703401007387 */ /* 0x000fe20000100800 */
[----:B------:R-:W4:Y:S02]  /*5a590*/  LDL.LU R35, [R1+0x1d58] ;  /* 0x001d580001237983 */ /* 0x000f240000300800 */
[----:B------:R-:W-:-:S05]  /*5a5a0*/  IMAD.X R0, R0, 0x1, R2, P2 ;  /* 0x0000000100007824 */ /* 0x000fca00010e0602 */
        /* <DEDUP_REMOVED lines=21> */
[----:B---3--:R-:W-:-:S05]  /*5a700*/  IADD3 R60, P2, R60, R8, RZ ;  /* 0x000000083c3c7210 */ /* 0x008fca0007f5e0ff */
[----:B------:R1:W-:Y:S04]  /*5a710*/  STL [R1+0x1d68], R60 ;  /* 0x001d683c01007387 */ /* 0x0003e80000100800 */
[----:B-1----:R-:W3:Y:S01]  /*5a720*/  LDL.LU R60, [R1+0x1d2c] ;  /* 0x001d2c00013c7983 */ /* 0x002ee20000300800 */
[----:B------:R-:W3:Y:S02]  /*5a730*/  LDL.LU R53, [R1+0x1d00] ;  /* 0x001d000001357983 */ /* 0x000ee40000300800 */
[----:B------:R-:W3:Y:S02]  /*5a740*/  LDL.LU R61, [R1+0x1d24] ;  /* 0x001d2400013d7983 */ /* 0x000ee40000300800 */
[----:B------:R-:W3:Y:S02]  /*5a750*/  LDL.LU R57, [R1+0x1cf8] ;  /* 0x001cf80001397983 */ /* 0x000ee40000300800 */
[----:B--2---:R-:W-:-:S05]  /*5a760*/  IMAD.X R56, R56, 0x1, R2, P3 ;  /* 0x0000000138387824 */ /* 0x004fca00018e0602 */
[----:B------:R1:W-:Y:S01]  /*5a770*/  STL [R1+0x1d8c], R56 ;  /* 0x001d8c3801007387 */ /* 0x0003e20000100800 */
[----:B------:R-:W2:Y:S01]  /*5a780*/  LDL.LU R52, [R1+0x1d1c] ;  /* 0x001d1c0001347983 */ /* 0x000ea20000300800 */
[-C--:B----4-:R-:W-:Y:S01]  /*5a790*/  IADD3 R33, P3, R33, R8.reuse, RZ ;  /* 0x0000000821217210 */ /* 0x090fe20007f7e0ff */
[--C-:B------:R-:W-:Y:S01]  /*5a7a0*/  IMAD.X R34, R34, 0x1, R2.reuse, P4 ;  /* 0x0000000122227824 */ /* 0x100fe200020e0602 */
[-C--:B------:R-:W-:Y:S01]  /*5a7b0*/  IADD3 R35, P4, R35, R8.reuse, RZ ;  /* 0x0000000823237210 */ /* 0x080fe20007f9e0ff */
[----:B-1----:R-:W4:Y:S01]  /*5a7c0*/  LDL.LU R56, [R1+0x1cf0] ;  /* 0x001cf00001387983 */ /* 0x002f220000300800 */
[--C-:B------:R-:W-:Y:S01]  /*5a7d0*/  IMAD.X R42, R42, 0x1, R2.reuse, P5 ;  /* 0x000000012a2a7824 */ /* 0x100fe200028e0602 */
[----:B------:R-:W-:Y:S02]  /*5a7e0*/  IADD3 R43, P5, R43, R8, RZ ;  /* 0x000000082b2b7210 */ /* 0x000fe40007fbe0ff */
        /* <DEDUP_REMOVED lines=35> */
[----:B------:R-:W-:Y:S01]  /*5aa20*/  STL [R1+0x1d18], R21 ;  /* 0x001d181501007387 */ /* 0x000fe20000100800 */
[----:B-1----:R-:W4:Y:S01]  /*5aa30*/  LDL.LU R0, [R1+0x1d14] ;  /* 0x001d140001007983 */ /* 0x002f220000300800 */
[--C-:B------:R-:W-:Y:S01]  /*5aa40*/  IMAD.X R20, R20, 0x1, R2.reuse, P2 ;  /* 0x0000000114147824 */ /* 0x100fe200010e0602 */
[-C--:B------:R-:W-:Y:S01]  /*5aa50*/  IADD3 R24, P2, R24, R8.reuse, RZ ;  /* 0x0000000818187210 */ /* 0x080fe20007f5e0ff */
[----:B------:R-:W-:Y:S02]  /*5aa60*/  STL [R1+0x1d3c], R25 ;  /* 0x001d3c1901007387 */ /* 0x000fe40000100800 */
[--C-:B---3--:R-:W-:Y:S01]  /*5aa70*/  IMAD.X R60, R60, 0x1, R2.reuse, P3 ;  /* 0x000000013c3c7824 */ /* 0x108fe200018e0602 */
[-C--:B------:R-:W-:Y:S01]  /*5aa80*/  IADD3 R53, P3, R53, R8.reuse, RZ ;  /* 0x0000000835357210 */ /* 0x080fe20007f7e0ff */
[----:B------:R-:W-:Y:S01]  /*5aa90*/  IMAD.X R61, R61, 0x1, R2, P4 ;  /* 0x000000013d3d7824 */ /* 0x000fe200020e0602 */
[----:B------:R-:W-:-:S02]  /*5aaa0*/  IADD3 R57, P4, R57, R8, RZ ;  /* 0x0000000839397210 */ /* 0x000fc40007f9e0ff */
[----:B------:R1:W-:Y:S01]  /*5aab0*/  STL [R1+0x1d2c], R60 ;  /* 0x001d2c3c01007387 */ /* 0x0003e20000100800 */
[----:B------:R-:W-:Y:S03]  /*5aac0*/  STL [R1+0x1d34], R20 ;  /* 0x001d341401007387 */ /* 0x000fe60000100800 */
[----:B-1----:R-:W3:Y:S01]  /*5aad0*/  LDL.LU R60, [R1+0x1ce8] ;  /* 0x001ce800013c7983 */ /* 0x002ee20000300800 */
[----:B------:R-:W-:Y:S02]  /*5aae0*/  STL [R1+0x1d08], R24 ;  /* 0x001d081801007387 */ /* 0x000fe40000100800 */
[----:B------:R-:W-:Y:S02]  /*5aaf0*/  STL [R1+0x1d00], R53 ;  /* 0x001d003501007387 */ /* 0x000fe40000100800 */
[----:B------:R-:W-:Y:S01]  /*5ab00*/  STL [R1+0x1d24], R61 ;  /* 0x001d243d01007387 */ /* 0x000fe20000100800 */
[----:B------:R-:W3:Y:S01]  /*5ab10*/  LDL.LU R33, [R1+0x1d0c] ;  /* 0x001d0c0001217983 */ /* 0x000ee20000300800 */
[----:B------:R-:W-:Y:S02]  /*5ab20*/  STL [R1+0x1cf8], R57 ;  /* 0x001cf83901007387 */ /* 0x000fe40000100800 */
[----:B------:R-:W3:Y:S02]  /*5ab30*/  LDL.LU R34, [R1+0x1ce0] ;  /* 0x001ce00001227983 */ /* 0x000ee40000300800 */
[----:B--2---:R-:W-:-:S05]  /*5ab40*/  IMAD.X R52, R52, 0x1, R2, P5 ;  /* 0x0000000134347824 */ /* 0x004fca00028e0602 */
[----:B------:R-:W-:Y:S01]  /*5ab50*/  STL [R1+0x1d1c], R52 ;  /* 0x001d1c3401007387 */ /* 0x000fe20000100800 */
[----:B------:R-:W2:Y:S01]  /*5ab60*/  LDL.LU R35, [R1+0x1d04] ;  /* 0x001d040001237983 */ /* 0x000ea20000300800 */
[----:B----4-:R-:W-:-:S05]  /*5ab70*/  IADD3 R56, P5, R56, R8, RZ ;  /* 0x0000000838387210 */ /* 0x010fca0007fbe0ff */
        /* <DEDUP_REMOVED lines=21> */
[----:B------:R-:W-:-:S05]  /*5acd0*/  IMAD.X R0, R0, 0x1, R2, P6 ;  /* 0x0000000100007824 */ /* 0x000fca00030e0602 */
[----:B------:R1:W-:Y:S04]  /*5ace0*/  STL [R1+0x1d14], R0 ;  /* 0x001d140001007387 */ /* 0x0003e80000100800 */
[----:B-1----:R-:W4:Y:S01]  /*5acf0*/  LDL.LU R0, [R1+0x1c88] ;  /* 0x001c880001007983 */ /* 0x002f220000300800 */
[----:B------:R-:W4:Y:S02]  /*5ad00*/  LDL.LU R53, [R1+0x1cac] ;  /* 0x001cac0001357983 */ /* 0x000f240000300800 */
[----:B------:R-:W4:Y:S02]  /*5ad10*/  LDL.LU R61, [R1+0x1c80] ;  /* 0x001c8000013d7983 */ /* 0x000f240000300800 */
[----:B------:R-:W4:Y:S01]  /*5ad20*/  LDL.LU R57, [R1+0x1ca4] ;  /* 0x001ca40001397983 */ /* 0x000f220000300800 */
[----:B---3--:R-:W-:-:S05]  /*5ad30*/  IADD3 R60, P6, R60, R8, RZ ;  /* 0x000000083c3c7210 */ /* 0x008fca0007fde0ff */
[----:B------:R1:W-:Y:S01]  /*5ad40*/  STL [R1+0x1ce8], R60 ;  /* 0x001ce83c01007387 */ /* 0x0003e20000100800 */
[----:B------:R-:W3:Y:S02]  /*5ad50*/  LDL.LU R52, [R1+0x1c78] ;  /* 0x001c780001347983 */ /* 0x000ee40000300800 */
[--C-:B------:R-:W-:Y:S01]  /*5ad60*/  IMAD.X R33, R33, 0x1, R2.reuse, P1 ;  /* 0x0000000121217824 */ /* 0x100fe200008e0602 */
[----:B------:R-:W-:Y:S01]  /*5ad70*/  IADD3 R34, P1, R34, R8, RZ ;  /* 0x0000000822227210 */ /* 0x000fe20007f3e0ff */
[----:B-1----:R-:W3:Y:S03]  /*5ad80*/  LDL.LU R60, [R1+0x1c9c] ;  /* 0x001c9c00013c7983 */ /* 0x002ee60000300800 */
[----:B------:R-:W-:Y:S02]  /*5ad90*/  STL [R1+0x1d0c], R33 ;  /* 0x001d0c2101007387 */ /* 0x000fe40000100800 */
[----:B------:R-:W-:Y:S02]  /*5ada0*/  STL [R1+0x1ce0], R34 ;  /* 0x001ce02201007387 */ /* 0x000fe40000100800 */
[----:B--2---:R-:W-:-:S05]  /*5adb0*/  IMAD.X R35, R35, 0x1, R2, P2 ;  /* 0x0000000123237824 */ /* 0x004fca00010e0602 */
[----:B------:R-:W-:Y:S01]  /*5adc0*/  STL [R1+0x1d04], R35 ;  /* 0x001d042301007387 */ /* 0x000fe20000100800 */
[-C--:B----4-:R-:W-:Y:S01]  /*5add0*/  IADD3 R42, P2, R42, R8.reuse, RZ ;  /* 0x000000082a2a7210 */ /* 0x090fe20007f5e0ff */
[--C-:B------:R-:W-:Y:S01]  /*5ade0*/  IMAD.X R43, R43, 0x1, R2.reuse, P3 ;  /* 0x000000012b2b7824 */ /* 0x100fe200018e0602 */
[-C--:B------:R-:W-:Y:S01]  /*5adf0*/  IADD3 R14, P3, R14, R8.reuse, RZ ;  /* 0x000000080e0e7210 */ /* 0x080fe20007f7e0ff */
        /* <DEDUP_REMOVED lines=24> */
[----:B------:R-:W-:Y:S02]  /*5af80*/  STL [R1+0x1cd4], R12 ;  /* 0x001cd40c01007387 */ /* 0x000fe40000100800 */
[--C-:B------:R-:W-:Y:S01]  /*5af90*/  IMAD.X R21, R21, 0x1, R2.reuse, P4 ;  /* 0x0000000115157824 */ /* 0x100fe200020e0602 */
[----:B------:R-:W-:Y:S01]  /*5afa0*/  STL [R1+0x1ca8], R16 ;  /* 0x001ca81001007387 */ /* 0x000fe20000100800 */
[----:B------:R-:W-:Y:S02]  /*5afb0*/  STL [R1+0x1ccc], R49 ;  /* 0x001ccc3101007387 */ /* 0x000fe40000100800 */
[----:B------:R-:W-:Y:S02]  /*5afc0*/  STL [R1+0x1ca0], R48 ;  /* 0x001ca03001007387 */ /* 0x000fe40000100800 */
[----:B------:R1:W-:Y:S01]  /*5afd0*/  STL [R1+0x1cbc], R56 ;  /* 0x001cbc3801007387 */ /* 0x0003e20000100800 */
[----:B------:R-:W-:Y:S01]  /*5afe0*/  STL [R1+0x1cc4], R21 ;  /* 0x001cc41501007387 */ /* 0x000fe20000100800 */
[-C--:B------:R-:W-:Y:S01]  /*5aff0*/  IADD3 R25, P4, R25, R8.reuse, RZ ;  /* 0x0000000819197210 */ /* 0x080fe20007f9e0ff */
[----:B------:R-:W-:Y:S01]  /*5b000*/  IMAD.X R24, R24, 0x1, R2, P6 ;  /* 0x0000000118187824 */ /* 0x000fe200030e0602 */
[-C--:B------:R-:W-:Y:S01]  /*5b010*/  IADD3 R20, P5, R20, R8.reuse, RZ ;  /* 0x0000000814147210 */ /* 0x080fe20007fbe0ff */
[----:B-1----:R-:W2:Y:S02]  /*5b020*/  LDL.LU R56, [R1+0x1c70] ;  /* 0x001c700001387983 */ /* 0x002ea40000300800 */
[----:B------:R-:W-:Y:S01]  /*5b030*/  STL [R1+0x1c98], R25 ;  /* 0x001c981901007387 */ /* 0x000fe20000100800 */
[----:B------:R-:W-:-:S05]  /*5b040*/  IADD3 R0, P6, R0, R8, RZ ;  /* 0x0000000800007210 */ /* 0x000fca0007fde0ff */
[----:B------:R1:W-:Y:S01]  /*5b050*/  STL [R1+0x1c88], R0 ;  /* 0x001c880001007387 */ /* 0x0003e20000100800 */
[----:B------:R-:W-:Y:S03]  /*5b060*/  STL [R1+0x1c90], R20 ;  /* 0x001c901401007387 */ /* 0x000fe60000100800 */
[----:B-1----:R-:W4:Y:S01]  /*5b070*/  LDL.LU R0, [R1+0x1c94] ;  /* 0x001c940001007983 */ /* 0x002f220000300800 */
[--C-:B------:R-:W-:Y:S01]  /*5b080*/  IMAD.X R53, R53, 0x1, R2.reuse, P1 ;  /* 0x0000000135357824 */ /* 0x100fe200008e0602 */
[-C--:B------:R-:W-:Y:S01]  /*5b090*/  IADD3 R61, P1, R61, R8.reuse, RZ ;  /* 0x000000083d3d7210 */ /* 0x080fe20007f3e0ff */
[--C-:B------:R-:W-:Y:S01]  /*5b0a0*/  IMAD.X R57, R57, 0x1, R2.reuse, P2 ;  /* 0x0000000139397824 */ /* 0x100fe200010e0602 */
[----:B------:R-:W-:Y:S01]  /*5b0b0*/  STL [R1+0x1cb4], R24 ;  /* 0x001cb41801007387 */ /* 0x000fe20000100800 */
[-C--:B---3--:R-:W-:Y:S01]  /*5b0c0*/  IADD3 R52, P2, R52, R8.reuse, RZ ;  /* 0x0000000834347210 */ /* 0x088fe20007f5e0ff */
[----:B------:R-:W-:Y:S02]  /*5b0d0*/  STL [R1+0x1cac], R53 ;  /* 0x001cac3501007387 */ /* 0x000fe40000100800 */
[----:B------:R-:W-:Y:S01]  /*5b0e0*/  STL [R1+0x1c80], R61 ;  /* 0x001c803d01007387 */ /* 0x000fe20000100800 */
[----:B------:R-:W3:Y:S01]  /*5b0f0*/  LDL.LU R33, [R1+0x1c68] ;  /* 0x001c680001217983 */ /* 0x000ee20000300800 */
[----:B------:R-:W-:Y:S02]  /*5b100*/  STL [R1+0x1ca4], R57 ;  /* 0x001ca43901007387 */ /* 0x000fe40000100800 */
[----:B------:R-:W3:Y:S02]  /*5b110*/  LDL.LU R34, [R1+0x1c8c] ;  /* 0x001c8c0001227983 */ /* 0x000ee40000300800 */
[----:B------:R-:W-:Y:S01]  /*5b120*/  IMAD.X R60, R60, 0x1, R2, P3 ;  /* 0x000000013c3c7824 */ /* 0x000fe200018e0602 */
[----:B------:R-:W-:Y:S01]  /*5b130*/  STL [R1+0x1c78], R52 ;  /* 0x001c783401007387 */ /* 0x000fe20000100800 */
[----:B------:R-:W3:Y:S03]  /*5b140*/  LDL.LU R35, [R1+0x1c60] ;  /* 0x001c600001237983 */ /* 0x000ee60000300800 */
[----:B------:R1:W-:Y:S01]  /*5b150*/  STL [R1+0x1c9c], R60 ;  /* 0x001c9c3c01007387 */ /* 0x0003e20000100800 */
        /* <DEDUP_REMOVED lines=21> */
[----:B------:R1:W-:Y:S04]  /*5b2b0*/  STL [R1+0x1c70], R56 ;  /* 0x001c703801007387 */ /* 0x0003e80000100800 */
[----:B-1----:R-:W2:Y:S01]  /*5b2c0*/  LDL.LU R56, [R1+0x1c34] ;  /* 0x001c340001387983 */ /* 0x002ea20000300800 */
[----:B------:R-:W2:Y:S02]  /*5b2d0*/  LDL.LU R53, [R1+0x1c08] ;  /* 0x001c080001357983 */ /* 0x000ea40000300800 */
[----:B------:R-:W2:Y:S02]  /*5b2e0*/  LDL.LU R61, [R1+0x1c2c] ;  /* 0x001c2c00013d7983 */ /* 0x000ea40000300800 */
[----:B------:R-:W2:Y:S02]  /*5b2f0*/  LDL.LU R57, [R1+0x1c00] ;  /* 0x001c000001397983 */ /* 0x000ea40000300800 */
[----:B----4-:R-:W-:-:S05]  /*5b300*/  IMAD.X R0, R0, 0x1, R2, P4 ;  /* 0x0000000100007824 */ /* 0x010fca00020e0602 */
[----:B------:R1:W-:Y:S01]  /*5b310*/  STL [R1+0x1c94], R0 ;  /* 0x001c940001007387 */ /* 0x0003e20000100800 */
[----:B------:R-:W4:Y:S03]  /*5b320*/  LDL.LU R52, [R1+0x1c24] ;  /* 0x001c240001347983 */ /* 0x000f260000300800 */
[----:B-1----:R-:W4:Y:S01]  /*5b330*/  LDL.LU R0, [R1+0x1bf8] ;  /* 0x001bf80001007983 */ /* 0x002f220000300800 */
[-C--:B---3--:R-:W-:Y:S01]  /*5b340*/  IADD3 R33, P4, R33, R8.reuse, RZ ;  /* 0x0000000821217210 */ /* 0x088fe20007f9e0ff */
[--C-:B------:R-:W-:Y:S01]  /*5b350*/  IMAD.X R34, R34, 0x1, R2.reuse, P5 ;  /* 0x0000000122227824 */ /* 0x100fe200028e0602 */
[-C--:B------:R-:W-:Y:S01]  /*5b360*/  IADD3 R35, P5, R35, R8.reuse, RZ ;  /* 0x0000000823237210 */ /* 0x080fe20007fbe0ff */
[--C-:B------:R-:W-:Y:S01]  /*5b370*/  IMAD.X R42, R42, 0x1, R2.reuse, P6 ;  /* 0x000000012a2a7824 */ /* 0x100fe200030e0602 */
        /* <DEDUP_REMOVED lines=42> */
[-C--:B------:R-:W-:Y:S01]  /*5b620*/  IADD3 R53, P4, R53, R8.reuse, RZ ;  /* 0x0000000835357210 */ /* 0x080fe20007f9e0ff */
[----:B------:R-:W-:Y:S01]  /*5b630*/  IMAD.X R61, R61, 0x1, R2, P5 ;  /* 0x000000013d3d7824 */ /* 0x000fe200028e0602 */
[----:B------:R-:W-:-:S02]  /*5b640*/  IADD3 R57, P5, R57, R8, RZ ;  /* 0x0000000839397210 */ /* 0x000fc40007fbe0ff */
[----:B------:R1:W-:Y:S01]  /*5b650*/  STL [R1+0x1c34], R56 ;  /* 0x001c343801007387 */ /* 0x0003e20000100800 */
[----:B------:R-:W-:Y:S03]  /*5b660*/  STL [R1+0x1c3c], R20 ;  /* 0x001c3c1401007387 */ /* 0x000fe60000100800 */
[----:B-1----:R-:W2:Y:S01]  /*5b670*/  LDL.LU R56, [R1+0x1bf0] ;  /* 0x001bf00001387983 */ /* 0x002ea20000300800 */
[----:B------:R-:W-:Y:S02]  /*5b680*/  STL [R1+0x1c10], R24 ;  /* 0x001c101801007387 */ /* 0x000fe40000100800 */
[----:B------:R-:W-:Y:S02]  /*5b690*/  STL [R1+0x1c08], R53 ;  /* 0x001c083501007387 */ /* 0x000fe40000100800 */
[----:B------:R-:W-:Y:S01]  /*5b6a0*/  STL [R1+0x1c2c], R61 ;  /* 0x001c2c3d01007387 */ /* 0x000fe20000100800 */
[----:B------:R-:W2:Y:S01]  /*5b6b0*/  LDL.LU R33, [R1+0x1c14] ;  /* 0x001c140001217983 */ /* 0x000ea20000300800 */
[----:B----4-:R-:W-:-:S02]  /*5b6c0*/  IMAD.X R52, R52, 0x1, R2, P6 ;  /* 0x0000000134347824 */ /* 0x010fc400030e0602 */
[----:B------:R-:W-:Y:S01]  /*5b6d0*/  STL [R1+0x1c00], R57 ;  /* 0x001c003901007387 */ /* 0x000fe20000100800 */
[----:B------:R-:W4:Y:S02]  /*5b6e0*/  LDL.LU R34, [R1+0x1be8] ;  /* 0x001be80001227983 */ /* 0x000f240000300800 */
[----:B------:R-:W-:Y:S02]  /*5b6f0*/  STL [R1+0x1c24], R52 ;  /* 0x001c243401007387 */ /* 0x000fe40000100800 */
[----:B------:R-:W4:Y:S01]  /*5b700*/  LDL.LU R35, [R1+0x1c0c] ;  /* 0x001c0c0001237983 */ /* 0x000f220000300800 */
[----:B------:R-:W-:-:S05]  /*5b710*/  IADD3 R0, P6, R0, R8, RZ ;  /* 0x0000000800007210 */ /* 0x000fca0007fde0ff */
        /* <DEDUP_REMOVED lines=30> */
[--C-:B------:R-:W-:Y:S01]  /*5b900*/  IMAD.X R33, R33, 0x1, R2.reuse, P2 ;  /* 0x0000000121217824 */ /* 0x100fe200010e0602 */
[-C--:B----4-:R-:W-:Y:S01]  /*5b910*/  IADD3 R34, P2, R34, R8.reuse, RZ ;  /* 0x0000000822227210 */ /* 0x090fe20007f5e0ff */
[--C-:B------:R-:W-:Y:S01]  /*5b920*/  IMAD.X R35, R35, 0x1, R2.reuse, P3 ;  /* 0x0000000123237824 */ /* 0x100fe200018e0602 */
[----:B-1----:R-:W4:Y:S02]  /*5b930*/  LDL.LU R56, [R1+0x1ba4] ;  /* 0x001ba40001387983 */ /* 0x002f240000300800 */
[----:B------:R-:W-:Y:S02]  /*5b940*/  STL [R1+0x1c14], R33 ;  /* 0x001c142101007387 */ /* 0x000fe40000100800 */
[----:B------:R-:W-:Y:S01]  /*5b950*/  STL [R1+0x1be8], R34 ;  /* 0x001be82201007387 */ /* 0x000fe20000100800 */
        /* <DEDUP_REMOVED lines=35> */
[----:B-1----:R-:W4:Y:S01]  /*5bb90*/  LDL.LU R0, [R1+0x1b78] ;  /* 0x001b780001007983 */ /* 0x002f220000300800 */
[-C--:B------:R-:W-:Y:S01]  /*5bba0*/  IADD3 R25, P5, R25, R8.reuse, RZ ;  /* 0x0000000819197210 */ /* 0x080fe20007fbe0ff */
[----:B------:R-:W-:Y:S01]  /*5bbb0*/  IMAD.X R24, R24, 0x1, R2, P1 ;  /* 0x0000000118187824 */ /* 0x000fe200008e0602 */
[----:B------:R-:W-:-:S03]  /*5bbc0*/  IADD3 R20, P6, R20, R8, RZ ;  /* 0x0000000814147210 */ /* 0x000fc60007fde0ff */
[----:B------:R-:W-:Y:S01]  /*5bbd0*/  STL [R1+0x1ba0], R25 ;  /* 0x001ba01901007387 */ /* 0x000fe20000100800 */
[-C--:B---3--:R-:W-:Y:S01]  /*5bbe0*/  IADD3 R60, P1, R60, R8.reuse, RZ ;  /* 0x000000083c3c7210 */ /* 0x088fe20007f3e0ff */
[--C-:B------:R-:W-:Y:S01]  /*5bbf0*/  IMAD.X R53, R53, 0x1, R2.reuse, P2 ;  /* 0x0000000135357824 */ /* 0x100fe200010e0602 */
[-C--:B------:R-:W-:Y:S01]  /*5bc00*/  IADD3 R61, P2, R61, R8.reuse, RZ ;  /* 0x000000083d3d7210 */ /* 0x080fe20007f5e0ff */
[----:B------:R-:W-:Y:S02]  /*5bc10*/  IMAD.X R57, R57, 0x1, R2, P3 ;  /* 0x0000000139397824 */ /* 0x000fe400018e0602 */
        /* <DEDUP_REMOVED lines=95> */
[----:B------:R-:W-:Y:S01]  /*5c210*/  IADD3 R57, P6, R57, R8, RZ ;  /* 0x0000000839397210 */ /* 0x000fe20007fde0ff */
[----:B------:R-:W-:Y:S01]  /*5c220*/  STL [R1+0x1b18], R24 ;  /* 0x001b181801007387 */ /* 0x000fe20000100800 */
[----:B---3--:R-:W-:-:S02]  /*5c230*/  IMAD.X R52, R52, 0x1, R2, P1 ;  /* 0x0000000134347824 */ /* 0x008fc400008e0602 */
[----:B------:R-:W-:Y:S02]  /*5c240*/  STL [R1+0x1b10], R53 ;  /* 0x001b103501007387 */ /* 0x000fe40000100800 */
[----:B------:R-:W-:Y:S01]  /*5c250*/  STL [R1+0x1b34], R61 ;  /* 0x001b343d01007387 */ /* 0x000fe20000100800 */
[----:B------:R-:W3:Y:S01]  /*5c260*/  LDL.LU R33, [R1+0x1b1c] ;  /* 0x001b1c0001217983 */ /* 0x000ee20000300800 */
[----:B------:R-:W-:Y:S02]  /*5c270*/  STL [R1+0x1b08], R57 ;  /* 0x001b083901007387 */ /* 0x000fe40000100800 */
[----:B------:R-:W3:Y:S02]  /*5c280*/  LDL.LU R34, [R1+0x1af0] ;  /* 0x001af00001227983 */ /* 0x000ee40000300800 */
[----:B------:R-:W-:Y:S01]  /*5c290*/  STL [R1+0x1b2c], R52 ;  /* 0x001b2c3401007387 */ /* 0x000fe20000100800 */
[----:B------:R-:W3:Y:S01]  /*5c2a0*/  LDL.LU R35, [R1+0x1b14] ;  /* 0x001b140001237983 */ /* 0x000ee20000300800 */
[----:B------:R-:W-:-:S05]  /*5c2b0*/  IADD3 R60, P1, R60, R8, RZ ;  /* 0x000000083c3c7210 */ /* 0x000fca0007f3e0ff */
        /* <DEDUP_REMOVED lines=83> */
[----:B------:R-:W-:Y:S02]  /*5c7f0*/  STL [R1+0x1ac4], R24 ;  /* 0x001ac41801007387 */ /* 0x000fe40000100800 */
[----:B------:R-:W-:Y:S02]  /*5c800*/  STL [R1+0x1abc], R53 ;  /* 0x001abc3501007387 */ /* 0x000fe40000100800 */
[----:B------:R-:W-:Y:S01]  /*5c810*/  STL [R1+0x1a90], R61 ;  /* 0x001a903d01007387 */ /* 0x000fe20000100800 */
[----:B------:R-:W2:Y:S01]  /*5c820*/  LDL.LU R33, [R1+0x1a78] ;  /* 0x001a780001217983 */ /* 0x000ea20000300800 */
[----:B----4-:R-:W-:Y:S01]  /*5c830*/  IADD3 R52, P4, R52, R8, RZ ;  /* 0x0000000834347210 */ /* 0x010fe20007f9e0ff */
[----:B------:R-:W-:Y:S02]  /*5c840*/  STL [R1+0x1ab4], R57 ;  /* 0x001ab43901007387 */ /* 0x000fe40000100800 */
[----:B------:R-:W4:Y:S02]  /*5c850*/  LDL.LU R34, [R1+0x1a9c] ;  /* 0x001a9c0001227983 */ /* 0x000f240000300800 */
[----:B------:R-:W-:Y:S02]  /*5c860*/  STL [R1+0x1a88], R52 ;  /* 0x001a883401007387 */ /* 0x000fe40000100800 */
        /* <DEDUP_REMOVED lines=32> */
[-C--:B------:R-:W-:Y:S01]  /*5ca70*/  IADD3 R33, P6, R33, R8.reuse, RZ ;  /* 0x0000000821217210 */ /* 0x080fe20007fde0ff */
[--C-:B----4-:R-:W-:Y:S01]  /*5ca80*/  IMAD.X R34, R34, 0x1, R2.reuse, P1 ;  /* 0x0000000122227824 */ /* 0x110fe200008e0602 */
[-C--:B------:R-:W-:Y:S01]  /*5ca90*/  IADD3 R35, P1, R35, R8.reuse, RZ ;  /* 0x0000000823237210 */ /* 0x080fe20007f3e0ff */
[----:B-1----:R-:W4:Y:S02]  /*5caa0*/  LDL.LU R56, [R1+0x1a08] ;  /* 0x001a080001387983 */ /* 0x002f240000300800 */
[----:B------:R-:W-:Y:S02]  /*5cab0*/  STL [R1+0x1a78], R33 ;  /* 0x001a782101007387 */ /* 0x000fe40000100800 */
[----:B------:R-:W-:Y:S02]  /*5cac0*/  STL [R1+0x1a9c], R34 ;  /* 0x001a9c2201007387 */ /* 0x000fe40000100800 */
        /* <DEDUP_REMOVED lines=23> */
[----:B------:R-:W-:Y:S01]  /*5cc40*/  IADD3 R49, P2, R49, R8, RZ ;  /* 0x0000000831317210 */ /* 0x000fe20007f5e0ff */
[----:B------:R-:W-:Y:S01]  /*5cc50*/  STL [R1+0x1a48], R13 ;  /* 0x001a480d01007387 */ /* 0x000fe20000100800 */
[--C-:B------:R-:W-:Y:S02]  /*5cc60*/  IMAD.X R48, R48, 0x1, R2.reuse, P3 ;  /* 0x0000000130307824 */ /* 0x100fe400018e0602 */
[----:B------:R-:W-:-:S02]  /*5cc70*/  IMAD.X R25, R25, 0x1, R2, P4 ;  /* 0x0000000119197824 */ /* 0x000fc400020e0602 */
        /* <DEDUP_REMOVED lines=113> */
[----:B------:R-:W-:Y:S02]  /*5d390*/  STL [R1+0x19cc], R24 ;  /* 0x0019cc1801007387 */ /* 0x000fe40000100800 */
[----:B------:R-:W-:Y:S02]  /*5d3a0*/  STL [R1+0x19c4], R53 ;  /* 0x0019c43501007387 */ /* 0x000fe40000100800 */
[----:B------:R-:W-:Y:S02]  /*5d3b0*/  STL [R1+0x1998], R61 ;  /* 0x0019983d01007387 */ /* 0x000fe40000100800 */
[----:B------:R-:W4:Y:S01]  /*5d3c0*/  LDL.LU R33, [R1+0x1980] ;  /* 0x0019800001217983 */ /* 0x000f220000300800 */
[----:B---3--:R-:W-:Y:S01]  /*5d3d0*/  IADD3 R52, P5, R52, R8, RZ ;  /* 0x0000000834347210 */ /* 0x008fe20007fbe0ff */
[----:B------:R-:W-:Y:S01]  /*5d3e0*/  STL [R1+0x19bc], R57 ;  /* 0x0019bc3901007387 */ /* 0x000fe20000100800 */
[----:B------:R-:W3:Y:S03]  /*5d3f0*/  LDL.LU R34, [R1+0x19a4] ;  /* 0x0019a40001227983 */ /* 0x000ee60000300800 */
[----:B------:R-:W-:Y:S01]  /*5d400*/  STL [R1+0x1990], R52 ;  /* 0x0019903401007387 */ /* 0x000fe20000100800 */
[----:B------:R-:W3:Y:S02]  /*5d410*/  LDL.LU R35, [R1+0x1978] ;  /* 0x0019780001237983 */ /* 0x000ee40000300800 */
[----:B------:R-:W-:-:S05]  /*5d420*/  IMAD.X R60, R60, 0x1, R2, P6 ;  /* 0x000000013c3c7824 */ /* 0x000fca00030e0602 */
        /* <DEDUP_REMOVED lines=31> */
[-C--:B------:R-:W-:Y:S01]  /*5d620*/  IADD3 R33, P1, R33, R8.reuse, RZ ;  /* 0x0000000821217210 */ /* 0x080fe20007f3e0ff */
[----:B---3--:R-:W-:Y:S01]  /*5d630*/  IMAD.X R34, R34, 0x1, R2, P2 ;  /* 0x0000000122227824 */ /* 0x008fe200010e0602 */
[----:B------:R-:W-:-:S03]  /*5d640*/  IADD3 R35, P2, R35, R8, RZ ;  /* 0x0000000823237210 */ /* 0x000fc60007f5e0ff */
[----:B------:R-:W-:Y:S01]  /*5d650*/  STL [R1+0x1980], R33 ;  /* 0x0019802101007387 */ /* 0x000fe20000100800 */
        /* <DEDUP_REMOVED lines=31> */
[-C--:B------:R-:W-:Y:S01]  /*5d850*/  IADD3 R21, P4, R21, R8.reuse, RZ ;  /* 0x0000000815157210 */ /* 0x080fe20007f9e0ff */
[----:B------:R-:W-:Y:S01]  /*5d860*/  STL [R1+0x196c], R16 ;  /* 0x00196c1001007387 */ /* 0x000fe20000100800 */
[----:B------:R-:W-:Y:S02]  /*5d870*/  STL [R1+0x1940], R49 ;  /* 0x0019403101007387 */ /* 0x000fe40000100800 */
[----:B------:R-:W-:Y:S02]  /*5d880*/  STL [R1+0x1964], R48 ;  /* 0x0019643001007387 */ /* 0x000fe40000100800 */
[----:B------:R1:W-:Y:S01]  /*5d890*/  STL [R1+0x1930], R60 ;  /* 0x0019303c01007387 */ /* 0x0003e20000100800 */
[----:B------:R-:W-:Y:S01]  /*5d8a0*/  STL [R1+0x1938], R21 ;  /* 0x0019381501007387 */ /* 0x000fe20000100800 */
[----:B------:R-:W-:Y:S01]  /*5d8b0*/  IMAD.X R20, R20, 0x1, R2, P6 ;  /* 0x0000000114147824 */ /* 0x000fe200030e0602 */
[----:B------:R-:W-:-:S02]  /*5d8c0*/  IADD3 R24, P6, R24, R8, RZ ;  /* 0x0000000818187210 */ /* 0x000fc40007fde0ff */
[----:B-1----:R-:W3:Y:S01]  /*5d8d0*/  LDL.LU R60, [R1+0x1934] ;  /* 0x00193400013c7983 */ /* 0x002ee20000300800 */
[----:B------:R-:W-:Y:S02]  /*5d8e0*/  STL [R1+0x195c], R25 ;  /* 0x00195c1901007387 */ /* 0x000fe40000100800 */
[--C-:B--2---:R-:W-:Y:S01]  /*5d8f0*/  IMAD.X R56, R56, 0x1, R2.reuse, P1 ;  /* 0x0000000138387824 */ /* 0x104fe200008e0602 */
[-C--:B------:R-:W-:Y:S01]  /*5d900*/  IADD3 R53, P1, R53, R8.reuse, RZ ;  /* 0x0000000835357210 */ /* 0x080fe20007f3e0ff */
[--C-:B------:R-:W-:Y:S01]  /*5d910*/  IMAD.X R61, R61, 0x1, R2.reuse, P2 ;  /* 0x000000013d3d7824 */ /* 0x100fe200010e0602 */
[----:B------:R-:W-:Y:S02]  /*5d920*/  IADD3 R57, P2, R57, R8, RZ ;  /* 0x0000000839397210 */ /* 0x000fe40007f5e0ff */
[----:B------:R1:W-:Y:S01]  /*5d930*/  STL [R1+0x194c], R56 ;  /* 0x00194c3801007387 */ /* 0x0003e20000100800 */
[----:B------:R-:W-:Y:S03]  /*5d940*/  STL [R1+0x1954], R20 ;  /* 0x0019541401007387 */ /* 0x000fe60000100800 */
[----:B-1----:R-:W2:Y:S01]  /*5d950*/  LDL.LU R56, [R1+0x1908] ;  /* 0x0019080001387983 */ /* 0x002ea20000300800 */
[----:B------:R-:W-:Y:S02]  /*5d960*/  STL [R1+0x1928], R24 ;  /* 0x0019281801007387 */ /* 0x000fe40000100800 */
[----:B------:R-:W-:Y:S02]  /*5d970*/  STL [R1+0x1920], R53 ;  /* 0x0019203501007387 */ /* 0x000fe40000100800 */
[----:B------:R-:W-:Y:S01]  /*5d980*/  STL [R1+0x1944], R61 ;  /* 0x0019443d01007387 */ /* 0x000fe20000100800 */
[----:B------:R-:W2:Y:S01]  /*5d990*/  LDL.LU R33, [R1+0x192c] ;  /* 0x00192c0001217983 */ /* 0x000ea20000300800 */
[----:B------:R-:W-:Y:S02]  /*5d9a0*/  STL [R1+0x1918], R57 ;  /* 0x0019183901007387 */ /* 0x000fe40000100800 */
[----:B------:R-:W2:Y:S02]  /*5d9b0*/  LDL.LU R34, [R1+0x1900] ;  /* 0x0019000001227983 */ /* 0x000ea40000300800 */
[----:B----4-:R-:W-:-:S05]  /*5d9c0*/  IMAD.X R52, R52, 0x1, R2, P3 ;  /* 0x0000000134347824 */ /* 0x010fca00018e0602 */
[----:B------:R-:W-:Y:S01]  /*5d9d0*/  STL [R1+0x193c], R52 ;  /* 0x00193c3401007387 */ /* 0x000fe20000100800 */
        /* <DEDUP_REMOVED lines=29> */
[----:B--2---:R-:W-:Y:S01]  /*5dbb0*/  IADD3 R56, P4, R56, R8, RZ ;  /* 0x0000000838387210 */ /* 0x004fe20007f9e0ff */
[----:B------:R-:W-:-:S04]  /*5dbc0*/  IMAD.X R33, R33, 0x1, R2, P5 ;  /* 0x0000000121217824 */ /* 0x000fc800028e0602 */
[----:B------:R1:W-:Y:S01]  /*5dbd0*/  STL [R1+0x1908], R56 ;  /* 0x0019083801007387 */ /* 0x0003e20000100800 */
[-C--:B------:R-:W-:Y:S01]  /*5dbe0*/  IADD3 R34, P5, R34, R8.reuse, RZ ;  /* 0x0000000822227210 */ /* 0x080fe20007fbe0ff */
[----:B------:R-:W2:Y:S02]  /*5dbf0*/  LDL.LU R52, [R1+0x1898] ;  /* 0x0018980001347983 */ /* 0x000ea40000300800 */
[--C-:B----4-:R-:W-:Y:S01]  /*5dc00*/  IMAD.X R35, R35, 0x1, R2.reuse, P6 ;  /* 0x0000000123237824 */ /* 0x110fe200030e0602 */
[----:B-1----:R-:W4:Y:S01]  /*5dc10*/  LDL.LU R56, [R1+0x18bc] ;  /* 0x0018bc0001387983 */ /* 0x002f220000300800 */
[----:B------:R-:W-:Y:S02]  /*5dc20*/  STL [R1+0x192c], R33 ;  /* 0x00192c2101007387 */ /* 0x000fe40000100800 */
[----:B------:R-:W-:Y:S01]  /*5dc30*/  STL [R1+0x1900], R34 ;  /* 0x0019002201007387 */ /* 0x000fe20000100800 */
[----:B------:R-:W-:Y:S01]  /*5dc40*/  STL [R1+0x1924], R35 ;  /* 0x0019242301007387 */ /* 0x000fe20000100800 */
[-C--:B------:R-:W-:Y:S01]  /*5dc50*/  IADD3 R42, P6, R42, R8.reuse, RZ ;  /* 0x000000082a2a7210 */ /* 0x080fe20007fde0ff */
        /* <DEDUP_REMOVED lines=36> */
[----:B------:R-:W-:-:S03]  /*5dea0*/  IADD3 R20, P3, R20, R8, RZ ;  /* 0x0000000814147210 */ /* 0x000fc60007f7e0ff */
[----:B------:R-:W-:Y:S01]  /*5deb0*/  STL [R1+0x18b8], R25 ;  /* 0x0018b81901007387 */ /* 0x000fe20000100800 */
[----:B---3--:R-:W-:Y:S01]  /*5dec0*/  IADD3 R60, P4, R60, R8, RZ ;  /* 0x000000083c3c7210 */ /* 0x008fe20007f9e0ff */
[----:B------:R-:W-:-:S04]  /*5ded0*/  IMAD.X R53, R53, 0x1, R2, P5 ;  /* 0x0000000135357824 */ /* 0x000fc800028e0602 */
[----:B------:R1:W-:Y:S01]  /*5dee0*/  STL [R1+0x18a8], R60 ;  /* 0x0018a83c01007387 */ /* 0x0003e20000100800 */
[----:B------:R-:W-:Y:S01]  /*5def0*/  STL [R1+0x18b0], R20 ;  /* 0x0018b01401007387 */ /* 0x000fe20000100800 */
[-C--:B------:R-:W-:Y:S01]  /*5df00*/  IADD3 R61, P5, R61, R8.reuse, RZ ;  /* 0x000000083d3d7210 */ /* 0x080fe20007fbe0ff */
        /* <DEDUP_REMOVED lines=43> */
[--C-:B------:R-:W-:Y:S01]  /*5e1c0*/  IMAD.X R34, R34, 0x1, R2.reuse, P3 ;  /* 0x0000000122227824 */ /* 0x100fe200018e0602 */
[----:B-1----:R-:W3:Y:S03]  /*5e1d0*/  LDL.LU R60, [R1+0x1818] ;  /* 0x00181800013c7983 */ /* 0x002ee60000300800 */
[----:B------:R-:W-:Y:S02]  /*5e1e0*/  STL [R1+0x1888], R33 ;  /* 0x0018882101007387 */ /* 0x000fe40000100800 */
[----:B------:R-:W-:Y:S01]  /*5e1f0*/  STL [R1+0x18ac], R34 ;  /* 0x0018ac2201007387 */ /* 0x000fe20000100800 */
[-C--:B--2---:R-:W-:Y:S01]  /*5e200*/  IADD3 R35, P3, R35, R8.reuse, RZ ;  /* 0x0000000823237210 */ /* 0x084fe20007f7e0ff */
[--C-:B----4-:R-:W-:Y:S01]  /*5e210*/  IMAD.X R42, R42, 0x1, R2.reuse, P4 ;  /* 0x000000012a2a7824 */ /* 0x110fe200020e0602 */
        /* <DEDUP_REMOVED lines=29> */
[----:B------:R-:W-:Y:S01]  /*5e3f0*/  IADD3 R21, P5, R21, R8, RZ ;  /* 0x0000000815157210 */ /* 0x000fe20007fbe0ff */
[----:B------:R-:W-:Y:S02]  /*5e400*/  STL [R1+0x1874], R16 ;  /* 0x0018741001007387 */ /* 0x000fe40000100800 */
[----:B------:R-:W-:Y:S01]  /*5e410*/  STL [R1+0x1848], R49 ;  /* 0x0018483101007387 */ /* 0x000fe20000100800 */
[----:B------:R-:W-:Y:S01]  /*5e420*/  STL [R1+0x186c], R48 ;  /* 0x00186c3001007387 */ /* 0x000fe20000100800 */
[----:B------:R1:W-:Y:S02]  /*5e430*/  STL [R1+0x1838], R56 ;  /* 0x0018383801007387 */ /* 0x0003e40000100800 */
[----:B------:R-:W-:-:S02]  /*5e440*/  IMAD.X R20, R20, 0x1, R2, P1 ;  /* 0x0000000114147824 */ /* 0x000fc400008e0602 */
[----:B------:R-:W-:Y:S01]  /*5e450*/  STL [R1+0x1840], R21 ;  /* 0x0018401501007387 */ /* 0x000fe20000100800 */
        /* <DEDUP_REMOVED lines=10> */
[----:B------:R-:W-:Y:S02]  /*5e500*/  STL [R1+0x1830], R24 ;  /* 0x0018301801007387 */ /* 0x000fe40000100800 */
[----:B------:R-:W-:Y:S02]  /*5e510*/  STL [R1+0x1828], R53 ;  /* 0x0018283501007387 */ /* 0x000fe40000100800 */
[----:B------:R1:W-:Y:S02]  /*5e520*/  STL [R1+0x184c], R61 ;  /* 0x00184c3d01007387 */ /* 0x0003e40000100800 */
[----:B------:R-:W4:Y:S02]  /*5e530*/  LDL.LU R33, [R1+0x1834] ;  /* 0x0018340001217983 */ /* 0x000f240000300800 */
[----:B---3--:R-:W-:Y:S01]  /*5e540*/  IMAD.X R52, R52, 0x1, R2, P4 ;  /* 0x0000000134347824 */ /* 0x008fe200020e0602 */
[----:B------:R3:W-:Y:S01]  /*5e550*/  STL [R1+0x1820], R57 ;  /* 0x0018203901007387 */ /* 0x0007e20000100800 */
[----:B------:R-:W4:Y:S03]  /*5e560*/  LDL.LU R34, [R1+0x1808] ;  /* 0x0018080001227983 */ /* 0x000f260000300800 */
[----:B------:R0:W-:Y:S01]  /*5e570*/  STL [R1+0x1844], R52 ;  /* 0x0018443401007387 */ /* 0x0001e20000100800 */
        /* <DEDUP_REMOVED lines=23> */
[----:B------:R-:W4:Y:S02]  /*5e6f0*/  LDL.LU R53, [R1+0x17b0] ;  /* 0x0017b00001357983 */ /* 0x000f240000300800 */
[----:B--2---:R-:W-:-:S05]  /*5e700*/  IMAD.X R56, R56, 0x1, R2, P5 ;  /* 0x0000000138387824 */ /* 0x004fca00028e0602 */
[----:B------:R1:W-:Y:S01]  /*5e710*/  STL [R1+0x183c], R56 ;  /* 0x00183c3801007387 */ /* 0x0003e20000100800 */
[----:B---3--:R-:W2:Y:S02]  /*5e720*/  LDL.LU R57, [R1+0x17d4] ;  /* 0x0017d40001397983 */ /* 0x008ea40000300800 */
[----:B0-----:R-:W3:Y:S02]  /*5e730*/  LDL.LU R52, [R1+0x17a8] ;  /* 0x0017a80001347983 */ /* 0x001ee40000300800 */
[----:B------:R-:W3:Y:S01]  /*5e740*/  LDL.LU R60, [R1+0x17cc] ;  /* 0x0017cc00013c7983 */ /* 0x000ee20000300800 */
[----:B----4-:R-:W-:-:S05]  /*5e750*/  IADD3 R0, P5, R0, R8, RZ ;  /* 0x0000000800007210 */ /* 0x010fca0007fbe0ff */
[----:B------:R0:W-:Y:S01]  /*5e760*/  STL [R1+0x1810], R0 ;  /* 0x0018100001007387 */ /* 0x0001e20000100800 */
[----:B-1----:R-:W4:Y:S03]  /*5e770*/  LDL.LU R56, [R1+0x17a0] ;  /* 0x0017a00001387983 */ /* 0x002f260000300800 */
[----:B0-----:R-:W4:Y:S01]  /*5e780*/  LDL.LU R0, [R1+0x17c4] ;  /* 0x0017c40001007983 */ /* 0x001f220000300800 */
[--C-:B------:R-:W-:Y:S01]  /*5e790*/  IMAD.X R33, R33, 0x1, R2.reuse, P6 ;  /* 0x0000000121217824 */ /* 0x100fe200030e0602 */
[----:B------:R-:W-:Y:S01]  /*5e7a0*/  IADD3 R34, P6, R34, R8, RZ ;  /* 0x0000000822227210 */ /* 0x000fe20007fde0ff */
[----:B------:R-:W-:-:S03]  /*5e7b0*/  IMAD.X R35, R35, 0x1, R2, P1 ;  /* 0x0000000123237824 */ /* 0x000fc600008e0602 */
[----:B------:R-:W-:Y:S01]  /*5e7c0*/  STL [R1+0x1834], R33 ;  /* 0x0018342101007387 */ /* 0x000fe20000100800 */
        /* <DEDUP_REMOVED lines=30> */
[----:B------:R-:W-:Y:S02]  /*5e9b0*/  STL [R1+0x17d0], R16 ;  /* 0x0017d01001007387 */ /* 0x000fe40000100800 */
[----:B------:R-:W-:Y:S02]  /*5e9c0*/  STL [R1+0x17f4], R49 ;  /* 0x0017f43101007387 */ /* 0x000fe40000100800 */
[----:B------:R-:W-:Y:S01]  /*5e9d0*/  STL [R1+0x17c8], R48 ;  /* 0x0017c83001007387 */ /* 0x000fe20000100800 */
[----:B------:R0:W-:Y:S01]  /*5e9e0*/  STL [R1+0x17e4], R61 ;  /* 0x0017e43d01007387 */ /* 0x0001e20000100800 */
[----:B------:R-:W-:Y:S01]  /*5e9f0*/  IMAD.X R21, R21, 0x1, R2, P3 ;  /* 0x0000000115157824 */ /* 0x000fe200018e0602 */
[----:B------:R-:W-:-:S02]  /*5ea00*/  IADD3 R25, P3, R25, R8, RZ ;  /* 0x0000000819197210 */ /* 0x000fc40007f7e0ff */
[----:B------:R-:W-:Y:S01]  /*5ea10*/  IADD3 R20, P4, R20, R8, RZ ;  /* 0x0000000814147210 */ /* 0x000fe20007f9e0ff */
[----:B0-----:R-:W-:-:S04]  /*5ea20*/  IMAD.MOV.U32 R61, RZ, RZ, c[0x0][0x18c] ;  /* 0x00006300ff3d7624 */ /* 0x001fc800078e00ff */
[----:B------:R-:W-:Y:S02]  /*5ea30*/  IMAD.SHL.U32 R32, R61, 0x80, RZ ;  /* 0x000000803d207824 */ /* 0x000fe400078e00ff */
[--C-:B------:R-:W-:Y:S01]  /*5ea40*/  IMAD.X R24, R24, 0x1, R2.reuse, P5 ;  /* 0x0000000118187824 */ /* 0x100fe200028e0602 */
[-C--:B------:R-:W-:Y:S01]  /*5ea50*/  IADD3 R53, P5, R53, R8.reuse, RZ ;  /* 0x0000000835357210 */ /* 0x080fe20007fbe0ff */
[----:B------:R-:W-:Y:S01]  /*5ea60*/  IMAD.SHL.U32 R32, R32, 0x2, RZ ;  /* 0x0000000220207824 */ /* 0x000fe200078e00ff */
[----:B------:R-:W-:Y:S01]  /*5ea70*/  STL [R1+0x17ec], R21 ;  /* 0x0017ec1501007387 */ /* 0x000fe20000100800 */
[----:B------:R-:W-:Y:S02]  /*5ea80*/  STL [R1+0x17c0], R25 ;  /* 0x0017c01901007387 */ /* 0x000fe40000100800 */
[----:B------:R-:W-:Y:S02]  /*5ea90*/  STL [R1+0x17b8], R20 ;  /* 0x0017b81401007387 */ /* 0x000fe40000100800 */
[----:B------:R-:W-:Y:S01]  /*5eaa0*/  STL [R1+0x17dc], R24 ;  /* 0x0017dc1801007387 */ /* 0x000fe20000100800 */
[----:B------:R-:W-:Y:S01]  /*5eab0*/  STL [R1+0x17b0], R53 ;  /* 0x0017b03501007387 */ /* 0x000fe20000100800 */
[--C-:B--2---:R-:W-:Y:S01]  /*5eac0*/  IMAD.X R57, R57, 0x1, R2.reuse, P6 ;  /* 0x0000000139397824 */ /* 0x104fe200030e0602 */
[----:B---3--:R-:W-:Y:S01]  /*5ead0*/  IADD3 R52, P6, R52, R8, RZ ;  /* 0x0000000834347210 */ /* 0x008fe20007fde0ff */
[----:B------:R-:W-:-:S03]  /*5eae0*/  IMAD.X R60, R60, 0x1, R2, P1 ;  /* 0x000000013c3c7824 */ /* 0x000fc600008e0602 */
[----:B------:R-:W-:Y:S01]  /*5eaf0*/  STL [R1+0x17d4], R57 ;  /* 0x0017d43901007387 */ /* 0x000fe20000100800 */
[----:B------:R-:W-:Y:S02]  /*5eb00*/  STL [R1+0x17a8], R52 ;  /* 0x0017a83401007387 */ /* 0x000fe40000100800 */
[----:B------:R-:W-:Y:S01]  /*5eb10*/  STL [R1+0x17cc], R60 ;  /* 0x0017cc3c01007387 */ /* 0x000fe20000100800 */
[-C--:B----4-:R-:W-:Y:S01]  /*5eb20*/  IADD3 R56, P1, R56, R32.reuse, RZ ;  /* 0x0000002038387210 */ /* 0x090fe20007f3e0ff */
[----:B------:R-:W-:Y:S01]  /*5eb30*/  IMAD.X R0, R0, 0x1, R2, P2 ;  /* 0x0000000100007824 */ /* 0x000fe200010e0602 */
[----:B------:R-:W-:-:S05]  /*5eb40*/  IADD3 R3, P2, R3, R32, RZ ;  /* 0x0000002003037210 */ /* 0x000fca0007f5e0ff */
[----:B------:R0:W-:Y:S01]  /*5eb50*/  STL [R1+0x1798], R3 ;  /* 0x0017980301007387 */ /* 0x0001e20000100800 */
[----:B------:R-:W-:Y:S03]  /*5eb60*/  STL [R1+0x17a0], R56 ;  /* 0x0017a03801007387 */ /* 0x000fe60000100800 */
[----:B0-----:R-:W2:Y:S01]  /*5eb70*/  LDL.LU R3, [R1+0x2378] ;  /* 0x0023780001037983 */ /* 0x001ea20000300800 */
[----:B------:R0:W-:Y:S02]  /*5eb80*/  STL [R1+0x17c4], R0 ;  /* 0x0017c40001007387 */ /* 0x0001e40000100800 */
[----:B------:R-:W3:Y:S02]  /*5eb90*/  LDL.LU R33, [R1+0x1790] ;  /* 0x0017900001217983 */ /* 0x000ee40000300800 */
[----:B------:R-:W4:Y:S01]  /*5eba0*/  LDL.LU R34, [R1+0x17b4] ;  /* 0x0017b40001227983 */ /* 0x000f220000300800 */
        /* <DEDUP_REMOVED lines=26> */
[----:B--2---:R-:W-:-:S05]  /*5ed50*/  IMAD.X R3, R3, 0x1, R2, P3 ;  /* 0x0000000103037824 */ /* 0x004fca00018e0602 */
[----:B------:R0:W-:Y:S04]  /*5ed60*/  STL [R1+0x17bc], R3 ;  /* 0x0017bc0301007387 */ /* 0x0001e80000100800 */
[----:B0-----:R-:W2:Y:S01]  /*5ed70*/  LDL.LU R3, [R1+0x2374] ;  /* 0x0023740001037983 */ /* 0x001ea20000300800 */
[----:B------:R-:W2:Y:S02]  /*5ed80*/  LDL.LU R60, [R1+0x1720] ;  /* 0x00172000013c7983 */ /* 0x000ea40000300800 */
[----:B------:R-:W2:Y:S01]  /*5ed90*/  LDL.LU R56, [R1+0x1744] ;  /* 0x0017440001387983 */ /* 0x000ea20000300800 */
[-C--:B---3--:R-:W-:Y:S01]  /*5eda0*/  IADD3 R33, P3, R33, R32.reuse, RZ ;  /* 0x0000002021217210 */ /* 0x088fe20007f7e0ff */
        /* <DEDUP_REMOVED lines=9> */
[----:B------:R-:W-:Y:S02]  /*5ee40*/  STL [R1+0x17ac], R42 ;  /* 0x0017ac2a01007387 */ /* 0x000fe40000100800 */
[----:B------:R-:W-:Y:S02]  /*5ee50*/  STL [R1+0x1780], R43 ;  /* 0x0017802b01007387 */ /* 0x000fe40000100800 */
[----:B------:R-:W-:Y:S01]  /*5ee60*/  STL [R1+0x17a4], R14 ;  /* 0x0017a40e01007387 */ /* 0x000fe20000100800 */
[----:B------:R-:W-:Y:S01]  /*5ee70*/  STL [R1+0x1778], R15 ;  /* 0x0017780f01007387 */ /* 0x000fe20000100800 */
[--C-:B--2---:R-:W-:Y:S01]  /*5ee80*/  IMAD.X R58, R58, 0x1, R3.reuse, P1 ;  /* 0x000000013a3a7824 */ /* 0x104fe200008e0603 */
        /* <DEDUP_REMOVED lines=38> */
[----:B------:R1:W-:Y:S01]  /*5f0f0*/  STL [R1+0x1754], R57 ;  /* 0x0017543901007387 */ /* 0x0003e20000100800 */
[----:B0-----:R-:W2:Y:S01]  /*5f100*/  LDL.LU R0, [R1+0x1718] ;  /* 0x0017180001007983 */ /* 0x001ea20000300800 */
[-C--:B------:R-:W-:Y:S02]  /*5f110*/  IADD3 R52, P4, R52, R32.reuse, RZ ;  /* 0x0000002034347210 */ /* 0x080fe40007f9e0ff */
[----:B------:R-:W-:Y:S01]  /*5f120*/  IADD3 R60, P5, R60, R32, RZ ;  /* 0x000000203c3c7210 */ /* 0x000fe20007fbe0ff */
[----:B------:R-:W-:-:S02]  /*5f130*/  IMAD.X R56, R56, 0x1, R3, P6 ;  /* 0x0000000138387824 */ /* 0x000fc400030e0603 */
[----:B------:R0:W-:Y:S01]  /*5f140*/  STL [R1+0x1728], R52 ;  /* 0x0017283401007387 */ /* 0x0001e20000100800 */
[----:B------:R-:W3:Y:S02]  /*5f150*/  LDL.LU R33, [R1+0x173c] ;  /* 0x00173c0001217983 */ /* 0x000ee40000300800 */
[----:B------:R-:W4:Y:S02]  /*5f160*/  LDL.LU R34, [R1+0x1710] ;  /* 0x0017100001227983 */ /* 0x000f240000300800 */
        /* <DEDUP_REMOVED lines=25> */
[----:B-1----:R-:W4:Y:S01]  /*5f300*/  LDL.LU R57, [R1+0x16b0] ;  /* 0x0016b00001397983 */ /* 0x002f220000300800 */
[----:B0-----:R-:W4:Y:S02]  /*5f310*/  LDL.LU R52, [R1+0x16d4] ;  /* 0x0016d40001347983 */ /* 0x001f240000300800 */
[----:B------:R-:W4:Y:S02]  /*5f320*/  LDL.LU R56, [R1+0x16a8] ;  /* 0x0016a80001387983 */ /* 0x000f240000300800 */
[----:B------:R-:W4:Y:S01]  /*5f330*/  LDL.LU R60, [R1+0x16cc] ;  /* 0x0016cc00013c7983 */ /* 0x000f220000300800 */
[----:B--2---:R-:W-:-:S05]  /*5f340*/  IADD3 R0, P6, R0, R32, RZ ;  /* 0x0000002000007210 */ /* 0x004fca0007fde0ff */
[----:B------:R0:W-:Y:S04]  /*5f350*/  STL [R1+0x1718], R0 ;  /* 0x0017180001007387 */ /* 0x0001e80000100800 */
[----:B0-----:R-:W2:Y:S01]  /*5f360*/  LDL.LU R0, [R1+0x16a0] ;  /* 0x0016a00001007983 */ /* 0x001ea20000300800 */
[--C-:B---3--:R-:W-:Y:S01]  /*5f370*/  IMAD.X R33, R33, 0x1, R3.reuse, P1 ;  /* 0x0000000121217824 */ /* 0x108fe200008e0603 */
[-C--:B----4-:R-:W-:Y:S01]  /*5f380*/  IADD3 R34, P1, R34, R32.reuse, RZ ;  /* 0x0000002022227210 */ /* 0x090fe20007f3e0ff */
        /* <DEDUP_REMOVED lines=52> */
[----:B------:R1:W-:Y:S01]  /*5f6d0*/  STL [R1+0x16b0], R57 ;  /* 0x0016b03901007387 */ /* 0x0003e20000100800 */
[----:B------:R-:W-:-:S03]  /*5f6e0*/  IMAD.X R60, R60, 0x1, R3, P3 ;  /* 0x000000013c3c7824 */ /* 0x000fc600018e0603 */
[----:B0-----:R-:W3:Y:S01]  /*5f6f0*/  LDL.LU R56, [R1+0x16c4] ;  /* 0x0016c40001387983 */ /* 0x001ee20000300800 */
[----:B------:R0:W-:Y:S02]  /*5f700*/  STL [R1+0x16d4], R52 ;  /* 0x0016d43401007387 */ /* 0x0001e40000100800 */
[----:B------:R-:W3:Y:S02]  /*5f710*/  LDL.LU R33, [R1+0x1698] ;  /* 0x0016980001217983 */ /* 0x000ee40000300800 */
[----:B------:R-:W3:Y:S01]  /*5f720*/  LDL.LU R34, [R1+0x16bc] ;  /* 0x0016bc0001227983 */ /* 0x000ee20000300800 */
[----:B------:R-:W-:Y:S01]  /*5f730*/  STL [R1+0x16cc], R60 ;  /* 0x0016cc3c01007387 */ /* 0x000fe20000100800 */
[----:B------:R-:W3:Y:S01]  /*5f740*/  LDL.LU R35, [R1+0x1690] ;  /* 0x0016900001237983 */ /* 0x000ee20000300800 */
[----:B--2---:R-:W-:-:S05]  /*5f750*/  IADD3 R0, P3, R0, R32, RZ ;  /* 0x0000002000007210 */ /* 0x004fca0007f7e0ff */
        /* <DEDUP_REMOVED lines=24> */
[----:B0-----:R-:W4:Y:S01]  /*5f8e0*/  LDL.LU R52, [R1+0x1630] ;  /* 0x0016300001347983 */ /* 0x001f220000300800 */
[----:B--2---:R-:W2:Y:S02]  /*5f8f0*/  LDL.LU R0, [R1+0x1654] ;  /* 0x0016540001007983 */ /* 0x004ea40000300800 */
[----:B------:R-:W2:Y:S02]  /*5f900*/  LDL.LU R60, [R1+0x1628] ;  /* 0x00162800013c7983 */ /* 0x000ea40000300800 */
[--C-:B---3--:R-:W-:Y:S01]  /*5f910*/  IMAD.X R56, R56, 0x1, R3.reuse, P4 ;  /* 0x0000000138387824 */ /* 0x108fe200020e0603 */
[----:B------:R-:W-:Y:S01]  /*5f920*/  IADD3 R33, P4, R33, R32, RZ ;  /* 0x0000002021217210 */ /* 0x000fe20007f9e0ff */
[----:B------:R-:W-:-:S03]  /*5f930*/  IMAD.X R34, R34, 0x1, R3, P5 ;  /* 0x0000000122227824 */ /* 0x000fc600028e0603 */
[----:B------:R0:W-:Y:S01]  /*5f940*/  STL [R1+0x16c4], R56 ;  /* 0x0016c43801007387 */ /* 0x0001e20000100800 */
[----:B------:R-:W-:-:S03]  /*5f950*/  IADD3 R35, P5, R35, R32, RZ ;  /* 0x0000002023237210 */ /* 0x000fc60007fbe0ff */
[----:B0-----:R-:W3:Y:S01]  /*5f960*/  LDL.LU R56, [R1+0x164c] ;  /* 0x00164c0001387983 */ /* 0x001ee20000300800 */
[----:B------:R-:W-:Y:S02]  /*5f970*/  STL [R1+0x1698], R33 ;  /* 0x0016982101007387 */ /* 0x000fe40000100800 */
[----:B------:R-:W-:Y:S02]  /*5f980*/  STL [R1+0x16bc], R34 ;  /* 0x0016bc2201007387 */ /* 0x000fe40000100800 */
[----:B------:R-:W-:Y:S02]  /*5f990*/  STL [R1+0x1690], R35 ;  /* 0x0016902301007387 */ /* 0x000fe40000100800 */
        /* <DEDUP_REMOVED lines=40> */
[--C-:B--2---:R-:W-:Y:S01]  /*5fc20*/  IMAD.X R0, R0, 0x1, R3.reuse, P6 ;  /* 0x0000000100007824 */ /* 0x104fe200030e0603 */
        /* <DEDUP_REMOVED lines=9> */
[----:B------:R-:W-:-:S03]  /*5fcc0*/  IADD3 R60, P6, R60, R32, RZ ;  /* 0x000000203c3c7210 */ /* 0x000fc60007fde0ff */
[----:B------:R0:W-:Y:S01]  /*5fcd0*/  STL [R1+0x1630], R52 ;  /* 0x0016303401007387 */ /* 0x0001e20000100800 */
[----:B------:R-:W4:Y:S02]  /*5fce0*/  LDL.LU R33, [R1+0x1644] ;  /* 0x0016440001217983 */ /* 0x000f240000300800 */
[----:B------:R-:W4:Y:S02]  /*5fcf0*/  LDL.LU R34, [R1+0x1618] ;  /* 0x0016180001227983 */ /* 0x000f240000300800 */
[----:B------:R-:W-:Y:S01]  /*5fd00*/  STL [R1+0x1628], R60 ;  /* 0x0016283c01007387 */ /* 0x000fe20000100800 */
[----:B------:R-:W4:Y:S01]  /*5fd10*/  LDL.LU R35, [R1+0x163c] ;  /* 0x00163c0001237983 */ /* 0x000f220000300800 */
[----:B---3--:R-:W-:-:S05]  /*5fd20*/  IMAD.X R56, R56, 0x1, R3, P1 ;  /* 0x0000000138387824 */ /* 0x008fca00008e0603 */
        /* <DEDUP_REMOVED lines=25> */
[----:B---3--:R-:W3:Y:S02]  /*5fec0*/  LDL.LU R56, [R1+0x15b0] ;  /* 0x0015b00001387983 */ /* 0x008ee40000300800 */
[----:B------:R-:W3:Y:S01]  /*5fed0*/  LDL.LU R60, [R1+0x15d4] ;  /* 0x0015d400013c7983 */ /* 0x000ee20000300800 */
[----:B--2---:R-:W-:-:S05]  /*5fee0*/  IADD3 R0, P1, R0, R32, RZ ;  /* 0x0000002000007210 */ /* 0x004fca0007f3e0ff */
[----:B------:R0:W-:Y:S04]  /*5fef0*/  STL [R1+0x1620], R0 ;  /* 0x0016200001007387 */ /* 0x0001e80000100800 */
[----:B0-----:R-:W2:Y:S01]  /*5ff00*/  LDL.LU R0, [R1+0x15a8] ;  /* 0x0015a80001007983 */ /* 0x001ea20000300800 */
[--C-:B----4-:R-:W-:Y:S01]  /*5ff10*/  IMAD.X R33, R33, 0x1, R3.reuse, P2 ;  /* 0x0000000121217824 */ /* 0x110fe200010e0603 */
[----:B------:R-:W-:Y:S01]  /*5ff20*/  IADD3 R34, P2, R34, R32, RZ ;  /* 0x0000002022227210 */ /* 0x000fe20007f5e0ff */
[----:B------:R-:W-:-:S03]  /*5ff30*/  IMAD.X R35, R35, 0x1, R3, P3 ;  /* 0x0000000123237824 */ /* 0x000fc600018e0603 */
[----:B------:R-:W-:Y:S01]  /*5ff40*/  STL [R1+0x1644], R33 ;  /* 0x0016442101007387 */ /* 0x000fe20000100800 */
        /* <DEDUP_REMOVED lines=43> */
[-C--:B---3--:R-:W-:Y:S01]  /*60200*/  IADD3 R56, P3, R56, R32.reuse, RZ ;  /* 0x0000002038387210 */ /* 0x088fe20007f7e0ff */
[----:B------:R-:W-:Y:S01]  /*60210*/  STL [R1+0x15c8], R20 ;  /* 0x0015c81401007387 */ /* 0x000fe20000100800 */
[-C--:B------:R-:W-:Y:S01]  /*60220*/  IADD3 R57, P2, R57, R32.reuse, RZ ;  /* 0x0000002039397210 */ /* 0x080fe20007f5e0ff */
[----:B------:R-:W-:Y:S02]  /*60230*/  STL [R1+0x15ec], R24 ;  /* 0x0015ec1801007387 */ /* 0x000fe40000100800 */
[----:B------:R-:W-:Y:S01]  /*60240*/  STL [R1+0x15c0], R53 ;  /* 0x0015c03501007387 */ /* 0x000fe20000100800 */
[----:B------:R-:W-:Y:S01]  /*60250*/  STL [R1+0x15e4], R61 ;  /* 0x0015e43d01007387 */ /* 0x000fe20000100800 */
[----:B------:R0:W-:Y:S02]  /*60260*/  STL [R1+0x15b0], R56 ;  /* 0x0015b03801007387 */ /* 0x0001e40000100800 */
[----:B------:R1:W-:Y:S02]  /*60270*/  STL [R1+0x15b8], R57 ;  /* 0x0015b83901007387 */ /* 0x0003e40000100800 */
[----:B------:R-:W-:Y:S01]  /*60280*/  IMAD.X R60, R60, 0x1, R3, P4 ;  /* 0x000000013c3c7824 */ /* 0x000fe200020e0603 */
        /* <DEDUP_REMOVED lines=177> */
[-C--:B---3--:R-:W-:Y:S01]  /*60da0*/  IADD3 R56, P4, R56, R32.reuse, RZ ;  /* 0x0000002038387210 */ /* 0x088fe20007f9e0ff */
        /* <DEDUP_REMOVED lines=142> */
[----:B------:R-:W-:Y:S02]  /*61690*/  STL [R1+0x1428], R34 ;  /* 0x0014282201007387 */ /* 0x000fe40000100800 */
        /* <DEDUP_REMOVED lines=2194> */
[----:B------:R0:W-:Y:S01]  /*69fc0*/  STL [R1+0x2028], R60 ;  /* 0x0020283c01007387 */ /* 0x0001e20000100800 */
        /* <DEDUP_REMOVED lines=27> */
[----:B------:R-:W4:Y:S02]  /*6a180*/  LDL.LU R60, [R1+0x20a0] ;  /* 0x0020a000013c7983 */ /* 0x000f240000300800 */
[----:B---3--:R-:W3:Y:S01]  /*6a190*/  LDL.LU R56, [R1+0x206c] ;  /* 0x00206c0001387983 */ /* 0x008ee20000300800 */
        /* <DEDUP_REMOVED lines=24> */
[----:B------:R0:W-:Y:S01]  /*6a320*/  STL [R1+0x201c], R59 ;  /* 0x00201c3b01007387 */ /* 0x0001e20000100800 */
[----:B------:R-:W-:Y:S01]  /*6a330*/  IADD3 R13, P4, R13, R32, RZ ;  /* 0x000000200d0d7210 */ /* 0x000fe20007f9e0ff */
[----:B------:R1:W-:Y:S01]  /*6a340*/  STL [R1+0x2058], R9 ;  /* 0x0020580901007387 */ /* 0x0003e20000100800 */
[----:B------:R-:W-:-:S02]  /*6a350*/  IMAD.X R17, R17, 0x1, R3, P5 ;  /* 0x0000000111117824 */ /* 0x000fc400028e0603 */
[----:B------:R4:W-:Y:S01]  /*6a360*/  STL [R1+0x2024], R8 ;  /* 0x0020240801007387 */ /* 0x0009e20000100800 */
[-C--:B------:R-:W-:Y:S01]  /*6a370*/  IADD3 R12, P5, R12, R32.reuse, RZ ;  /* 0x000000200c0c7210 */ /* 0x080fe20007fbe0ff */
[----:B------:R0:W-:Y:S01]  /*6a380*/  STL [R1+0x2060], R41 ;  /* 0x0020602901007387 */ /* 0x0001e20000100800 */
[--C-:B------:R-:W-:Y:S02]  /*6a390*/  IMAD.X R16, R16, 0x1, R3.reuse, P6 ;  /* 0x0000000110107824 */ /* 0x100fe400030e0603 */
[----:B------:R0:W-:Y:S01]  /*6a3a0*/  STL [R1+0x202c], R40 ;  /* 0x00202c2801007387 */ /* 0x0001e20000100800 */
[-C--:B------:R-:W-:Y:S01]  /*6a3b0*/  IADD3 R49, P6, R49, R32.reuse, RZ ;  /* 0x0000002031317210 */ /* 0x080fe20007fde0ff */
[----:B------:R-:W-:Y:S01]  /*6a3c0*/  STL [R1+0x2068], R13 ;  /* 0x0020680d01007387 */ /* 0x000fe20000100800 */
[--C-:B------:R-:W-:Y:S02]  /*6a3d0*/  IMAD.X R48, R48, 0x1, R3.reuse, P1 ;  /* 0x0000000130307824 */ /* 0x100fe400008e0603 */
[----:B------:R0:W-:Y:S01]  /*6a3e0*/  STL [R1+0x2034], R17 ;  /* 0x0020341101007387 */ /* 0x0001e20000100800 */
[----:B------:R-:W-:Y:S01]  /*6a3f0*/  IADD3 R21, P1, R21, R32, RZ ;  /* 0x0000002015157210 */ /* 0x000fe20007f3e0ff */
[----:B------:R-:W-:Y:S01]  /*6a400*/  STL [R1+0x2070], R12 ;  /* 0x0020700c01007387 */ /* 0x000fe20000100800 */
        /* <DEDUP_REMOVED lines=9> */
[----:B------:R1:W-:Y:S02]  /*6a4a0*/  STL [R1+0x204c], R25 ;  /* 0x00204c1901007387 */ /* 0x0003e40000100800 */
[----:B------:R-:W-:Y:S01]  /*6a4b0*/  STL [R1+0x2088], R20 ;  /* 0x0020881401007387 */ /* 0x000fe20000100800 */
[----:B------:R-:W-:Y:S01]  /*6a4c0*/  IADD3 R57, P4, R57, R32, RZ ;  /* 0x0000002039397210 */ /* 0x000fe20007f9e0ff */
[----:B------:R1:W-:Y:S01]  /*6a4d0*/  STL [R1+0x2054], R24 ;  /* 0x0020541801007387 */ /* 0x0003e20000100800 */
[----:B------:R-:W-:-:S02]  /*6a4e0*/  IMAD.X R52, R52, 0x1, R3, P5 ;  /* 0x0000000134347824 */ /* 0x000fc400028e0603 */
[----:B------:R-:W-:Y:S01]  /*6a4f0*/  STL [R1+0x2090], R53 ;  /* 0x0020903501007387 */ /* 0x000fe20000100800 */
[-C--:B------:R-:W-:Y:S01]  /*6a500*/  IADD3 R60, P5, R60, R32.reuse, RZ ;  /* 0x000000203c3c7210 */ /* 0x080fe20007fbe0ff */
[----:B------:R-:W-:Y:S01]  /*6a510*/  STL [R1+0x205c], R61 ;  /* 0x00205c3d01007387 */ /* 0x000fe20000100800 */
[----:B0-----:R-:W2:Y:S02]  /*6a520*/  LDL.LU R59, [R1+0x2074] ;  /* 0x00207400013b7983 */ /* 0x001ea40000300800 */
[----:B------:R0:W-:Y:S02]  /*6a530*/  STL [R1+0x2098], R57 ;  /* 0x0020983901007387 */ /* 0x0001e40000100800 */
[----:B---3--:R-:W-:Y:S01]  /*6a540*/  IMAD.X R56, R56, 0x1, R3, P6 ;  /* 0x0000000138387824 */ /* 0x008fe200030e0603 */
[----:B------:R-:W-:Y:S01]  /*6a550*/  STL [R1+0x2064], R52 ;  /* 0x0020643401007387 */ /* 0x000fe20000100800 */
[----:B------:R-:W-:Y:S02]  /*6a560*/  STL [R1+0x20a0], R60 ;  /* 0x0020a03c01007387 */ /* 0x000fe40000100800 */
[----:B-1----:R-:W3:Y:S02]  /*6a570*/  LDL.LU R9, [R1+0x20b0] ;  /* 0x0020b00001097983 */ /* 0x002ee40000300800 */
[----:B----4-:R-:W3:Y:S01]  /*6a580*/  LDL.LU R8, [R1+0x207c] ;  /* 0x00207c0001087983 */ /* 0x010ee20000300800 */
[----:B------:R1:W-:Y:S01]  /*6a590*/  STL [R1+0x206c], R56 ;  /* 0x00206c3801007387 */ /* 0x0003e20000100800 */
        /* <DEDUP_REMOVED lines=14> */
[----:B0-----:R-:W4:Y:S01]  /*6a680*/  LDL.LU R57, [R1+0x20e8] ;  /* 0x0020e80001397983 */ /* 0x001f220000300800 */
[----:B------:R-:W4:Y:S02]  /*6a690*/  LDL.LU R61, [R1+0x20b4] ;  /* 0x0020b400013d7983 */ /* 0x000f240000300800 */
[----:B------:R-:W4:Y:S02]  /*6a6a0*/  LDL.LU R53, [R1+0x20f0] ;  /* 0x0020f00001357983 */ /* 0x000f240000300800 */
[----:B-1----:R-:W4:Y:S01]  /*6a6b0*/  LDL.LU R56, [R1+0x20bc] ;  /* 0x0020bc0001387983 */ /* 0x002f220000300800 */
[----:B------:R-:W4:Y:S01]  /*6a6c0*/  LDL.LU R60, [R1+0x20f8] ;  /* 0x0020f800013c7983 */ /* 0x000f220000300800 */
[----:B------:R-:W4:Y:S02]  /*6a6d0*/  LDL.LU R52, [R1+0x20c4] ;  /* 0x0020c40001347983 */ /* 0x000f240000300800 */
[----:B--2---:R-:W2:Y:S02]  /*6a6e0*/  LDL.LU R0, [R1+0x2100] ;  /* 0x0021000001007983 */ /* 0x004ea40000300800 */
        /* <DEDUP_REMOVED lines=8> */
[--C-:B------:R-:W-:Y:S01]  /*6a770*/  IMAD.X R59, R59, 0x1, R3.reuse, P1 ;  /* 0x000000013b3b7824 */ /* 0x100fe200008e0603 */
[----:B---3--:R-:W-:Y:S01]  /*6a780*/  IADD3 R9, P1, R9, R32, RZ ;  /* 0x0000002009097210 */ /* 0x008fe20007f3e0ff */
[----:B------:R-:W-:-:S03]  /*6a790*/  IMAD.X R8, R8, 0x1, R3, P2 ;  /* 0x0000000108087824 */ /* 0x000fc600010e0603 */
[----:B------:R0:W-:Y:S01]  /*6a7a0*/  STL [R1+0x2074], R59 ;  /* 0x0020743b01007387 */ /* 0x0001e20000100800 */
[----:B------:R-:W-:-:S03]  /*6a7b0*/  IADD3 R41, P2, R41, R32, RZ ;  /* 0x0000002029297210 */ /* 0x000fc60007f5e0ff */
[----:B0-----:R-:W3:Y:S01]  /*6a7c0*/  LDL.LU R59, [R1+0x20fc] ;  /* 0x0020fc00013b7983 */ /* 0x001ee20000300800 */
[----:B------:R0:W-:Y:S03]  /*6a7d0*/  STL [R1+0x20b0], R9 ;  /* 0x0020b00901007387 */ /* 0x0001e60000100800 */
[----:B0-----:R0:W5:Y:S01]  /*6a7e0*/  LDL.LU R9, [R1+0x2370] ;  /* 0x0023700001097983 */ /* 0x0011620000300800 */
[----:B------:R1:W-:Y:S03]  /*6a7f0*/  STL [R1+0x207c], R8 ;  /* 0x00207c0801007387 */ /* 0x0003e60000100800 */
[----:B-1----:R0:W5:Y:S01]  /*6a800*/  LDL.LU R8, [R1+0x236c] ;  /* 0x00236c0001087983 */ /* 0x0021620000300800 */
[----:B------:R1:W-:Y:S03]  /*6a810*/  STL [R1+0x20b8], R41 ;  /* 0x0020b82901007387 */ /* 0x0003e60000100800 */
[----:B-1----:R0:W5:Y:S01]  /*6a820*/  LDL.LU R41, [R1+0x2368] ;  /* 0x0023680001297983 */ /* 0x0021620000300800 */
[--C-:B----4-:R-:W-:Y:S01]  /*6a830*/  IMAD.X R40, R40, 0x1, R3.reuse, P3 ;  /* 0x0000000128287824 */ /* 0x110fe200018e0603 */
[-C--:B------:R-:W-:Y:S01]  /*6a840*/  IADD3 R17, P3, R17, R32.reuse, RZ ;  /* 0x0000002011117210 */ /* 0x080fe20007f7e0ff */
[----:B------:R-:W-:Y:S01]  /*6a850*/  IMAD.X R13, R13, 0x1, R3, P4 ;  /* 0x000000010d0d7824 */ /* 0x000fe200020e0603 */
[----:B------:R-:W-:-:S02]  /*6a860*/  IADD3 R16, P4, R16, R32, RZ ;  /* 0x0000002010107210 */ /* 0x000fc40007f9e0ff */
[----:B------:R1:W-:Y:S01]  /*6a870*/  STL [R1+0x2084], R40 ;  /* 0x0020842801007387 */ /* 0x0003e20000100800 */
[--C-:B------:R-:W-:Y:S01]  /*6a880*/  IMAD.X R12, R12, 0x1, R3.reuse, P5 ;  /* 0x000000010c0c7824 */ /* 0x100fe200028e0603 */
[-C--:B------:R-:W-:Y:S01]  /*6a890*/  IADD3 R49, P5, R49, R32.reuse, RZ ;  /* 0x0000002031317210 */ /* 0x080fe20007fbe0ff */
[--C-:B------:R-:W-:Y:S01]  /*6a8a0*/  IMAD.X R48, R48, 0x1, R3.reuse, P6 ;  /* 0x0000000130307824 */ /* 0x100fe200030e0603 */
[----:B-1----:R0:W5:Y:S01]  /*6a8b0*/  LDL.LU R40, [R1+0x2364] ;  /* 0x0023640001287983 */ /* 0x0021620000300800 */
[----:B------:R1:W-:Y:S01]  /*6a8c0*/  STL [R1+0x20c0], R17 ;  /* 0x0020c01101007387 */ /* 0x0003e20000100800 */
[-C--:B------:R-:W-:Y:S01]  /*6a8d0*/  IADD3 R25, P6, R25, R32.reuse, RZ ;  /* 0x0000002019197210 */ /* 0x080fe20007fde0ff */
[----:B------:R-:W-:Y:S01]  /*6a8e0*/  IMAD.X R21, R21, 0x1, R3, P1 ;  /* 0x0000000115157824 */ /* 0x000fe200008e0603 */
[----:B-1----:R0:W5:Y:S01]  /*6a8f0*/  LDL.LU R17, [R1+0x2360] ;  /* 0x0023600001117983 */ /* 0x0021620000300800 */
[----:B------:R1:W-:Y:S01]  /*6a900*/  STL [R1+0x208c], R13 ;  /* 0x00208c0d01007387 */ /* 0x0003e20000100800 */
[----:B------:R-:W-:-:S02]  /*6a910*/  IADD3 R24, P1, R24, R32, RZ ;  /* 0x0000002018187210 */ /* 0x000fc40007f3e0ff */
[----:B-1----:R0:W5:Y:S01]  /*6a920*/  LDL.LU R13, [R1+0x235c] ;  /* 0x00235c00010d7983 */ /* 0x0021620000300800 */
[----:B------:R1:W-:Y:S02]  /*6a930*/  STL [R1+0x20c8], R16 ;  /* 0x0020c81001007387 */ /* 0x0003e40000100800 */
[--C-:B------:R-:W-:Y:S01]  /*6a940*/  IMAD.X R20, R20, 0x1, R3.reuse, P2 ;  /* 0x0000000114147824 */ /* 0x100fe200010e0603 */
[----:B-1----:R0:W5:Y:S01]  /*6a950*/  LDL.LU R16, [R1+0x2358] ;  /* 0x0023580001107983 */ /* 0x0021620000300800 */
[----:B------:R1:W-:Y:S01]  /*6a960*/  STL [R1+0x2094], R12 ;  /* 0x0020940c01007387 */ /* 0x0003e20000100800 */
[-C--:B------:R-:W-:Y:S02]  /*6a970*/  IADD3 R57, P2, R57, R32.reuse, RZ ;  /* 0x0000002039397210 */ /* 0x080fe40007f5e0ff */
[----:B-1----:R0:W5:Y:S01]  /*6a980*/  LDL.LU R12, [R1+0x2354] ;  /* 0x00235400010c7983 */ /* 0x0021620000300800 */
[----:B------:R1:W-:Y:S02]  /*6a990*/  STL [R1+0x20d0], R49 ;  /* 0x0020d03101007387 */ /* 0x0003e40000100800 */
        /* <DEDUP_REMOVED lines=15> */
[----:B--2---:R-:W-:-:S02]  /*6aa90*/  IADD3 R0, P5, R0, R32, RZ ;  /* 0x0000002000007210 */ /* 0x004fc40007fbe0ff */
[----:B-1----:R0:W5:Y:S01]  /*6aaa0*/  LDL.LU R20, [R1+0x233c] ;  /* 0x00233c0001147983 */ /* 0x0021620000300800 */
[----:B------:R1:W-:Y:S03]  /*6aab0*/  STL [R1+0x20e8], R57 ;  /* 0x0020e83901007387 */ /* 0x0003e60000100800 */
        /* <DEDUP_REMOVED lines=12> */
[----:B-1----:R-:W2:Y:S01]  /*6ab80*/  LDL.LU R0, [R1+0x2320] ;  /* 0x0023200001007983 */ /* 0x002ea20000300800 */
[--C-:B------:R-:W-:Y:S01]  /*6ab90*/  IMAD.X R33, R33, 0x1, R3.reuse, P6 ;  /* 0x0000000121217824 */ /* 0x100fe200030e0603 */
[-C--:B------:R-:W-:Y:S01]  /*6aba0*/  IADD3 R34, P6, R34, R32.reuse, RZ ;  /* 0x0000002022227210 */ /* 0x080fe20007fde0ff */
[--C-:B------:R-:W-:Y:S01]  /*6abb0*/  IMAD.X R35, R35, 0x1, R3.reuse, P1 ;  /* 0x0000000123237824 */ /* 0x100fe200008e0603 */
[-C--:B------:R-:W-:Y:S01]  /*6abc0*/  IADD3 R42, P1, R42, R32.reuse, RZ ;  /* 0x000000202a2a7210 */ /* 0x080fe20007f3e0ff */
[--C-:B------:R-:W-:Y:S01]  /*6abd0*/  IMAD.X R43, R43, 0x1, R3.reuse, P2 ;  /* 0x000000012b2b7824 */ /* 0x100fe200010e0603 */
[----:B------:R-:W-:Y:S01]  /*6abe0*/  STL [R1+0x20cc], R33 ;  /* 0x0020cc2101007387 */ /* 0x000fe20000100800 */
[----:B------:R-:W-:Y:S02]  /*6abf0*/  STL [R1+0x2108], R34 ;  /* 0x0021082201007387 */ /* 0x000fe40000100800 */
[----:B------:R-:W-:Y:S02]  /*6ac00*/  STL [R1+0x20d4], R35 ;  /* 0x0020d42301007387 */ /* 0x000fe40000100800 */
[----:B------:R-:W-:Y:S01]  /*6ac10*/  STL [R1+0x2110], R42 ;  /* 0x0021102a01007387 */ /* 0x000fe20000100800 */
[----:B------:R-:W-:Y:S01]  /*6ac20*/  STL [R1+0x20dc], R43 ;  /* 0x0020dc2b01007387 */ /* 0x000fe20000100800 */
[----:B------:R-:W-:Y:S01]  /*6ac30*/  IADD3 R14, P2, R14, R32, RZ ;  /* 0x000000200e0e7210 */ /* 0x000fe20007f5e0ff */
[----:B------:R-:W-:-:S02]  /*6ac40*/  IMAD.X R15, R15, 0x1, R3, P3 ;  /* 0x000000010f0f7824 */ /* 0x000fc400018e0603 */
[--C-:B---3--:R-:W-:Y:S02]  /*6ac50*/  IMAD.X R59, R59, 0x1, R3.reuse, P6 ;  /* 0x000000013b3b7824 */ /* 0x108fe400030e0603 */
[--C-:B------:R-:W-:Y:S02]  /*6ac60*/  IMAD.X R58, R58, 0x1, R3.reuse, P5 ;  /* 0x000000013a3a7824 */ /* 0x100fe400028e0603 */
[----:B--2---:R-:W-:-:S05]  /*6ac70*/  IMAD.X R0, R0, 0x1, R3, P4 ;  /* 0x0000000100007824 */ /* 0x004fca00020e0603 */
[----:B------:R1:W-:Y:S01]  /*6ac80*/  STL [R1+0x20ec], R0 ;  /* 0x0020ec0001007387 */ /* 0x0003e20000100800 */
[----:B------:R0:W-:Y:S02]  /*6ac90*/  STL [R1+0x2114], R14 ;  /* 0x0021140e01007387 */ /* 0x0001e40000100800 */
[----:B------:R0:W-:Y:S01]  /*6aca0*/  STL [R1+0x20e4], R15 ;  /* 0x0020e40f01007387 */ /* 0x0001e20000100800 */
[----:B-1----:R-:W1:Y:S01]  /*6acb0*/  S2R R0, SR_TID.X ;  /* 0x0000000000007919 */ /* 0x002e620000002100 */
[----:B------:R0:W-:Y:S02]  /*6acc0*/  STL [R1+0x20fc], R59 ;  /* 0x0020fc3b01007387 */ /* 0x0001e40000100800 */
[----:B------:R0:W-:Y:S01]  /*6acd0*/  STL [R1+0x20f4], R58 ;  /* 0x0020f43a01007387 */ /* 0x0001e20000100800 */
[----:B-1----:R-:W-:-:S05]  /*6ace0*/  LOP3.LUT R0, R0, 0x1f, RZ, 0xc0, !PT ;  /* 0x0000001f00007812 */ /* 0x002fca00078ec0ff */
[----:B------:R-:W-:Y:S02]  /*6acf0*/  IMAD.SHL.U32 R0, R0, 0x2, RZ ;  /* 0x0000000200007824 */ /* 0x000fe400078e00ff */
[----:B0-----:R-:W2:Y:S04]  /*6ad00*/  LDL.LU R58, [R1+0x2104] ;  /* 0x00210400013a7983 */ /* 0x001ea80000300800 */
[----:B------:R-:W3:Y:S01]  /*6ad10*/  LDL.LU R59, [R1+0x210c] ;  /* 0x00210c00013b7983 */ /* 0x000ee20000300800 */
[----:B------:R-:W-:Y:S02]  /*6ad20*/  IMAD.MOV.U32 R14, RZ, RZ, R4 ;  /* 0x000000ffff0e7224 */ /* 0x000fe400078e0004 */
[----:B------:R-:W-:Y:S02]  /*6ad30*/  IMAD.MOV.U32 R4, RZ, RZ, R5 ;  /* 0x000000ffff047224 */ /* 0x000fe400078e0005 */
[----:B------:R-:W-:Y:S02]  /*6ad40*/  IMAD.MOV.U32 R5, RZ, RZ, R7 ;  /* 0x000000ffff057224 */ /* 0x000fe400078e0007 */
[----:B------:R-:W-:-:S02]  /*6ad50*/  IMAD.MOV.U32 R15, RZ, RZ, R6 ;  /* 0x000000ffff0f7224 */ /* 0x000fc400078e0006 */
[--C-:B--2---:R-:W-:Y:S02]  /*6ad60*/  IMAD.X R58, R58, 0x1, R3.reuse, P1 ;  /* 0x000000013a3a7824 */ /* 0x104fe400008e0603 */
[----:B---3--:R-:W-:-:S03]  /*6ad70*/  IMAD.X R59, R59, 0x1, R3, P2 ;  /* 0x000000013b3b7824 */ /* 0x008fc600010e0603 */
[----:B------:R0:W-:Y:S04]  /*6ad80*/  STL [R1+0x2104], R58 ;  /* 0x0021043a01007387 */ /* 0x0001e80000100800 */
[----:B------:R0:W-:Y:S04]  /*6ad90*/  STL.64 [R1+0x600], R4 ;  /* 0x0006000401007387 */ /* 0x0001e80000100a00 */
[----:B------:R0:W-:Y:S04]  /*6ada0*/  STL [R1+0x210c], R59 ;  /* 0x00210c3b01007387 */ /* 0x0001e80000100800 */
[----:B------:R0:W-:Y:S01]  /*6adb0*/  STL.64 [R1+0x608], R14 ;  /* 0x0006080e01007387 */ /* 0x0001e20000100a00 */
[----:B------:R-:W-:Y:S01]  /*6adc0*/  @!P0 CALL.REL.NOINC `(.L_x_2) ;  /* 0x0000001000008944 */ /* 0x000fe20003c00000 */
[----:B------:R-:W-:Y:S05]  /*6add0*/  BRA `(.L_x_3) ;  /* 0xfffb3f4000007947 */ /* 0x000fea000383ffff */
.L_x_2:
[----:B------:R1:W-:Y:S04]  /*6ade0*/  STL [R1+0x2408], R54 ;  /* 0x0024083601007387 */ /* 0x0003e80000100800 */
[----:B-1----:R-:W2:Y:S04]  /*6adf0*/  LDL.LU R54, [R1+0x418] ;  /* 0x0004180001367983 */ /* 0x002ea80000300800 */
[----:B--2---:R1:W-:Y:S04]  /*6ae00*/  STL [R1+0x2410], R54 ;  /* 0x0024103601007387 */ /* 0x0043e80000100800 */
[----:B------:R2:W-:Y:S01]  /*6ae10*/  STL [R1+0x2404], R55 ;  /* 0x0024043701007387 */ /* 0x0005e20000100800 */
[----:B-1----:R-:W-:-:S03]  /*6ae20*/  IMAD.MOV.U32 R54, RZ, RZ, R11 ;  /* 0x000000ffff367224 */ /* 0x002fc600078e000b */
[----:B--2---:R-:W2:Y:S04]  /*6ae30*/  LDL.LU R55, [R1+0x42c] ;  /* 0x00042c0001377983 */ /* 0x004ea80000300800 */
[----:B--2---:R1:W-:Y:S04]  /*6ae40*/  STL [R1+0x240c], R55 ;  /* 0x00240c3701007387 */ /* 0x0043e80000100800 */
[----:B-1----:R-:W2:Y:S04]  /*6ae50*/  LDL.LU R55, [R1+0x41c] ;  /* 0x00041c0001377983 */ /* 0x002ea80000300800 */
[----:B--2---:R1:W-:Y:S04]  /*6ae60*/  STL [R1+0x2414], R55 ;  /* 0x0024143701007387 */ /* 0x0043e80000100800 */
[----:B------:R2:W-:Y:S01]  /*6ae70*/  STL [R1+0x2400], R50 ;  /* 0x0024003201007387 */ /* 0x0005e20000100800 */
[----:B-1----:R-:W-:-:S03]  /*6ae80*/  IMAD.MOV.U32 R55, RZ, RZ, R10 ;  /* 0x000000ffff377224 */ /* 0x002fc600078e000a */
[----:B--2---:R-:W2:Y:S04]  /*6ae90*/  LDL.LU R50, [R1+0x428] ;  /* 0x0004280001327983 */ /* 0x004ea80000300800 */
[----:B------:R1:W-:Y:S04]  /*6aea0*/  STL [R1+0x23fc], R51 ;  /* 0x0023fc3301007387 */ /* 0x0003e80000100800 */
[----:B-1----:R-:W3:Y:S04]  /*6aeb0*/  LDL.LU R51, [R1+0x43c] ;  /* 0x00043c0001337983 */ /* 0x002ee80000300800 */
[----:B------:R1:W-:Y:S04]  /*6aec0*/  STL [R1+0x23f8], R26 ;  /* 0x0023f81a01007387 */ /* 0x0003e80000100800 */
[----:B-1----:R-:W3:Y:S04]  /*6aed0*/  LDL.LU R26, [R1+0x438] ;  /* 0x00043800011a7983 */ /* 0x002ee80000300800 */
[----:B------:R1:W-:Y:S04]  /*6aee0*/  STL [R1+0x23f4], R27 ;  /* 0x0023f41b01007387 */ /* 0x0003e80000100800 */
[----:B-1----:R-:W4:Y:S04]  /*6aef0*/  LDL.LU R27, [R1+0x404] ;  /* 0x00040400011b7983 */ /* 0x002f280000300800 */
[----:B------:R1:W-:Y:S04]  /*6af00*/  STL [R1+0x23f0], R30 ;  /* 0x0023f01e01007387 */ /* 0x0003e80000100800 */
[----:B-1----:R-:W4:Y:S04]  /*6af10*/  LDL.LU R30, [R1+0x400] ;  /* 0x00040000011e7983 */ /* 0x002f280000300800 */
[----:B------:R1:W-:Y:S04]  /*6af20*/  STL [R1+0x23ec], R31 ;  /* 0x0023ec1f01007387 */ /* 0x0003e80000100800 */
[----:B-1----:R-:W2:Y:S04]  /*6af30*/  LDL.LU R31, [R1+0x414] ;  /* 0x00041400011f7983 */ /* 0x002ea80000300800 */
        /* <DEDUP_REMOVED lines=8> */
[----:B------:R-:W2:Y:S04]  /*6afc0*/  LDL.LU R0, [R1+0x4b0] ;  /* 0x0004b00001007983 */ /* 0x000ea80000300800 */
[----:B------:R-:W2:Y:S04]  /*6afd0*/  LDL.LU R2, [R1+0x4c4] ;  /* 0x0004c40001027983 */ /* 0x000ea80000300800 */
[----:B------:R-:W2:Y:S04]  /*6afe0*/  LDL.LU R3, [R1+0x4c0] ;  /* 0x0004c00001037983 */ /* 0x000ea80000300800 */
[----:B0-----:R-:W2:Y:S04]  /*6aff0*/  LDL.LU R5, [R1+0x4dc] ;  /* 0x0004dc0001057983 */ /* 0x001ea80000300800 */
[----:B------:R-:W2:Y:S04]  /*6b000*/  LDL.LU R7, [R1+0x4d8] ;  /* 0x0004d80001077983 */ /* 0x000ea80000300800 */
        /* <DEDUP_REMOVED lines=14> */
[----:B------:R0:W-:Y:S04]  /*6b0f0*/  STL [R1+0x23d4], R46 ;  /* 0x0023d42e01007387 */ /* 0x0001e80000100800 */
[----:B0-----:R-:W2:Y:S04]  /*6b100*/  LDL.LU R46, [R1+0x4b4] ;  /* 0x0004b400012e7983 */ /* 0x001ea80000300800 */
[----:B------:R0:W-:Y:S04]  /*6b110*/  STL [R1+0x23d0], R47 ;  /* 0x0023d02f01007387 */ /* 0x0001e80000100800 */
[----:B0-----:R-:W2:Y:S04]  /*6b120*/  LDL.LU R47, [R1+0x4a0] ;  /* 0x0004a000012f7983 */ /* 0x001ea80000300800 */
[----:B------:R0:W-:Y:S04]  /*6b130*/  STL [R1+0x23cc], R44 ;  /* 0x0023cc2c01007387 */ /* 0x0001e80000100800 */
[----:B0-----:R-:W2:Y:S04]  /*6b140*/  LDL.LU R44, [R1+0x4a4] ;  /* 0x0004a400012c7983 */ /* 0x001ea80000300800 */
[----:B------:R0:W-:Y:S04]  /*6b150*/  STL [R1+0x23c8], R45 ;  /* 0x0023c82d01007387 */ /* 0x0001e80000100800 */
[----:B0-----:R-:W2:Y:S04]  /*6b160*/  LDL.LU R45, [R1+0x490] ;  /* 0x00049000012d7983 */ /* 0x001ea80000300800 */
[----:B-----5:R0:W-:Y:S04]  /*6b170*/  STL [R1+0x23c4], R38 ;  /* 0x0023c42601007387 */ /* 0x0201e80000100800 */
[----:B0-----:R-:W2:Y:S04]  /*6b180*/  LDL.LU R38, [R1+0x494] ;  /* 0x0004940001267983 */ /* 0x001ea80000300800 */
        /* <DEDUP_REMOVED lines=36> */
[----:B------:R0:W-:Y:S01]  /*6b3d0*/  STL [R1+0x2338], R48 ;  /* 0x0023383001007387 */ /* 0x0001e20000100800 */
[----:B------:R-:W-:-:S03]  /*6b3e0*/  F2FP.BF16.PACK_AB R54, R55, R54 ;  /* 0x000000363736723e */ /* 0x000fc600000010ff */
        /* <DEDUP_REMOVED lines=13> */
[----:B------:R-:W2:Y:S04]  /*6b4c0*/  LDL.LU R55, [R1+0x2414] ;  /* 0x0024140001377983 */ /* 0x000ea80000300800 */
[----:B------:R0:W-:Y:S04]  /*6b4d0*/  STL [R1+0x11c], R54 ;  /* 0x00011c3601007387 */ /* 0x0001e80000100800 */
[----:B0-----:R-:W2:Y:S02]  /*6b4e0*/  LDL.LU R54, [R1+0x2410] ;  /* 0x0024100001367983 */ /* 0x001ea40000300800 */
[----:B--2---:R-:W-:-:S02]  /*6b4f0*/  F2FP.BF16.PACK_AB R54, R55, R54 ;  /* 0x000000363736723e */ /* 0x004fc400000010ff */
[----:B------:R-:W2:Y:S01]  /*6b500*/  LDL.LU R55, [R1+0x240c] ;  /* 0x00240c0001377983 */ /* 0x000ea20000300800 */
[----:B---3--:R-:W-:-:S03]  /*6b510*/  F2FP.BF16.PACK_AB R26, R51, R26 ;  /* 0x0000001a331a723e */ /* 0x008fc600000010ff */
[----:B------:R0:W-:Y:S01]  /*6b520*/  STL [R1+0x118], R54 ;  /* 0x0001183601007387 */ /* 0x0001e20000100800 */
[----:B----4-:R-:W-:-:S03]  /*6b530*/  F2FP.BF16.PACK_AB R30, R27, R30 ;  /* 0x0000001e1b1e723e */ /* 0x010fc600000010ff */
[----:B0-----:R-:W3:Y:S01]  /*6b540*/  LDL.LU R54, [R1+0x2408] ;  /* 0x0024080001367983 */ /* 0x001ee20000300800 */
[----:B------:R-:W-:Y:S02]  /*6b550*/  F2FP.BF16.PACK_AB R18, R31, R18 ;  /* 0x000000121f12723e */ /* 0x000fe400000010ff */
[----:B------:R-:W-:Y:S02]  /*6b560*/  F2FP.BF16.PACK_AB R23, R19, R23 ;  /* 0x000000171317723e */ /* 0x000fe400000010ff */
[----:B------:R-:W-:Y:S02]  /*6b570*/  F2FP.BF16.PACK_AB R60, R22, R60 ;  /* 0x0000003c163c723e */ /* 0x000fe400000010ff */
[----:B--2---:R-:W-:Y:S02]  /*6b580*/  F2FP.BF16.PACK_AB R50, R55, R50 ;  /* 0x000000323732723e */ /* 0x004fe400000010ff */
[----:B------:R-:W3:Y:S04]  /*6b590*/  LDL.LU R55, [R1+0x2404] ;  /* 0x0024040001377983 */ /* 0x000ee80000300800 */
[----:B------:R0:W-:Y:S04]  /*6b5a0*/  STL [R1+0x114], R50 ;  /* 0x0001143201007387 */ /* 0x0001e80000100800 */
[----:B0-----:R-:W2:Y:S04]  /*6b5b0*/  LDL.LU R50, [R1+0x2400] ;  /* 0x0024000001327983 */ /* 0x001ea80000300800 */
[----:B------:R-:W2:Y:S04]  /*6b5c0*/  LDL.LU R51, [R1+0x23fc] ;  /* 0x0023fc0001337983 */ /* 0x000ea80000300800 */
[----:B------:R0:W-:Y:S04]  /*6b5d0*/  STL [R1+0x110], R26 ;  /* 0x0001101a01007387 */ /* 0x0001e80000100800 */
[----:B0-----:R-:W4:Y:S04]  /*6b5e0*/  LDL.LU R26, [R1+0x23f8] ;  /* 0x0023f800011a7983 */ /* 0x001f280000300800 */
[----:B------:R-:W4:Y:S04]  /*6b5f0*/  LDL.LU R27, [R1+0x23f4] ;  /* 0x0023f400011b7983 */ /* 0x000f280000300800 */
        /* <DEDUP_REMOVED lines=8> */
[----:B------:R-:W4:Y:S01]  /*6b680*/  LDL.LU R22, [R1+0x23dc] ;  /* 0x0023dc0001167983 */ /* 0x000f220000300800 */
[----:B------:R-:W-:-:S02]  /*6b690*/  F2FP.BF16.PACK_AB R9, R9, R37 ;  /* 0x000000250909723e */ /* 0x000fc400000010ff */
[----:B------:R-:W-:Y:S01]  /*6b6a0*/  F2FP.BF16.PACK_AB R2, R2, R3 ;  /* 0x000000030202723e */ /* 0x000fe200000010ff */
[----:B------:R0:W-:Y:S01]  /*6b6b0*/  STL [R1+0x100], R60 ;  /* 0x0001003c01007387 */ /* 0x0001e20000100800 */
[----:B------:R-:W-:Y:S02]  /*6b6c0*/  F2FP.BF16.PACK_AB R3, R4, R6 ;  /* 0x000000060403723e */ /* 0x000fe400000010ff */
[----:B0-----:R-:W-:Y:S02]  /*6b6d0*/  F2FP.BF16.PACK_AB R60, R56, R61 ;  /* 0x0000003d383c723e */ /* 0x001fe400000010ff */
[----:B------:R-:W-:Y:S02]  /*6b6e0*/  F2FP.BF16.PACK_AB R56, R57, R52 ;  /* 0x000000343938723e */ /* 0x000fe400000010ff */
[----:B------:R-:W-:Y:S01]  /*6b6f0*/  F2FP.BF16.PACK_AB R52, R53, R48 ;  /* 0x000000303534723e */ /* 0x000fe200000010ff */
[----:B------:R-:W-:Y:S01]  /*6b700*/  STL [R1+0xfc], R60 ;  /* 0x0000fc3c01007387 */ /* 0x000fe20000100800 */
[----:B------:R-:W-:-:S02]  /*6b710*/  F2FP.BF16.PACK_AB R48, R49, R40 ;  /* 0x000000283130723e */ /* 0x000fc400000010ff */
[----:B------:R-:W-:Y:S01]  /*6b720*/  F2FP.BF16.PACK_AB R40, R41, R28 ;  /* 0x0000001c2928723e */ /* 0x000fe200000010ff */
[----:B------:R-:W-:Y:S01]  /*6b730*/  STL [R1+0xf8], R56 ;  /* 0x0000f83801007387 */ /* 0x000fe20000100800 */
[----:B------:R-:W-:Y:S02]  /*6b740*/  F2FP.BF16.PACK_AB R28, R29, R24 ;  /* 0x000000181d1c723e */ /* 0x000fe400000010ff */
[----:B------:R-:W-:Y:S01]  /*6b750*/  F2FP.BF16.PACK_AB R24, R25, R20 ;  /* 0x000000141918723e */ /* 0x000fe200000010ff */
[----:B------:R-:W-:Y:S01]  /*6b760*/  STL [R1+0xf4], R52 ;  /* 0x0000f43401007387 */ /* 0x000fe20000100800 */
[----:B------:R-:W-:Y:S02]  /*6b770*/  F2FP.BF16.PACK_AB R20, R21, R16 ;  /* 0x000000101514723e */ /* 0x000fe400000010ff */
[----:B------:R-:W-:Y:S01]  /*6b780*/  F2FP.BF16.PACK_AB R16, R17, R12 ;  /* 0x0000000c1110723e */ /* 0x000fe200000010ff */
[----:B------:R-:W-:Y:S01]  /*6b790*/  STL [R1+0xf0], R48 ;  /* 0x0000f03001007387 */ /* 0x000fe20000100800 */
[----:B------:R-:W-:-:S02]  /*6b7a0*/  F2FP.BF16.PACK_AB R12, R13, R8 ;  /* 0x000000080d0c723e */ /* 0x000fc400000010ff */
[----:B------:R-:W-:Y:S01]  /*6b7b0*/  F2FP.BF16.PACK_AB R8, R36, R39 ;  /* 0x000000272408723e */ /* 0x000fe200000010ff */
[----:B------:R-:W-:Y:S04]  /*6b7c0*/  STL [R1+0xec], R40 ;  /* 0x0000ec2801007387 */ /* 0x000fe80000100800 */
[----:B------:R-:W-:Y:S04]  /*6b7d0*/  STL [R1+0xe8], R28 ;  /* 0x0000e81c01007387 */ /* 0x000fe80000100800 */
[----:B------:R-:W-:Y:S04]  /*6b7e0*/  STL [R1+0xe4], R24 ;  /* 0x0000e41801007387 */ /* 0x000fe80000100800 */
[----:B------:R-:W-:Y:S04]  /*6b7f0*/  STL [R1+0xe0], R20 ;  /* 0x0000e01401007387 */ /* 0x000fe80000100800 */
[----:B------:R-:W-:Y:S04]  /*6b800*/  STL [R1+0xdc], R16 ;  /* 0x0000dc1001007387 */ /* 0x000fe80000100800 */
[----:B------:R0:W-:Y:S04]  /*6b810*/  STL [R1+0xd8], R12 ;  /* 0x0000d80c01007387 */ /* 0x0001e80000100800 */
[----:B------:R1:W-:Y:S04]  /*6b820*/  STL [R1+0xd4], R9 ;  /* 0x0000d40901007387 */ /* 0x0003e80000100800 */
[----:B------:R1:W-:Y:S01]  /*6b830*/  STL [R1+0xd0], R8 ;  /* 0x0000d00801007387 */ /* 0x0003e20000100800 */
[----:B0-----:R-:W-:-:S02]  /*6b840*/  F2FP.BF16.PACK_AB R12, R38, R45 ;  /* 0x0000002d260c723e */ /* 0x001fc400000010ff */
[----:B-1----:R-:W-:-:S03]  /*6b850*/  F2FP.BF16.PACK_AB R9, R44, R47 ;  /* 0x0000002f2c09723e */ /* 0x002fc600000010ff */
[----:B------:R-:W-:Y:S01]  /*6b860*/  STL [R1+0xcc], R12 ;  /* 0x0000cc0c01007387 */ /* 0x000fe20000100800 */
[----:B------:R-:W-:-:S03]  /*6b870*/  F2FP.BF16.PACK_AB R8, R46, R0 ;  /* 0x000000002e08723e */ /* 0x000fc600000010ff */
[----:B------:R-:W-:Y:S01]  /*6b880*/  STL [R1+0xc8], R9 ;  /* 0x0000c80901007387 */ /* 0x000fe20000100800 */
[----:B------:R-:W-:-:S03]  /*6b890*/  F2FP.BF16.PACK_AB R0, R5, R7 ;  /* 0x000000070500723e */ /* 0x000fc600000010ff */
[----:B------:R-:W-:Y:S04]  /*6b8a0*/  STL [R1+0xc4], R8 ;  /* 0x0000c40801007387 */ /* 0x000fe80000100800 */
[----:B------:R0:W-:Y:S04]  /*6b8b0*/  STL [R1+0xc0], R2 ;  /* 0x0000c00201007387 */ /* 0x0001e80000100800 */
[----:B------:R1:W-:Y:S04]  /*6b8c0*/  STL [R1+0xbc], R0 ;  /* 0x0000bc0001007387 */ /* 0x0003e80000100800 */
[----:B------:R1:W-:Y:S01]  /*6b8d0*/  STL [R1+0xb8], R3 ;  /* 0x0000b80301007387 */ /* 0x0003e20000100800 */
[----:B0-----:R-:W-:-:S02]  /*6b8e0*/  F2FP.BF16.PACK_AB R2, R32, R33 ;  /* 0x000000212002723e */ /* 0x001fc400000010ff */
[----:B-1----:R-:W-:-:S03]  /*6b8f0*/  F2FP.BF16.PACK_AB R0, R34, R35 ;  /* 0x000000232200723e */ /* 0x002fc600000010ff */
[----:B------:R0:W-:Y:S01]  /*6b900*/  STL [R1+0xb4], R2 ;  /* 0x0000b40201007387 */ /* 0x0001e20000100800 */
[----:B------:R-:W-:-:S03]  /*6b910*/  F2FP.BF16.PACK_AB R3, R42, R43 ;  /* 0x0000002b2a03723e */ /* 0x000fc600000010ff */
[----:B------:R1:W-:Y:S04]  /*6b920*/  STL [R1+0xb0], R0 ;  /* 0x0000b00001007387 */ /* 0x0003e80000100800 */
[----:B------:R1:W-:Y:S01]  /*6b930*/  STL [R1+0xac], R3 ;  /* 0x0000ac0301007387 */ /* 0x0003e20000100800 */
[----:B0-----:R-:W-:Y:S02]  /*6b940*/  F2FP.BF16.PACK_AB R2, R10, R11 ;  /* 0x0000000b0a02723e */ /* 0x001fe400000010ff */
[----:B-1----:R-:W-:-:S03]  /*6b950*/  F2FP.BF16.PACK_AB R0, R14, R15 ;  /* 0x0000000f0e00723e */ /* 0x002fc600000010ff */
[----:B------:R3:W-:Y:S01]  /*6b960*/  STL [R1+0xa8], R2 ;  /* 0x0000a80201007387 */ /* 0x0007e20000100800 */
[----:B------:R-:W-:-:S03]  /*6b970*/  F2FP.BF16.PACK_AB R3, R58, R59 ;  /* 0x0000003b3a03723e */ /* 0x000fc600000010ff */
[----:B------:R2:W-:Y:S04]  /*6b980*/  STL [R1+0xa4], R0 ;  /* 0x0000a40001007387 */ /* 0x0005e80000100800 */
[----:B------:R4:W-:Y:S01]  /*6b990*/  STL [R1+0xa0], R3 ;  /* 0x0000a00301007387 */ /* 0x0009e20000100800 */
[----:B---3--:R-:W-:-:S05]  /*6b9a0*/  F2FP.BF16.PACK_AB R2, R55, R54 ;  /* 0x000000363702723e */ /* 0x008fca00000010ff */
[----:B------:R0:W-:Y:S01]  /*6b9b0*/  STL [R1+0x9c], R2 ;  /* 0x00009c0201007387 */ /* 0x0001e20000100800 */
[----:B--2---:R-:W-:-:S05]  /*6b9c0*/  F2FP.BF16.PACK_AB R0, R51, R50 ;  /* 0x000000323300723e */ /* 0x004fca00000010ff */
[----:B------:R1:W-:Y:S01]  /*6b9d0*/  STL [R1+0x98], R0 ;  /* 0x0000980001007387 */ /* 0x0003e20000100800 */
[----:B----4-:R-:W-:-:S05]  /*6b9e0*/  F2FP.BF16.PACK_AB R3, R27, R26 ;  /* 0x0000001a1b03723e */ /* 0x010fca00000010ff */
[----:B------:R-:W-:Y:S01]  /*6b9f0*/  STL [R1+0x94], R3 ;  /* 0x0000940301007387 */ /* 0x000fe20000100800 */
[----:B0-----:R-:W-:-:S05]  /*6ba00*/  F2FP.BF16.PACK_AB R2, R31, R30 ;  /* 0x0000001e1f02723e */ /* 0x001fca00000010ff */
[----:B------:R-:W-:Y:S04]  /*6ba10*/  STL [R1+0x90], R2 ;  /* 0x0000900201007387 */ /* 0x000fe80000100800 */
[----:B------:R-:W2:Y:S01]  /*6ba20*/  LDL.LU R47, [R1+0x3e4] ;  /* 0x0003e400012f7983 */ /* 0x000ea20000300800 */
[----:B-1----:R-:W-:-:S05]  /*6ba30*/  F2FP.BF16.PACK_AB R0, R19, R18 ;  /* 0x000000121300723e */ /* 0x002fca00000010ff */
[----:B------:R0:W-:Y:S01]  /*6ba40*/  STL [R1+0x8c], R0 ;  /* 0x00008c0001007387 */ /* 0x0001e20000100800 */
[----:B------:R-:W-:-:S03]  /*6ba50*/  IMAD.MOV.U32 R46, RZ, RZ, R23 ;  /* 0x000000ffff2e7224 */ /* 0x000fc600078e0017 */
[----:B--2---:R1:W-:Y:S04]  /*6ba60*/  STL [R1+0x23d8], R47 ;  /* 0x0023d82f01007387 */ /* 0x0043e80000100800 */
[----:B------:R-:W2:Y:S04]  /*6ba70*/  LDL.LU R44, [R1+0x3e0] ;  /* 0x0003e000012c7983 */ /* 0x000ea80000300800 */
[----:B------:R-:W3:Y:S04]  /*6ba80*/  LDL.LU R45, [R1+0x3d4] ;  /* 0x0003d400012d7983 */ /* 0x000ee80000300800 */
[----:B------:R-:W3:Y:S04]  /*6ba90*/  LDL.LU R38, [R1+0x3d0] ;  /* 0x0003d00001267983 */ /* 0x000ee80000300800 */
[----:B------:R-:W4:Y:S04]  /*6baa0*/  LDL.LU R39, [R1+0x54c] ;  /* 0x00054c0001277983 */ /* 0x000f280000300800 */
[----:B------:R-:W4:Y:S04]  /*6bab0*/  LDL.LU R36, [R1+0x548] ;  /* 0x0005480001247983 */ /* 0x000f280000300800 */
        /* <DEDUP_REMOVED lines=37> */
[----:B------:R-:W2:Y:S01]  /*6bd10*/  LDL.LU R11, [R1+0x628] ;  /* 0x00062800010b7983 */ /* 0x000ea20000300800 */
[----:B-1----:R-:W-:-:S03]  /*6bd20*/  IMAD.MOV.U32 R47, RZ, RZ, R22 ;  /* 0x000000ffff2f7224 */ /* 0x002fc600078e0016 */
        /* <DEDUP_REMOVED lines=12> */
[----:B------:R-:W-:-:S03]  /*6bdf0*/  F2FP.BF16.PACK_AB R46, R47, R46 ;  /* 0x0000002e2f2e723e */ /* 0x000fc600000010ff */
[----:B------:R-:W2:Y:S04]  /*6be00*/  LDL.LU R54, [R1+0x53c] ;  /* 0x00053c0001367983 */ /* 0x000ea80000300800 */
[----:B------:R-:W2:Y:S04]  /*6be10*/  LDL.LU R55, [R1+0x538] ;  /* 0x0005380001377983 */ /* 0x000ea80000300800 */
[----:B------:R-:W2:Y:S04]  /*6be20*/  LDL.LU R58, [R1+0x57c] ;  /* 0x00057c00013a7983 */ /* 0x000ea80000300800 */
[----:B------:R-:W2:Y:S04]  /*6be30*/  LDL.LU R59, [R1+0x578] ;  /* 0x00057800013b7983 */ /* 0x000ea80000300800 */
[----:B------:R-:W2:Y:S04]  /*6be40*/  LDL.LU R47, [R1+0x23d8] ;  /* 0x0023d800012f7983 */ /* 0x000ea80000300800 */
[----:B------:R0:W-:Y:S04]  /*6be50*/  STL [R1+0x88], R46 ;  /* 0x0000882e01007387 */ /* 0x0001e80000100800 */
[----:B0-----:R-:W2:Y:S01]  /*6be60*/  LDL.LU R46, [R1+0x23d4] ;  /* 0x0023d400012e7983 */ /* 0x001ea20000300800 */
[----:B---3--:R-:W-:-:S02]  /*6be70*/  F2FP.BF16.PACK_AB R38, R45, R38 ;  /* 0x000000262d26723e */ /* 0x008fc400000010ff */
[----:B----4-:R-:W-:Y:S02]  /*6be80*/  F2FP.BF16.PACK_AB R36, R39, R36 ;  /* 0x000000242724723e */ /* 0x010fe400000010ff */
[----:B--2---:R-:W-:Y:S02]  /*6be90*/  F2FP.BF16.PACK_AB R9, R37, R9 ;  /* 0x000000092509723e */ /* 0x004fe400000010ff */
[----:B------:R-:W-:Y:S02]  /*6bea0*/  F2FP.BF16.PACK_AB R44, R47, R44 ;  /* 0x0000002c2f2c723e */ /* 0x000fe400000010ff */
[----:B------:R-:W2:Y:S04]  /*6beb0*/  LDL.LU R47, [R1+0x23d0] ;  /* 0x0023d000012f7983 */ /* 0x000ea80000300800 */
[----:B------:R0:W-:Y:S04]  /*6bec0*/  STL [R1+0x84], R44 ;  /* 0x0000842c01007387 */ /* 0x0001e80000100800 */
[----:B0-----:R-:W3:Y:S04]  /*6bed0*/  LDL.LU R44, [R1+0x23cc] ;  /* 0x0023cc00012c7983 */ /* 0x001ee80000300800 */
[----:B------:R-:W3:Y:S04]  /*6bee0*/  LDL.LU R45, [R1+0x23c8] ;  /* 0x0023c800012d7983 */ /* 0x000ee80000300800 */
        /* <DEDUP_REMOVED lines=10> */
[----:B------:R-:W-:Y:S01]  /*6bf90*/  F2FP.BF16.PACK_AB R25, R20, R25 ;  /* 0x000000191419723e */ /* 0x000fe200000010ff */
[----:B0-----:R-:W4:Y:S04]  /*6bfa0*/  LDL.LU R9, [R1+0x23b4] ;  /* 0x0023b40001097983 */ /* 0x001f280000300800 */
[----:B------:R-:W4:Y:S04]  /*6bfb0*/  LDL.LU R8, [R1+0x23b0] ;  /* 0x0023b00001087983 */ /* 0x000f280000300800 */
[----:B------:R0:W-:Y:S01]  /*6bfc0*/  STL [R1+0x74], R13 ;  /* 0x0000740d01007387 */ /* 0x0001e20000100800 */
[----:B------:R-:W-:-:S03]  /*6bfd0*/  F2FP.BF16.PACK_AB R60, R24, R60 ;  /* 0x0000003c183c723e */ /* 0x000fc600000010ff */
        /* <DEDUP_REMOVED lines=11> */
[----:B------:R0:W-:Y:S02]  /*6c090*/  STL [R1+0x64], R60 ;  /* 0x0000643c01007387 */ /* 0x0001e40000100800 */
[----:B0-----:R-:W-:-:S02]  /*6c0a0*/  F2FP.BF16.PACK_AB R60, R56, R61 ;  /* 0x0000003d383c723e */ /* 0x001fc400000010ff */
[----:B------:R-:W-:Y:S02]  /*6c0b0*/  F2FP.BF16.PACK_AB R56, R57, R52 ;  /* 0x000000343938723e */ /* 0x000fe400000010ff */
        /* <DEDUP_REMOVED lines=8> */
[----:B------:R-:W-:Y:S01]  /*6c140*/  STL [R1+0x58], R52 ;  /* 0x0000583401007387 */ /* 0x000fe20000100800 */
[----:B------:R-:W-:-:S03]  /*6c150*/  F2FP.BF16.PACK_AB R2, R4, R6 ;  /* 0x000000060402723e */ /* 0x000fc600000010ff */
[----:B------:R-:W-:Y:S04]  /*6c160*/  STL [R1+0x54], R48 ;  /* 0x0000543001007387 */ /* 0x000fe80000100800 */
[----:B------:R-:W-:Y:S04]  /*6c170*/  STL [R1+0x50], R40 ;  /* 0x0000502801007387 */ /* 0x000fe80000100800 */
[----:B------:R-:W-:Y:S04]  /*6c180*/  STL [R1+0x4c], R28 ;  /* 0x00004c1c01007387 */ /* 0x000fe80000100800 */
[----:B------:R0:W-:Y:S04]  /*6c190*/  STL [R1+0x48], R0 ;  /* 0x0000480001007387 */ /* 0x0001e80000100800 */
[----:B------:R1:W-:Y:S01]  /*6c1a0*/  STL [R1+0x44], R3 ;  /* 0x0000440301007387 */ /* 0x0003e20000100800 */
[----:B0-----:R-:W-:-:S03]  /*6c1b0*/  F2FP.BF16.PACK_AB R0, R32, R33 ;  /* 0x000000212000723e */ /* 0x001fc600000010ff */
[----:B------:R0:W-:Y:S01]  /*6c1c0*/  STL [R1+0x40], R2 ;  /* 0x0000400201007387 */ /* 0x0001e20000100800 */
[----:B-1----:R-:W-:-:S03]  /*6c1d0*/  F2FP.BF16.PACK_AB R3, R34, R35 ;  /* 0x000000232203723e */ /* 0x002fc600000010ff */
        /* <DEDUP_REMOVED lines=20> */
[----:B------:R3:W-:Y:S04]  /*6c320*/  STL [R1+0x14], R3 ;  /* 0x0000140301007387 */ /* 0x0007e80000100800 */
[----:B------:R-:W-:Y:S01]  /*6c330*/  STL [R1+0x10], R2 ;  /* 0x0000100201007387 */ /* 0x000fe20000100800 */
[----:B--2---:R-:W-:-:S05]  /*6c340*/  F2FP.BF16.PACK_AB R0, R47, R46 ;  /* 0x0000002e2f00723e */ /* 0x004fca00000010ff */
[----:B------:R-:W-:Y:S01]  /*6c350*/  STL [R1+0xc], R0 ;  /* 0x00000c0001007387 */ /* 0x000fe20000100800 */
[----:B---3--:R-:W-:-:S05]  /*6c360*/  F2FP.BF16.PACK_AB R3, R45, R44 ;  /* 0x0000002c2d03723e */ /* 0x008fca00000010ff */
[----:B------:R0:W-:Y:S04]  /*6c370*/  STL [R1+0x8], R3 ;  /* 0x0000080301007387 */ /* 0x0001e80000100800 */
[----:B0-----:R-:W2:Y:S01]  /*6c380*/  LDL.LU R3, [R1+0x65c] ;  /* 0x00065c0001037983 */ /* 0x001ea20000300800 */
[----:B----4-:R-:W-:-:S05]  /*6c390*/  F2FP.BF16.PACK_AB R2, R39, R38 ;  /* 0x000000262702723e */ /* 0x010fca00000010ff */
[----:B------:R-:W-:Y:S04]  /*6c3a0*/  STL [R1+0x4], R2 ;  /* 0x0000040201007387 */ /* 0x000fe80000100800 */
[----:B------:R-:W2:Y:S01]  /*6c3b0*/  LDL.LU R7, [R1+0x658] ;  /* 0x0006580001077983 */ /* 0x000ea20000300800 */
[----:B------:R-:W-:-:S05]  /*6c3c0*/  F2FP.BF16.PACK_AB R0, R37, R36 ;  /* 0x000000242500723e */ /* 0x000fca00000010ff */
[----:B------:R-:W-:Y:S04]  /*6c3d0*/  STL [R1], R0 ;  /* 0x0000000001007387 */ /* 0x000fe80000100800 */
[----:B------:R-:W3:Y:S04]  /*6c3e0*/  LDL.LU R5, [R1+0x63c] ;  /* 0x00063c0001057983 */ /* 0x000ee80000300800 */
        /* <DEDUP_REMOVED lines=34> */
[----:B--2---:R-:W-:-:S05]  /*6c610*/  F2FP.BF16.PACK_AB R7, R3, R7 ;  /* 0x000000070307723e */ /* 0x004fca00000010ff */
[----:B------:R-:W-:Y:S01]  /*6c620*/  STL [R1+0x2340], R7 ;  /* 0x0023400701007387 */ /* 0x000fe20000100800 */
[----:B---3--:R-:W-:Y:S02]  /*6c630*/  F2FP.BF16.PACK_AB R6, R5, R6 ;  /* 0x000000060506723e */ /* 0x008fe400000010ff */
[----:B----4-:R-:W-:-:S03]  /*6c640*/  F2FP.BF16.PACK_AB R5, R4, R32 ;  /* 0x000000200405723e */ /* 0x010fc600000010ff */
[----:B------:R-:W-:Y:S01]  /*6c650*/  STL [R1+0x2344], R6 ;  /* 0x0023440601007387 */ /* 0x000fe20000100800 */
[----:B------:R-:W-:-:S03]  /*6c660*/  F2FP.BF16.PACK_AB R4, R33, R34 ;  /* 0x000000222104723e */ /* 0x000fc600000010ff */
        /* <DEDUP_REMOVED lines=24> */
[----:B------:R-:W-:Y:S04]  /*6c7f0*/  STL [R1+0x2388], R17 ;  /* 0x0023881101007387 */ /* 0x000fe80000100800 */
[----:B------:R0:W-:Y:S04]  /*6c800*/  STL [R1+0x238c], R16 ;  /* 0x00238c1001007387 */ /* 0x0001e80000100800 */
[----:B0-----:R-:W2:Y:S04]  /*6c810*/  LDL.LU R16, [R1+0x714] ;  /* 0x0007140001107983 */ /* 0x001ea80000300800 */
        /* <DEDUP_REMOVED lines=11> */
[----:B------:R-:W-:-:S03]  /*6c8d0*/  F2FP.BF16.PACK_AB R27, R39, R44 ;  /* 0x0000002c271b723e */ /* 0x000fc600000010ff */
        /* <DEDUP_REMOVED lines=47> */
[----:B--2---:R-:W-:-:S03]  /*6cbd0*/  F2FP.BF16.PACK_AB R24, R16, R24 ;  /* 0x000000181018723e */ /* 0x004fc600000010ff */
[----:B------:R0:W5:Y:S01]  /*6cbe0*/  LDL.LU R16, [R1+0x238c] ;  /* 0x00238c0001107983 */ /* 0x0001620000300800 */
[----:B---3--:R-:W-:-:S03]  /*6cbf0*/  F2FP.BF16.PACK_AB R31, R17, R31 ;  /* 0x0000001f111f723e */ /* 0x008fc600000010ff */
[----:B------:R0:W5:Y:S01]  /*6cc00*/  LDL.LU R17, [R1+0x2388] ;  /* 0x0023880001117983 */ /* 0x0001620000300800 */
[----:B----4-:R-:W-:-:S03]  /*6cc10*/  F2FP.BF16.PACK_AB R30, R29, R30 ;  /* 0x0000001e1d1e723e */ /* 0x010fc600000010ff */
[----:B------:R-:W2:Y:S02]  /*6cc20*/  LDL.LU R29, [R1+0x2384] ;  /* 0x00238400011d7983 */ /* 0x000ea40000300800 */
[----:B--2---:R-:W-:Y:S02]  /*6cc30*/  F2FP.BF16.PACK_AB R29, R28, R29 ;  /* 0x0000001d1c1d723e */ /* 0x004fe400000010ff */
[----:B------:R-:W2:Y:S01]  /*6cc40*/  LDL.LU R28, [R1+0x2380] ;  /* 0x00238000011c7983 */ /* 0x000ea20000300800 */
[----:B------:R-:W-:Y:S02]  /*6cc50*/  F2FP.BF16.PACK_AB R35, R19, R35 ;  /* 0x000000231323723e */ /* 0x000fe400000010ff */
[----:B------:R-:W-:Y:S02]  /*6cc60*/  F2FP.BF16.PACK_AB R34, R12, R34 ;  /* 0x000000220c22723e */ /* 0x000fe400000010ff */
[----:B------:R-:W-:Y:S02]  /*6cc70*/  F2FP.BF16.PACK_AB R33, R13, R33 ;  /* 0x000000210d21723e */ /* 0x000fe400000010ff */
[----:B------:R-:W-:-:S02]  /*6cc80*/  F2FP.BF16.PACK_AB R32, R14, R32 ;  /* 0x000000200e20723e */ /* 0x000fc400000010ff */
[----:B------:R-:W-:Y:S02]  /*6cc90*/  F2FP.BF16.PACK_AB R39, R15, R39 ;  /* 0x000000270f27723e */ /* 0x000fe400000010ff */
[----:B------:R-:W-:Y:S02]  /*6cca0*/  F2FP.BF16.PACK_AB R38, R8, R38 ;  /* 0x000000260826723e */ /* 0x000fe400000010ff */
[----:B------:R-:W-:Y:S02]  /*6ccb0*/  F2FP.BF16.PACK_AB R37, R9, R37 ;  /* 0x000000250925723e */ /* 0x000fe400000010ff */
[----:B------:R-:W-:Y:S02]  /*6ccc0*/  F2FP.BF16.PACK_AB R36, R10, R36 ;  /* 0x000000240a24723e */ /* 0x000fe400000010ff */
[----:B------:R-:W-:Y:S02]  /*6ccd0*/  F2FP.BF16.PACK_AB R43, R11, R43 ;  /* 0x0000002b0b2b723e */ /* 0x000fe400000010ff */
[----:B------:R-:W-:-:S02]  /*6cce0*/  F2FP.BF16.PACK_AB R42, R41, R42 ;  /* 0x0000002a292a723e */ /* 0x000fc400000010ff */
[----:B--2---:R-:W-:Y:S02]  /*6ccf0*/  F2FP.BF16.PACK_AB R28, R18, R28 ;  /* 0x0000001c121c723e */ /* 0x004fe400000010ff */
[----:B------:R0:W5:Y:S04]  /*6cd00*/  LDL.LU R18, [R1+0x237c] ;  /* 0x00237c0001127983 */ /* 0x0001680000300800 */
        /* <DEDUP_REMOVED lines=9> */
[----:B------:R-:W2:Y:S02]  /*6cda0*/  LDL.LU R41, [R1+0x2354] ;  /* 0x0023540001297983 */ /* 0x000ea40000300800 */
[----:B--2---:R-:W-:-:S02]  /*6cdb0*/  F2FP.BF16.PACK_AB R41, R40, R41 ;  /* 0x000000292829723e */ /* 0x004fc400000010ff */
[----:B------:R-:W2:Y:S01]  /*6cdc0*/  LDL.LU R40, [R1+0x2350] ;  /* 0x0023500001287983 */ /* 0x000ea20000300800 */
        /* <DEDUP_REMOVED lines=11> */
[----:B------:R-:W2:Y:S04]  /*6ce80*/  LDL.LU R49, [R1+0x233c] ;  /* 0x00233c0001317983 */ /* 0x000ea80000300800 */
[----:B------:R-:W3:Y:S04]  /*6ce90*/  LDL.LU R48, [R1+0x2338] ;  /* 0x0023380001307983 */ /* 0x000ee80000300800 */
[----:B------:R-:W4:Y:S01]  /*6cea0*/  LDL.LU R53, [R1+0x2334] ;  /* 0x0023340001357983 */ /* 0x000f220000300800 */
[----:B------:R-:W-:-:S02]  /*6ceb0*/  F2FP.BF16.PACK_AB R55, R61, R55 ;  /* 0x000000373d37723e */ /* 0x000fc400000010ff */
[----:B------:R-:W-:Y:S02]  /*6cec0*/  F2FP.BF16.PACK_AB R54, R56, R54 ;  /* 0x000000363836723e */ /* 0x000fe400000010ff */
[----:B--2---:R-:W-:Y:S02]  /*6ced0*/  F2FP.BF16.PACK_AB R49, R52, R49 ;  /* 0x000000313431723e */ /* 0x004fe400000010ff */
[----:B------:R-:W2:Y:S01]  /*6cee0*/  LDL.LU R52, [R1+0x2330] ;  /* 0x0023300001347983 */ /* 0x000ea20000300800 */
[----:B---3--:R-:W-:-:S03]  /*6cef0*/  F2FP.BF16.PACK_AB R48, R57, R48 ;  /* 0x000000303930723e */ /* 0x008fc600000010ff */
[----:B------:R-:W3:Y:S01]  /*6cf00*/  LDL.LU R57, [R1+0x232c] ;  /* 0x00232c0001397983 */ /* 0x000ee20000300800 */
[----:B----4-:R-:W-:-:S03]  /*6cf10*/  F2FP.BF16.PACK_AB R53, R60, R53 ;  /* 0x000000353c35723e */ /* 0x010fc600000010ff */
[----:B------:R-:W3:Y:S04]  /*6cf20*/  LDL.LU R61, [R1+0x2328] ;  /* 0x00232800013d7983 */ /* 0x000ee80000300800 */
[----:B------:R-:W4:Y:S04]  /*6cf30*/  LDL.LU R56, [R1+0x2324] ;  /* 0x0023240001387983 */ /* 0x000f280000300800 */
[----:B------:R-:W4:Y:S01]  /*6cf40*/  LDL.LU R60, [R1+0x2320] ;  /* 0x00232000013c7983 */ /* 0x000f220000300800 */
[----:B------:R-:W-:Y:S02]  /*6cf50*/  F2FP.BF16.PACK_AB R59, R2, R59 ;  /* 0x0000003b023b723e */ /* 0x000fe400000010ff */
[----:B------:R-:W-:-:S02]  /*6cf60*/  F2FP.BF16.PACK_AB R58, R3, R58 ;  /* 0x0000003a033a723e */ /* 0x000fc400000010ff */
[----:B--2---:R-:W-:Y:S02]  /*6cf70*/  F2FP.BF16.PACK_AB R52, R0, R52 ;  /* 0x000000340034723e */ /* 0x004fe400000010ff */
[----:B---3--:R-:W-:Y:S02]  /*6cf80*/  F2FP.BF16.PACK_AB R57, R61, R57 ;  /* 0x000000393d39723e */ /* 0x008fe400000010ff */
[----:B----4-:R-:W-:Y:S02]  /*6cf90*/  F2FP.BF16.PACK_AB R56, R60, R56 ;  /* 0x000000383c38723e */ /* 0x010fe400000010ff */
.L_x_1:
[----:B0-----:R-:W2:Y:S04]  /*6cfa0*/  LDL.LU R3, [R1+0x2130] ;  /* 0x0021300001037983 */ /* 0x001ea80000300800 */
[----:B------:R-:W3:Y:S04]  /*6cfb0*/  LDL.LU R61, [R1+0x212c] ;  /* 0x00212c00013d7983 */ /* 0x000ee80000300800 */
[----:B------:R-:W4:Y:S04]  /*6cfc0*/  LDL.LU R60, [R1+0x2128] ;  /* 0x00212800013c7983 */ /* 0x000f280000300800 */
[----:B------:R-:W4:Y:S04]  /*6cfd0*/  LDL.LU R2, [R1+0x2124] ;  /* 0x0021240001027983 */ /* 0x000f280000300800 */
[----:B------:R-:W4:Y:S04]  /*6cfe0*/  LDL.LU R0, [R1+0x2120] ;  /* 0x0021200001007983 */ /* 0x000f280000300800 */
[----:B-----5:R0:W-:Y:S04]  /*6cff0*/  STL.64 [R1+0x2428], R6 ;  /* 0x0024280601007387 */ /* 0x0201e80000100a00 */
[----:B0-----:R-:W4:Y:S04]  /*6d000*/  LDL.LU R7, [R1+0x2134] ;  /* 0x0021340001077983 */ /* 0x001f280000300800 */
[----:B------:R-:W-:Y:S04]  /*6d010*/  STL.64 [R1+0x2420], R4 ;  /* 0x0024200401007387 */ /* 0x000fe80000100a00 */
[----:B------:R-:W-:Y:S01]  /*6d020*/  BAR.SYNC.DEFER_BLOCKING 0x0 ;  /* 0x0000000000007b1d */ /* 0x000fe20000010000 */
[----:B--2---:R-:W-:-:S05]  /*6d030*/  ISETP.GE.AND P2, PT, R3, c[0x0][0x17c], PT ;  /* 0x00005f0003007a0c */ /* 0x004fca0003f46270 */
[----:B------:R-:W2:Y:S01]  /*6d040*/  LDL.LU R3, [R1+0x2138] ;  /* 0x0021380001037983 */ /* 0x000ea20000300800 */
[----:B---3--:R-:W-:-:S03]  /*6d050*/  ISETP.GE.AND P1, PT, R61, c[0x0][0x17c], PT ;  /* 0x00005f003d007a0c */ /* 0x008fc60003f26270 */
[----:B------:R-:W0:Y:S01]  /*6d060*/  S2R R61, SR_TID.X ;  /* 0x00000000003d7919 */ /* 0x000e220000002100 */
[----:B----4-:R-:W-:Y:S02]  /*6d070*/  ISETP.GE.AND P3, PT, R2, c[0x0][0x17c], PT ;  /* 0x00005f0002007a0c */ /* 0x010fe40003f66270 */
[----:B------:R-:W-:Y:S01]  /*6d080*/  LOP3.LUT R0, R0, 0x600, RZ, 0xc0, !PT ;  /* 0x0000060000007812 */ /* 0x000fe200078ec0ff */
[----:B0-----:R-:W-:Y:S01]  /*6d090*/  IMAD.SHL.U32 R2, R61, 0x20, RZ ;  /* 0x000000203d027824 */ /* 0x001fe200078e00ff */
[----:B------:R-:W-:Y:S02]  /*6d0a0*/  ISETP.GE.AND P0, PT, R60, c[0x0][0x17c], PT ;  /* 0x00005f003c007a0c */ /* 0x000fe40003f06270 */
[----:B------:R-:W-:Y:S02]  /*6d0b0*/  ISETP.GE.AND P5, PT, R7, c[0x0][0x17c], PT ;  /* 0x00005f0007007a0c */ /* 0x000fe40003fa6270 */
[----:B------:R-:W-:Y:S01]  /*6d0c0*/  LOP3.LUT R0, R0, 0x60, R2, 0xf8, !PT ;  /* 0x0000006000007812 */ /* 0x000fe200078ef802 */
[----:B------:R-:W-:-:S05]  /*6d0d0*/  IMAD.SHL.U32 R2, R61, 0x4, RZ ;  /* 0x000000043d027824 */ /* 0x000fca00078e00ff */
[----:B------:R-:W-:Y:S01]  /*6d0e0*/  LOP3.LUT R2, R0, 0x70, R2, 0x78, !PT ;  /* 0x0000007000027812 */ /* 0x000fe200078e7802 */
[C---:B------:R-:W-:Y:S01]  /*6d0f0*/  IMAD.SHL.U32 R0, R61.reuse, 0x100, RZ ;  /* 0x000001003d007824 */ /* 0x040fe200078e00ff */
[----:B------:R-:W-:-:S04]  /*6d100*/  LOP3.LUT R60, R61, 0x1f, RZ, 0xc0, !PT ;  /* 0x0000001f3d3c7812 */ /* 0x000fc800078ec0ff */
[----:B------:R-:W-:Y:S01]  /*6d110*/  LOP3.LUT R0, R0, 0x600, RZ, 0xc0, !PT ;  /* 0x0000060000007812 */ /* 0x000fe200078ec0ff */
[----:B------:R0:W-:Y:S04]  /*6d120*/  STS.128 [R2+0x180], R44 ;  /* 0x0001802c02007388 */ /* 0x0001e80000000c00 */
[----:B------:R-:W-:Y:S01]  /*6d130*/  IMAD R0, R60, 0x10, R0 ;  /* 0x000000103c007824 */ /* 0x000fe200078e0200 */
[----:B------:R-:W-:Y:S04]  /*6d140*/  STS.128 [R2], R56 ;  /* 0x0000003802007388 */ /* 0x000fe80000000c00 */
[----:B------:R-:W-:Y:S04]  /*6d150*/  STS.128 [R2+0x80], R52 ;  /* 0x0000803402007388 */ /* 0x000fe80000000c00 */
[----:B------:R1:W-:Y:S01]  /*6d160*/  STS.128 [R2+0x100], R48 ;  /* 0x0001003002007388 */ /* 0x0003e20000000c00 */
[----:B------:R-:W-:-:S06]  /*6d170*/  NOP ;  /* 0x0000000000007918 */ /* 0x000fcc0000000000 */
[C---:B0-----:R-:W-:Y:S01]  /*6d180*/  LOP3.LUT R45, R0.reuse, 0x20, RZ, 0x3c, !PT ;  /* 0x00000020002d7812 */ /* 0x041fe200078e3cff */
[----:B------:R-:W-:Y:S04]  /*6d190*/  LDS.128 R52, [R0] ;  /* 0x0000000000347984 */ /* 0x000fe80000000c00 */
[----:B------:R-:W0:Y:S01]  /*6d1a0*/  LDS.128 R4, [R45] ;  /* 0x000000002d047984 */ /* 0x000e220000000c00 */
[C---:B------:R-:W-:Y:S02]  /*6d1b0*/  LOP3.LUT R44, R0.reuse, 0x40, RZ, 0x3c, !PT ;  /* 0x00000040002c7812 */ /* 0x040fe400078e3cff */
[----:B-1----:R-:W-:Y:S01]  /*6d1c0*/  LOP3.LUT R48, R0, 0x60, RZ, 0x3c, !PT ;  /* 0x0000006000307812 */ /* 0x002fe200078e3cff */
[----:B0-----:R-:W-:Y:S04]  /*6d1d0*/  STL.64 [R1+0x150], R4 ;  /* 0x0001500401007387 */ /* 0x001fe80000100a00 */
[----:B------:R-:W-:Y:S04]  /*6d1e0*/  STL.64 [R1+0x130], R52 ;  /* 0x0001303401007387 */ /* 0x000fe80000100a00 */
[----:B------:R-:W-:Y:S04]  /*6d1f0*/  STL.64 [R1+0x138], R54 ;  /* 0x0001383601007387 */ /* 0x000fe80000100a00 */
[----:B------:R-:W-:Y:S04]  /*6d200*/  STL [R1+0x158], R6 ;  /* 0x0001580601007387 */ /* 0x000fe80000100800 */
[----:B------:R-:W-:Y:S01]  /*6d210*/  LDS.128 R52, [R44] ;  /* 0x000000002c347984 */ /* 0x000fe20000000c00 */
[----:B--2---:R-:W-:Y:S01]  /*6d220*/  ISETP.GE.AND P4, PT, R3, c[0x0][0x17c], PT ;  /* 0x00005f0003007a0c */ /* 0x004fe20003f86270 */
[----:B------:R-:W-:-:S02]  /*6d230*/  IMAD.MOV.U32 R3, RZ, RZ, R7 ;  /* 0x000000ffff037224 */ /* 0x000fc400078e0007 */
[----:B------:R-:W0:Y:S01]  /*6d240*/  LDS.128 R4, [R48] ;  /* 0x0000000030047984 */ /* 0x000e220000000c00 */
[----:B------:R-:W-:-:S06]  /*6d250*/  NOP ;  /* 0x0000000000007918 */ /* 0x000fcc0000000000 */
[----:B------:R-:W-:Y:S04]  /*6d260*/  STS.128 [R2], R40 ;  /* 0x0000002802007388 */ /* 0x000fe80000000c00 */
[----:B------:R-:W-:Y:S04]  /*6d270*/  STS.128 [R2+0x80], R36 ;  /* 0x0000802402007388 */ /* 0x000fe80000000c00 */
[----:B------:R-:W-:Y:S04]  /*6d280*/  STS.128 [R2+0x100], R32 ;  /* 0x0001002002007388 */ /* 0x000fe80000000c00 */
[----:B------:R-:W-:Y:S04]  /*6d290*/  STS.128 [R2+0x180], R28 ;  /* 0x0001801c02007388 */ /* 0x000fe80000000c00 */
[----:B0-----:R-:W-:Y:S04]  /*6d2a0*/  STL.64 [R1+0x180], R4 ;  /* 0x0001800401007387 */ /* 0x001fe80000100a00 */
[----:B------:R-:W-:Y:S04]  /*6d2b0*/  STL.64 [R1+0x170], R52 ;  /* 0x0001703401007387 */ /* 0x000fe80000100a00 */
[----:B------:R-:W-:Y:S01]  /*6d2c0*/  STL.64 [R1+0x178], R54 ;  /* 0x0001783601007387 */ /* 0x000fe20000100a00 */
[----:B------:R-:W-:-:S06]  /*6d2d0*/  NOP ;  /* 0x0000000000007918 */ /* 0x000fcc0000000000 */
[----:B------:R-:W0:Y:S01]  /*6d2e0*/  LDS.128 R52, [R0] ;  /* 0x0000000000347984 */ /* 0x000e220000000c00 */
[----:B------:R-:W-:-:S03]  /*6d2f0*/  IMAD.MOV.U32 R56, RZ, RZ, R7 ;  /* 0x000000ffff387224 */ /* 0x000fc600078e0007 */
[----:B------:R-:W-:Y:S04]  /*6d300*/  STL [R1+0x188], R6 ;  /* 0x0001880601007387 */ /* 0x000fe80000100800 */
[----:B------:R-:W1:Y:S04]  /*6d310*/  LDS.128 R4, [R45] ;  /* 0x000000002d047984 */ /* 0x000e680000000c00 */
[----:B------:R2:W-:Y:S04]  /*6d320*/  STL [R1+0x23cc], R56 ;  /* 0x0023cc3801007387 */ /* 0x0005e80000100800 */
[----:B0-----:R-:W-:Y:S04]  /*6d330*/  STL [R1+0x23c8], R53 ;  /* 0x0023c83501007387 */ /* 0x001fe80000100800 */
[----:B------:R-:W-:Y:S04]  /*6d340*/  STL [R1+0x23a0], R54 ;  /* 0x0023a03601007387 */ /* 0x000fe80000100800 */
[----:B------:R-:W-:Y:S04]  /*6d350*/  STL [R1+0x2378], R55 ;  /* 0x0023783701007387 */ /* 0x000fe80000100800 */
[----:B--2---:R-:W2:Y:S04]  /*6d360*/  LDL.LU R56, [R1+0x50] ;  /* 0x0000500001387983 */ /* 0x004ea80000300800 */
[----:B-1----:R-:W-:Y:S04]  /*6d370*/  STL.64 [R1+0x120], R4 ;  /* 0x0001200401007387 */ /* 0x002fe80000100a00 */
[----:B------:R-:W-:Y:S04]  /*6d380*/  STL.64 [R1+0x128], R6 ;  /* 0x0001280601007387 */ /* 0x000fe80000100a00 */
[----:B------:R-:W0:Y:S04]  /*6d390*/  LDS.128 R4, [R44] ;  /* 0x000000002c047984 */ /* 0x000e280000000c00 */
[----:B------:R-:W2:Y:S04]  /*6d3a0*/  LDL.LU R57, [R1+0x54] ;  /* 0x0000540001397983 */ /* 0x000ea80000300800 */
[----:B------:R-:W2:Y:S04]  /*6d3b0*/  LDL.LU R58, [R1+0x58] ;  /* 0x00005800013a7983 */ /* 0x000ea80000300800 */
[----:B------:R-:W2:Y:S04]  /*6d3c0*/  LDL.LU R59, [R1+0x5c] ;  /* 0x00005c00013b7983 */ /* 0x000ea80000300800 */
[----:B------:R-:W3:Y:S04]  /*6d3d0*/  LDL.LU R28, [R1+0x10] ;  /* 0x00001000011c7983 */ /* 0x000ee80000300800 */
[----:B------:R-:W3:Y:S04]  /*6d3e0*/  LDL.LU R29, [R1+0x14] ;  /* 0x00001400011d7983 */ /* 0x000ee80000300800 */
[----:B------:R-:W3:Y:S04]  /*6d3f0*/  LDL.LU R30, [R1+0x18] ;  /* 0x00001800011e7983 */ /* 0x000ee80000300800 */
[----:B------:R-:W3:Y:S04]  /*6d400*/  LDL.LU R31, [R1+0x1c] ;  /* 0x00001c00011f7983 */ /* 0x000ee80000300800 */
[----:B------:R-:W4:Y:S04]  /*6d410*/  LDL.LU R36, [R1+0x30] ;  /* 0x0000300001247983 */ /* 0x000f280000300800 */
[----:B------:R-:W4:Y:S04]  /*6d420*/  LDL.LU R37, [R1+0x34] ;  /* 0x0000340001257983 */ /* 0x000f280000300800 */
[----:B------:R-:W4:Y:S04]  /*6d430*/  LDL.LU R38, [R1+0x38] ;  /* 0x0000380001267983 */ /* 0x000f280000300800 */
[----:B------:R-:W4:Y:S04]  /*6d440*/  LDL.LU R39, [R1+0x3c] ;  /* 0x00003c0001277983 */ /* 0x000f280000300800 */
[----:B------:R-:W2:Y:S04]  /*6d450*/  LDL.LU R32, [R1+0x20] ;  /* 0x0000200001207983 */ /* 0x000ea80000300800 */
[----:B------:R-:W2:Y:S04]  /*6d460*/  LDL.LU R33, [R1+0x24] ;  /* 0x0000240001217983 */ /* 0x000ea80000300800 */
[----:B------:R-:W2:Y:S04]  /*6d470*/  LDL.LU R34, [R1+0x28] ;  /* 0x0000280001227983 */ /* 0x000ea80000300800 */
[----:B------:R-:W2:Y:S04]  /*6d480*/  LDL.LU R35, [R1+0x2c] ;  /* 0x00002c0001237983 */ /* 0x000ea80000300800 */
[----:B------:R-:W2:Y:S04]  /*6d490*/  LDL.LU R40, [R1+0x40] ;  /* 0x0000400001287983 */ /* 0x000ea80000300800 */
[----:B------:R-:W2:Y:S01]  /*6d4a0*/  LDL.LU R41, [R1+0x44] ;  /* 0x0000440001297983 */ /* 0x000ea20000300800 */
[----:B0-----:R-:W-:-:S03]  /*6d4b0*/  IMAD.MOV.U32 R61, RZ, RZ, R4 ;  /* 0x000000ffff3d7224 */ /* 0x001fc600078e0004 */
[----:B------:R-:W2:Y:S04]  /*6d4c0*/  LDL.LU R42, [R1+0x48] ;  /* 0x00004800012a7983 */ /* 0x000ea80000300800 */
[----:B------:R-:W2:Y:S04]  /*6d4d0*/  LDL.LU R43, [R1+0x4c] ;  /* 0x00004c00012b7983 */ /* 0x000ea80000300800 */
[----:B------:R-:W-:Y:S04]  /*6d4e0*/  STL [R1+0x144], R5 ;  /* 0x0001440501007387 */ /* 0x000fe80000100800 */
[----:B------:R-:W-:Y:S04]  /*6d4f0*/  STL.64 [R1+0x148], R6 ;  /* 0x0001480601007387 */ /* 0x000fe80000100a00 */
[----:B------:R-:W0:Y:S01]  /*6d500*/  LDS.128 R4, [R48] ;  /* 0x0000000030047984 */ /* 0x000e220000000c00 */
[----:B------:R-:W-:-:S06]  /*6d510*/  NOP ;  /* 0x0000000000007918 */ /* 0x000fcc0000000000 */
[----:B0-----:R-:W-:Y:S01]  /*6d520*/  IMAD.MOV.U32 R54, RZ, RZ, R5 ;  /* 0x000000ffff367224 */ /* 0x001fe200078e0005 */
[----:B------:R0:W-:Y:S01]  /*6d530*/  STL.64 [R1+0x168], R6 ;  /* 0x0001680601007387 */ /* 0x0001e20000100a00 */
[----:B------:R-:W-:-:S03]  /*6d540*/  IMAD.MOV.U32 R53, RZ, RZ, R4 ;  /* 0x000000ffff357224 */ /* 0x000fc600078e0004 */
[----:B0-----:R-:W2:Y:S04]  /*6d550*/  LDL.LU.64 R6, [R1+0x2428] ;  /* 0x0024280001067983 */ /* 0x001ea80000300a00 */
[----:B------:R-:W2:Y:S04]  /*6d560*/  LDL.LU.64 R4, [R1+0x2420] ;  /* 0x0024200001047983 */ /* 0x000ea80000300a00 */
[----:B------:R-:W-:Y:S04]  /*6d570*/  STL [R1+0x23d8], R54 ;  /* 0x0023d83601007387 */ /* 0x000fe80000100800 */
[----:B------:R0:W-:Y:S04]  /*6d580*/  STL.64 [R1+0x23d0], R52 ;  /* 0x0023d03401007387 */ /* 0x0001e80000100a00 */
[----:B0-----:R-:W4:Y:S04]  /*6d590*/  LDL.LU R52, [R1] ;  /* 0x0000000001347983 */ /* 0x001f280000300800 */
[----:B------:R-:W4:Y:S04]  /*6d5a0*/  LDL.LU R53, [R1+0x4] ;  /* 0x0000040001357983 */ /* 0x000f280000300800 */
[----:B------:R-:W4:Y:S04]  /*6d5b0*/  LDL.LU R54, [R1+0x8] ;  /* 0x0000080001367983 */ /* 0x000f280000300800 */
[----:B------:R-:W4:Y:S04]  /*6d5c0*/  LDL.LU R55, [R1+0xc] ;  /* 0x00000c0001377983 */ /* 0x000f280000300800 */
[----:B------:R-:W-:Y:S04]  /*6d5d0*/  STS.128 [R2], R24 ;  /* 0x0000001802007388 */ /* 0x000fe80000000c00 */
[----:B------:R-:W-:Y:S04]  /*6d5e0*/  STS.128 [R2+0x80], R20 ;  /* 0x0000801402007388 */ /* 0x000fe80000000c00 */
[----:B------:R-:W-:Y:S04]  /*6d5f0*/  STS.128 [R2+0x100], R16 ;  /* 0x0001001002007388 */ /* 0x000fe80000000c00 */
[----:B------:R-:W-:Y:S01]  /*6d600*/  STS.128 [R2+0x180], R12 ;  /* 0x0001800c02007388 */ /* 0x000fe20000000c00 */
[----:B------:R-:W-:-:S06]  /*6d610*/  NOP ;  /* 0x0000000000007918 */ /* 0x000fcc0000000000 */
[----:B------:R-:W0:Y:S04]  /*6d620*/  LDS.128 R12, [R0] ;  /* 0x00000000000c7984 */ /* 0x000e280000000c00 */
[----:B------:R-:W1:Y:S04]  /*6d630*/  LDS.128 R20, [R45] ;  /* 0x000000002d147984 */ /* 0x000e680000000c00 */
[----:B------:R-:W1:Y:S04]  /*6d640*/  LDS.128 R16, [R44] ;  /* 0x000000002c107984 */ /* 0x000e680000000c00 */
[----:B0-----:R-:W-:Y:S04]  /*6d650*/  STL.64 [R1+0x190], R12 ;  /* 0x0001900c01007387 */ /* 0x001fe80000100a00 */
[----:B------:R-:W-:Y:S04]  /*6d660*/  STL.64 [R1+0x198], R14 ;  /* 0x0001980e01007387 */ /* 0x000fe80000100a00 */
[----:B------:R-:W0:Y:S01]  /*6d670*/  LDS.128 R12, [R48] ;  /* 0x00000000300c7984 */ /* 0x000e220000000c00 */
[----:B------:R-:W-:-:S06]  /*6d680*/  NOP ;  /* 0x0000000000007918 */ /* 0x000fcc0000000000 */
[----:B------:R-:W-:Y:S04]  /*6d690*/  STS.128 [R2], R8 ;  /* 0x0000000802007388 */ /* 0x000fe80000000c00 */
[----:B-1----:R-:W-:Y:S04]  /*6d6a0*/  STL.64 [R1+0x1b0], R20 ;  /* 0x0001b01401007387 */ /* 0x002fe80000100a00 */
[----:B------:R-:W-:Y:S04]  /*6d6b0*/  STL.64 [R1+0x1b8], R22 ;  /* 0x0001b81601007387 */ /* 0x000fe80000100a00 */
[----:B------:R-:W-:Y:S04]  /*6d6c0*/  STL.64 [R1+0x1e0], R16 ;  /* 0x0001e01001007387 */ /* 0x000fe80000100a00 */
[----:B------:R-:W-:Y:S04]  /*6d6d0*/  STL.64 [R1+0x1e8], R18 ;  /* 0x0001e81201007387 */ /* 0x000fe80000100a00 */
[----:B0-----:R-:W-:Y:S04]  /*6d6e0*/  STL.64 [R1+0x1f0], R12 ;  /* 0x0001f00c01007387 */ /* 0x001fe80000100a00 */
[----:B---3--:R-:W-:Y:S04]  /*6d6f0*/  STS.128 [R2+0x180], R28 ;  /* 0x0001801c02007388 */ /* 0x008fe80000000c00 */
[----:B------:R-:W-:Y:S04]  /*6d700*/  STL.64 [R1+0x1f8], R14 ;  /* 0x0001f80e01007387 */ /* 0x000fe80000100a00 */
[----:B--2---:R-:W-:Y:S04]  /*6d710*/  STS.128 [R2+0x80], R4 ;  /* 0x0000800402007388 */ /* 0x004fe80000000c00 */
[----:B----4-:R-:W-:Y:S01]  /*6d720*/  STS.128 [R2+0x100], R52 ;  /* 0x0001003402007388 */ /* 0x010fe20000000c00 */
[----:B------:R-:W-:-:S06]  /*6d730*/  NOP ;  /* 0x0000000000007918 */ /* 0x000fcc0000000000 */
[----:B------:R-:W0:Y:S04]  /*6d740*/  LDS.128 R4, [R0] ;  /* 0x0000000000047984 */ /* 0x000e280000000c00 */
[----:B------:R-:W1:Y:S04]  /*6d750*/  LDS.128 R12, [R45] ;  /* 0x000000002d0c7984 */ /* 0x000e680000000c00 */
[----:B------:R-:W2:Y:S04]  /*6d760*/  LDS.128 R8, [R44] ;  /* 0x000000002c087984 */ /* 0x000ea80000000c00 */
[----:B0-----:R-:W-:Y:S04]  /*6d770*/  STL.64 [R1+0x10], R4 ;  /* 0x0000100401007387 */ /* 0x001fe80000100a00 */
[----:B------:R-:W-:Y:S04]  /*6d780*/  STL.64 [R1+0x18], R6 ;  /* 0x0000180601007387 */ /* 0x000fe80000100a00 */
[----:B------:R-:W0:Y:S01]  /*6d790*/  LDS.128 R4, [R48] ;  /* 0x0000000030047984 */ /* 0x000e220000000c00 */
[----:B------:R-:W-:-:S06]  /*6d7a0*/  NOP ;  /* 0x0000000000007918 */ /* 0x000fcc0000000000 */
[----:B-1----:R-:W-:Y:S04]  /*6d7b0*/  STL.64 [R1+0x1a0], R12 ;  /* 0x0001a00c01007387 */ /* 0x002fe80000100a00 */
[----:B------:R-:W-:Y:S04]  /*6d7c0*/  STL.64 [R1+0x1a8], R14 ;  /* 0x0001a80e01007387 */ /* 0x000fe80000100a00 */
[----:B--2---:R-:W-:Y:S04]  /*6d7d0*/  STL.64 [R1+0x1c0], R8 ;  /* 0x0001c00801007387 */ /* 0x004fe80000100a00 */
[----:B------:R-:W-:Y:S04]  /*6d7e0*/  STL.64 [R1+0x1c8], R10 ;  /* 0x0001c80a01007387 */ /* 0x000fe80000100a00 */
[----:B------:R1:W-:Y:S04]  /*6d7f0*/  STS.128 [R2+0x180], R56 ;  /* 0x0001803802007388 */ /* 0x0003e80000000c00 */
[----:B0-----:R-:W-:Y:S04]  /*6d800*/  STL.64 [R1+0x1d0], R4 ;  /* 0x0001d00401007387 */ /* 0x001fe80000100a00 */
[----:B------:R-:W-:Y:S04]  /*6d810*/  STL.64 [R1+0x1d8], R6 ;  /* 0x0001d80601007387 */ /* 0x000fe80000100a00 */
[----:B-1----:R-:W2:Y:S04]  /*6d820*/  LDL.LU R56, [R1+0x110] ;  /* 0x0001100001387983 */ /* 0x002ea80000300800 */
[----:B------:R-:W2:Y:S04]  /*6d830*/  LDL.LU R57, [R1+0x114] ;  /* 0x0001140001397983 */ /* 0x000ea80000300800 */
[----:B------:R-:W3:Y:S04]  /*6d840*/  LDL.LU R58, [R1+0x118] ;  /* 0x00011800013a7983 */ /* 0x000ee80000300800 */
[----:B------:R-:W3:Y:S04]  /*6d850*/  LDL.LU R59, [R1+0x11c] ;  /* 0x00011c00013b7983 */ /* 0x000ee80000300800 */
[----:B---3--:R-:W-:Y:S04]  /*6d860*/  STL.64 [R1+0x23e8], R58 ;  /* 0x0023e83a01007387 */ /* 0x008fe80000100a00 */
[----:B--2---:R0:W-:Y:S04]  /*6d870*/  STL.64 [R1+0x23e0], R56 ;  /* 0x0023e03801007387 */ /* 0x0041e80000100a00 */
[----:B------:R-:W2:Y:S04]  /*6d880*/  LDL.LU R52, [R1+0x100] ;  /* 0x0001000001347983 */ /* 0x000ea80000300800 */
[----:B------:R-:W2:Y:S04]  /*6d890*/  LDL.LU R53, [R1+0x104] ;  /* 0x0001040001357983 */ /* 0x000ea80000300800 */
[----:B------:R-:W3:Y:S04]  /*6d8a0*/  LDL.LU R54, [R1+0x108] ;  /* 0x0001080001367983 */ /* 0x000ee80000300800 */
[----:B------:R-:W3:Y:S04]  /*6d8b0*/  LDL.LU R55, [R1+0x10c] ;  /* 0x00010c0001377983 */ /* 0x000ee80000300800 */
[----:B---3--:R-:W-:Y:S04]  /*6d8c0*/  STL.64 [R1+0x23f8], R54 ;  /* 0x0023f83601007387 */ /* 0x008fe80000100a00 */
[----:B--2---:R1:W-:Y:S04]  /*6d8d0*/  STL.64 [R1+0x23f0], R52 ;  /* 0x0023f03401007387 */ /* 0x0043e80000100a00 */
[----:B0-----:R-:W2:Y:S04]  /*6d8e0*/  LDL.LU R56, [R1+0xf0] ;  /* 0x0000f00001387983 */ /* 0x001ea80000300800 */
[----:B------:R-:W2:Y:S04]  /*6d8f0*/  LDL.LU R57, [R1+0xf4] ;  /* 0x0000f40001397983 */ /* 0x000ea80000300800 */
[----:B------:R-:W3:Y:S04]  /*6d900*/  LDL.LU R58, [R1+0xf8] ;  /* 0x0000f800013a7983 */ /* 0x000ee80000300800 */
[----:B------:R-:W3:Y:S04]  /*6d910*/  LDL.LU R59, [R1+0xfc] ;  /* 0x0000fc00013b7983 */ /* 0x000ee80000300800 */
[----:B---3--:R-:W-:Y:S04]  /*6d920*/  STL.64 [R1+0x2408], R58 ;  /* 0x0024083a01007387 */ /* 0x008fe80000100a00 */
[----:B--2---:R-:W-:Y:S04]  /*6d930*/  STL.64 [R1+0x2400], R56 ;  /* 0x0024003801007387 */ /* 0x004fe80000100a00 */
[----:B-1----:R-:W2:Y:S04]  /*6d940*/  LDL.LU R52, [R1+0xe0] ;  /* 0x0000e00001347983 */ /* 0x002ea80000300800 */
[----:B------:R-:W2:Y:S04]  /*6d950*/  LDL.LU R53, [R1+0xe4] ;  /* 0x0000e40001357983 */ /* 0x000ea80000300800 */
[----:B------:R-:W3:Y:S04]  /*6d960*/  LDL.LU R54, [R1+0xe8] ;  /* 0x0000e80001367983 */ /* 0x000ee80000300800 */
[----:B------:R-:W3:Y:S04]  /*6d970*/  LDL.LU R55, [R1+0xec] ;  /* 0x0000ec0001377983 */ /* 0x000ee80000300800 */
[----:B------:R0:W-:Y:S04]  /*6d980*/  STS.128 [R2+0x100], R40 ;  /* 0x0001002802007388 */ /* 0x0001e80000000c00 */
[----:B------:R1:W-:Y:S04]  /*6d990*/  STS.128 [R2+0x80], R36 ;  /* 0x0000802402007388 */ /* 0x0003e80000000c00 */
[----:B------:R-:W-:Y:S01]  /*6d9a0*/  STS.128 [R2], R32 ;  /* 0x0000002002007388 */ /* 0x000fe20000000c00 */
[----:B------:R-:W-:-:S06]  /*6d9b0*/  NOP ;  /* 0x0000000000007918 */ /* 0x000fcc0000000000 */
[----:B------:R-:W4:Y:S04]  /*6d9c0*/  LDS.128 R16, [R0] ;  /* 0x0000000000107984 */ /* 0x000f280000000c00 */
[----:B------:R-:W0:Y:S04]  /*6d9d0*/  LDS.128 R12, [R45] ;  /* 0x000000002d0c7984 */ /* 0x000e280000000c00 */
[----:B------:R-:W0:Y:S04]  /*6d9e0*/  LDS.128 R8, [R44] ;  /* 0x000000002c087984 */ /* 0x000e280000000c00 */
[----:B------:R-:W-:Y:S01]  /*6d9f0*/  LDS.128 R4, [R48] ;  /* 0x0000000030047984 */ /* 0x000fe20000000c00 */
[----:B------:R-:W-:-:S06]  /*6da00*/  NOP ;  /* 0x0000000000007918 */ /* 0x000fcc0000000000 */
[----:B---3--:R-:W-:Y:S04]  /*6da10*/  STL.64 [R1+0x2418], R54 ;  /* 0x0024183601007387 */ /* 0x008fe80000100a00 */
[----:B--2---:R2:W-:Y:S04]  /*6da20*/  STL.64 [R1+0x2410], R52 ;  /* 0x0024103401007387 */ /* 0x0045e80000100a00 */
[----:B0-----:R-:W3:Y:S04]  /*6da30*/  LDL.LU R40, [R1+0xd0] ;  /* 0x0000d00001287983 */ /* 0x001ee80000300800 */
[----:B------:R-:W3:Y:S04]  /*6da40*/  LDL.LU R41, [R1+0xd4] ;  /* 0x0000d40001297983 */ /* 0x000ee80000300800 */
[----:B------:R-:W3:Y:S04]  /*6da50*/  LDL.LU R42, [R1+0xd8] ;  /* 0x0000d800012a7983 */ /* 0x000ee80000300800 */
[----:B------:R-:W3:Y:S04]  /*6da60*/  LDL.LU R43, [R1+0xdc] ;  /* 0x0000dc00012b7983 */ /* 0x000ee80000300800 */
[----:B-1----:R-:W3:Y:S04]  /*6da70*/  LDL.LU R36, [R1+0xc0] ;  /* 0x0000c00001247983 */ /* 0x002ee80000300800 */
[----:B------:R-:W3:Y:S04]  /*6da80*/  LDL.LU R37, [R1+0xc4] ;  /* 0x0000c40001257983 */ /* 0x000ee80000300800 */
[----:B------:R-:W3:Y:S04]  /*6da90*/  LDL.LU R38, [R1+0xc8] ;  /* 0x0000c80001267983 */ /* 0x000ee80000300800 */
[----:B------:R-:W3:Y:S04]  /*6daa0*/  LDL.LU R39, [R1+0xcc] ;  /* 0x0000cc0001277983 */ /* 0x000ee80000300800 */
[----:B------:R-:W3:Y:S04]  /*6dab0*/  LDL.LU R56, [R1+0xb0] ;  /* 0x0000b00001387983 */ /* 0x000ee80000300800 */
[----:B------:R-:W3:Y:S04]  /*6dac0*/  LDL.LU R57, [R1+0xb4] ;  /* 0x0000b40001397983 */ /* 0x000ee80000300800 */
[----:B------:R-:W3:Y:S04]  /*6dad0*/  LDL.LU R58, [R1+0xb8] ;  /* 0x0000b800013a7983 */ /* 0x000ee80000300800 */
[----:B------:R-:W3:Y:S04]  /*6dae0*/  LDL.LU R59, [R1+0xbc] ;  /* 0x0000bc00013b7983 */ /* 0x000ee80000300800 */
[----:B--2---:R-:W2:Y:S04]  /*6daf0*/  LDL.LU R52, [R1+0xa0] ;  /* 0x0000a00001347983 */ /* 0x004ea80000300800 */
[----:B------:R-:W2:Y:S04]  /*6db00*/  LDL.LU R53, [R1+0xa4] ;  /* 0x0000a40001357983 */ /* 0x000ea80000300800 */
[----:B------:R-:W2:Y:S04]  /*6db10*/  LDL.LU R54, [R1+0xa8] ;  /* 0x0000a80001367983 */ /* 0x000ea80000300800 */
[----:B------:R-:W2:Y:S04]  /*6db20*/  LDL.LU R55, [R1+0xac] ;  /* 0x0000ac0001377983 */ /* 0x000ea80000300800 */
[----:B------:R-:W2:Y:S04]  /*6db30*/  LDL.LU R32, [R1+0x90] ;  /* 0x0000900001207983 */ /* 0x000ea80000300800 */
[----:B------:R-:W2:Y:S04]  /*6db40*/  LDL.LU R33, [R1+0x94] ;  /* 0x0000940001217983 */ /* 0x000ea80000300800 */
[----:B------:R-:W2:Y:S04]  /*6db50*/  LDL.LU R34, [R1+0x98] ;  /* 0x0000980001227983 */ /* 0x000ea80000300800 */
[----:B------:R-:W2:Y:S04]  /*6db60*/  LDL.LU R35, [R1+0x9c] ;  /* 0x00009c0001237983 */ /* 0x000ea80000300800 */
[----:B------:R-:W3:Y:S04]  /*6db70*/  LDL.LU R28, [R1+0x80] ;  /* 0x00008000011c7983 */ /* 0x000ee80000300800 */
        /* <DEDUP_REMOVED lines=11> */
[----:B----4-:R-:W-:Y:S04]  /*6dc30*/  STL [R1+0x2330], R16 ;  /* 0x0023301001007387 */ /* 0x010fe80000100800 */
        /* <DEDUP_REMOVED lines=22> */
[----:B------:R-:W-:Y:S04]  /*6dda0*/  STL.64 [R1+0x23b0], R12 ;  /* 0x0023b00c01007387 */ /* 0x000fe80000100a00 */
[----:B------:R-:W-:Y:S04]  /*6ddb0*/  STL [R1+0x2338], R14 ;  /* 0x0023380e01007387 */ /* 0x000fe80000100800 */
[----:B------:R-:W-:Y:S04]  /*6ddc0*/  STL [R1+0x2380], R14 ;  /* 0x0023800e01007387 */ /* 0x000fe80000100800 */
[----:B------:R-:W-:Y:S04]  /*6ddd0*/  STL [R1+0x2334], R15 ;  /* 0x0023340f01007387 */ /* 0x000fe80000100800 */
[----:B------:R0:W-:Y:S04]  /*6dde0*/  STL.64 [R1+0x2390], R14 ;  /* 0x0023900e01007387 */ /* 0x0001e80000100a00 */
[----:B------:R-:W-:Y:S04]  /*6ddf0*/  STL [R1+0x23b8], R14 ;  /* 0x0023b80e01007387 */ /* 0x000fe80000100800 */
[----:B------:R-:W-:Y:S04]  /*6de00*/  STL.64 [R1+0x23a8], R8 ;  /* 0x0023a80801007387 */ /* 0x000fe80000100a00 */
[----:B------:R-:W-:Y:S04]  /*6de10*/  STL.64 [R1+0x2398], R10 ;  /* 0x0023980a01007387 */ /* 0x000fe80000100a00 */
[----:B------:R-:W-:Y:S04]  /*6de20*/  STL.64 [R1+0x23c0], R10 ;  /* 0x0023c00a01007387 */ /* 0x000fe80000100a00 */
[----:B0-----:R-:W4:Y:S04]  /*6de30*/  LDL.LU R15, [R1+0x130] ;  /* 0x00013000010f7983 */ /* 0x001f280000300800 */
[----:B--2---:R-:W-:Y:S04]  /*6de40*/  STS.128 [R2+0x180], R32 ;  /* 0x0001802002007388 */ /* 0x004fe80000000c00 */
[----:B---3--:R-:W-:Y:S04]  /*6de50*/  STS.128 [R2+0x100], R28 ;  /* 0x0001001c02007388 */ /* 0x008fe80000000c00 */
[----:B------:R-:W-:Y:S04]  /*6de60*/  STS.128 [R2+0x80], R24 ;  /* 0x0000801802007388 */ /* 0x000fe80000000c00 */
[----:B------:R-:W-:Y:S01]  /*6de70*/  STS.128 [R2], R20 ;  /* 0x0000001402007388 */ /* 0x000fe20000000c00 */
[----:B------:R-:W-:-:S06]  /*6de80*/  NOP ;  /* 0x0000000000007918 */ /* 0x000fcc0000000000 */
[----:B------:R-:W-:Y:S04]  /*6de90*/  LDS.128 R32, [R0] ;  /* 0x0000000000207984 */ /* 0x000fe80000000c00 */
[----:B------:R-:W-:Y:S04]  /*6dea0*/  LDS.128 R28, [R45] ;  /* 0x000000002d1c7984 */ /* 0x000fe80000000c00 */
[----:B------:R-:W-:Y:S04]  /*6deb0*/  LDS.128 R24, [R44] ;  /* 0x000000002c187984 */ /* 0x000fe80000000c00 */
[----:B------:R-:W-:Y:S01]  /*6dec0*/  LDS.128 R20, [R48] ;  /* 0x0000000030147984 */ /* 0x000fe20000000c00 */
[----:B------:R-:W-:-:S06]  /*6ded0*/  NOP ;  /* 0x0000000000007918 */ /* 0x000fcc0000000000 */
[----:B------:R0:W-:Y:S04]  /*6dee0*/  STS.128 [R2], R52 ;  /* 0x0000003402007388 */ /* 0x0001e80000000c00 */
[----:B------:R1:W-:Y:S04]  /*6def0*/  STS.128 [R2+0x80], R56 ;  /* 0x0000803802007388 */ /* 0x0003e80000000c00 */
[----:B0-----:R-:W2:Y:S04]  /*6df00*/  LDL.LU.64 R54, [R1+0x2418] ;  /* 0x0024180001367983 */ /* 0x001ea80000300a00 */
[----:B------:R-:W2:Y:S04]  /*6df10*/  LDL.LU.64 R52, [R1+0x2410] ;  /* 0x0024100001347983 */ /* 0x000ea80000300a00 */
[----:B------:R-:W3:Y:S04]  /*6df20*/  LDL R16, [R1+0x910] ;  /* 0x0009100001107983 */ /* 0x000ee80000100800 */
[----:B-1----:R-:W3:Y:S04]  /*6df30*/  LDL.LU.64 R58, [R1+0x2408] ;  /* 0x00240800013a7983 */ /* 0x002ee80000300a00 */
[----:B------:R-:W3:Y:S04]  /*6df40*/  LDL.LU.64 R56, [R1+0x2400] ;  /* 0x0024000001387983 */ /* 0x000ee80000300a00 */
[----:B------:R-:W-:Y:S04]  /*6df50*/  STS.128 [R2+0x100], R36 ;  /* 0x0001002402007388 */ /* 0x000fe80000000c00 */
[----:B------:R-:W-:Y:S01]  /*6df60*/  STS.128 [R2+0x180], R40 ;  /* 0x0001802802007388 */ /* 0x000fe20000000c00 */
[----:B------:R-:W-:-:S06]  /*6df70*/  NOP ;  /* 0x0000000000007918 */ /* 0x000fcc0000000000 */
[----:B------:R-:W0:Y:S04]  /*6df80*/  LDS.128 R48, [R48] ;  /* 0x0000000030307984 */ /* 0x000e280000000c00 */
[----:B------:R-:W-:Y:S04]  /*6df90*/  LDS.128 R40, [R45] ;  /* 0x000000002d287984 */ /* 0x000fe80000000c00 */
[----:B------:R-:W1:Y:S04]  /*6dfa0*/  LDS.128 R36, [R0] ;  /* 0x0000000000247984 */ /* 0x000e680000000c00 */
[----:B------:R-:W-:Y:S01]  /*6dfb0*/  LDS.128 R44, [R44] ;  /* 0x000000002c2c7984 */ /* 0x000fe20000000c00 */
[----:B------:R-:W-:-:S06]  /*6dfc0*/  NOP ;  /* 0x0000000000007918 */ /* 0x000fcc0000000000 */
[----:B------:R-:W4:Y:S04]  /*6dfd0*/  LDL.LU R10, [R1+0x90c] ;  /* 0x00090c00010a7983 */ /* 0x000f280000300800 */
[----:B0-----:R0:W-:Y:S04]  /*6dfe0*/  STL [R1+0x2320], R51 ;  /* 0x0023203301007387 */ /* 0x0011e80000100800 */
[----:B0-----:R-:W4:Y:S04]  /*6dff0*/  LDL.LU R51, [R1+0x914] ;  /* 0x0009140001337983 */ /* 0x001f280000300800 */
[----:B--2---:R0:W-:Y:S04]  /*6e000*/  STS.128 [R2], R52 ;  /* 0x0000003402007388 */ /* 0x0041e80000000c00 */
[----:B---3--:R2:W-:Y:S04]  /*6e010*/  STS.128 [R2+0x80], R56 ;  /* 0x0000803802007388 */ /* 0x0085e80000000c00 */
[----:B0-----:R-:W3:Y:S04]  /*6e020*/  LDL.LU.64 R54, [R1+0x23f8] ;  /* 0x0023f80001367983 */ /* 0x001ee80000300a00 */
[----:B------:R-:W3:Y:S04]  /*6e030*/  LDL.LU.64 R52, [R1+0x23f0] ;  /* 0x0023f00001347983 */ /* 0x000ee80000300a00 */
[----:B--2---:R-:W2:Y:S04]  /*6e040*/  LDL.LU.64 R58, [R1+0x23e8] ;  /* 0x0023e800013a7983 */ /* 0x004ea80000300a00 */
[----:B------:R-:W2:Y:S04]  /*6e050*/  LDL.LU.64 R56, [R1+0x23e0] ;  /* 0x0023e00001387983 */ /* 0x000ea80000300a00 */
[----:B---3--:R0:W-:Y:S04]  /*6e060*/  STS.128 [R2+0x100], R52 ;  /* 0x0001003402007388 */ /* 0x0081e80000000c00 */
[----:B--2---:R2:W-:Y:S04]  /*6e070*/  STS.128 [R2+0x180], R56 ;  /* 0x0001803802007388 */ /* 0x0045e80000000c00 */
[----:B0-----:R-:W3:Y:S04]  /*6e080*/  LDL.LU R54, [R1+0x23d8] ;  /* 0x0023d80001367983 */ /* 0x001ee80000300800 */
[----:B------:R-:W3:Y:S04]  /*6e090*/  LDL.LU.64 R52, [R1+0x23d0] ;  /* 0x0023d00001347983 */ /* 0x000ee80000300a00 */
[----:B--2---:R-:W2:Y:S04]  /*6e0a0*/  LDL.LU R56, [R1+0x23cc] ;  /* 0x0023cc0001387983 */ /* 0x004ea80000300800 */
[----:B------:R-:W3:Y:S04]  /*6e0b0*/  LDL.LU R12, [R1+0x150] ;  /* 0x00015000010c7983 */ /* 0x000ee80000300800 */
[----:B------:R-:W3:Y:S01]  /*6e0c0*/  LDL.LU R19, [R1+0x120] ;  /* 0x0001200001137983 */ /* 0x000ee20000300800 */
[----:B------:R-:W-:-:S02]  /*6e0d0*/  IMAD R2, R16, c[0x0][0x194], RZ ;  /* 0x0000650010027a24 */ /* 0x000fc400078e02ff */
[----:B----4-:R-:W-:Y:S02]  /*6e0e0*/  IMAD R60, R10, c[0x0][0x198], RZ ;  /* 0x000066000a3c7a24 */ /* 0x010fe400078e02ff */
[----:B------:R-:W-:Y:S01]  /*6e0f0*/  IMAD.MOV.U32 R55, RZ, RZ, R3 ;  /* 0x000000ffff377224 */ /* 0x000fe200078e0003 */
[----:B------:R-:W-:-:S06]  /*6e100*/  NOP ;  /* 0x0000000000007918 */ /* 0x000fcc0000000000 */
[----:B--2---:R-:W-:Y:S01]  /*6e110*/  IMAD.MOV.U32 R18, RZ, RZ, R56 ;  /* 0x000000ffff127224 */ /* 0x004fe200078e0038 */
[----:B------:R-:W-:-:S04]  /*6e120*/  LEA R56, P6, R2, c[0x0][0x170], 0x1 ;  /* 0x00005c0002387a11 */ /* 0x000fc800078c08ff */
[----:B------:R-:W-:Y:S02]  /*6e130*/  LEA.HI.X.SX32 R57, R2, c[0x0][0x174], 0x1, P6 ;  /* 0x00005d0002397a11 */ /* 0x000fe400030f0eff */
[----:B------:R-:W-:-:S04]  /*6e140*/  ISETP.GE.AND P6, PT, R16, c[0x0][0x178], PT ;  /* 0x00005e0010007a0c */ /* 0x000fc80003fc6270 */
[----:B------:R-:W-:Y:S01]  /*6e150*/  ISETP.LT.AND P6, PT, R10, c[0x0][0x17c], !P6 ;  /* 0x00005f000a007a0c */ /* 0x000fe200077c1270 */
[----:B------:R-:W-:-:S12]  /*6e160*/  IMAD.WIDE R2, R60, 0x2, R56 ;  /* 0x000000023c027825 */ /* 0x000fd800078e0238 */
[----:B------:R0:W-:Y:S02]  /*6e170*/  @P6 STG.E.U16 [R2.64], R15 ;  /* 0x0000000f02006986 */ /* 0x0001e4000c101504 */
[----:B0-----:R-:W-:-:S05]  /*6e180*/  IMAD R3, R51, c[0x0][0x194], RZ ;  /* 0x0000650033037a24 */ /* 0x001fca00078e02ff */
[----:B------:R-:W-:-:S04]  /*6e190*/  LEA R2, P6, R3, c[0x0][0x170], 0x1 ;  /* 0x00005c0003027a11 */ /* 0x000fc800078c08ff */
[----:B------:R-:W-:Y:S02]  /*6e1a0*/  LEA.HI.X.SX32 R3, R3, c[0x0][0x174], 0x1, P6 ;  /* 0x00005d0003037a11 */ /* 0x000fe400030f0eff */
[----:B------:R-:W-:-:S04]  /*6e1b0*/  ISETP.GE.AND P6, PT, R51, c[0x0][0x178], PT ;  /* 0x00005e0033007a0c */ /* 0x000fc80003fc6270 */
[----:B------:R-:W-:Y:S01]  /*6e1c0*/  ISETP.LT.AND P6, PT, R10, c[0x0][0x17c], !P6 ;  /* 0x00005f000a007a0c */ /* 0x000fe200077c1270 */
[C---:B------:R-:W-:Y:S01]  /*6e1d0*/  IMAD.WIDE R58, R60.reuse, 0x2, R2 ;  /* 0x000000023c3a7825 */ /* 0x040fe200078e0202 */
[----:B------:R-:W-:-:S11]  /*6e1e0*/  IADD3 R60, R60, c[0x0][0x198], RZ ;  /* 0x000066003c3c7a10 */ /* 0x000fd60007ffe0ff */
[----:B---3--:R0:W-:Y:S01]  /*6e1f0*/  @P6 STG.E.U16 [R58.64], R52 ;  /* 0x000000343a006986 */ /* 0x0081e2000c101504 */
[----:B------:R-:W-:Y:S02]  /*6e200*/  ISETP.LT.AND P6, PT, R16, c[0x0][0x178], !P5 ;  /* 0x00005e0010007a0c */ /* 0x000fe40006fc1270 */
[----:B------:R-:W-:Y:S02]  /*6e210*/  ISETP.LT.AND P5, PT, R51, c[0x0][0x178], !P5 ;  /* 0x00005e0033007a0c */ /* 0x000fe40006fa1270 */
[----:B0-----:R-:W-:Y:S01]  /*6e220*/  PRMT R52, R15, 0x7632, R52 ;  /* 0x000076320f347816 */ /* 0x001fe20000000034 */
[----:B------:R-:W-:Y:S01]  /*6e230*/  IMAD.WIDE R58, R60, 0x2, R56 ;  /* 0x000000023c3a7825 */ /* 0x000fe200078e0238 */
[----:B------:R-:W2:Y:S07]  /*6e240*/  LDL.LU R15, [R1+0x170] ;  /* 0x00017000010f7983 */ /* 0x000eae0000300800 */
[----:B------:R0:W-:Y:S04]  /*6e250*/  @P6 STG.E.U16 [R58.64], R52 ;  /* 0x000000343a006986 */ /* 0x0001e8000c101504 */
[----:B------:R-:W3:Y:S01]  /*6e260*/  LDL.LU R14, [R1+0x213c] ;  /* 0x00213c00010e7983 */ /* 0x000ee20000300800 */
[----:B0-----:R-:W-:Y:S01]  /*6e270*/  PRMT R52, R52, 0x7632, R52 ;  /* 0x0000763234347816 */ /* 0x001fe20000000034 */
[----:B------:R-:W-:-:S05]  /*6e280*/  IMAD.WIDE R58, R60, 0x2, R2 ;  /* 0x000000023c3a7825 */ /* 0x000fca00078e0202 */
[----:B------:R0:W-:Y:S01]  /*6e290*/  @P5 STG.E.U16 [R58.64], R52 ;  /* 0x000000343a005986 */ /* 0x0001e2000c101504 */
[----:B------:R-:W-:Y:S02]  /*6e2a0*/  ISETP.LT.AND P5, PT, R16, c[0x0][0x178], !P2 ;  /* 0x00005e0010007a0c */ /* 0x000fe400057a1270 */
[----:B------:R-:W-:Y:S02]  /*6e2b0*/  ISETP.LT.AND P2, PT, R51, c[0x0][0x178], !P2 ;  /* 0x00005e0033007a0c */ /* 0x000fe40005741270 */
[----:B0-----:R-:W-:-:S05]  /*6e2c0*/  IADD3 R52, R60, c[0x0][0x198], RZ ;  /* 0x000066003c347a10 */ /* 0x001fca0007ffe0ff */
[----:B------:R-:W-:-:S05]  /*6e2d0*/  IMAD.WIDE R58, R52, 0x2, R56 ;  /* 0x00000002343a7825 */ /* 0x000fca00078e0238 */
[----:B------:R0:W-:Y:S02]  /*6e2e0*/  @P5 STG.E.U16 [R58.64], R12 ;  /* 0x0000000c3a005986 */ /* 0x0001e4000c101504 */
[C---:B0-----:R-:W-:Y:S01]  /*6e2f0*/  IMAD.WIDE R58, R52.reuse, 0x2, R2 ;  /* 0x00000002343a7825 */ /* 0x041fe200078e0202 */
[----:B------:R-:W-:-:S04]  /*6e300*/  IADD3 R52, R52, c[0x0][0x198], RZ ;  /* 0x0000660034347a10 */ /* 0x000fc80007ffe0ff */
[----:B------:R0:W-:Y:S01]  /*6e310*/  @P2 STG.E.U16 [R58.64], R19 ;  /* 0x000000133a002986 */ /* 0x0001e2000c101504 */
[----:B------:R-:W-:Y:S02]  /*6e320*/  ISETP.LT.AND P2, PT, R16, c[0x0][0x178], !P1 ;  /* 0x00005e0010007a0c */ /* 0x000fe40004f41270 */
[----:B------:R-:W-:Y:S02]  /*6e330*/  PRMT R60, R12, 0x7632, R60 ;  /* 0x000076320c3c7816 */ /* 0x000fe4000000003c */
[----:B------:R-:W4:Y:S04]  /*6e340*/  LDL.LU R12, [R1+0x2140] ;  /* 0x00214000010c7983 */ /* 0x000f280000300800 */
[----:B------:R-:W4:Y:S01]  /*6e350*/  LDL.LU R11, [R1+0x2148] ;  /* 0x00214800010b7983 */ /* 0x000f220000300800 */
[----:B0-----:R-:W-:-:S03]  /*6e360*/  IMAD.WIDE R58, R52, 0x2, R56 ;  /* 0x00000002343a7825 */ /* 0x001fc600078e0238 */
[----:B------:R-:W4:Y:S04]  /*6e370*/  LDL.LU R10, [R1+0x2144] ;  /* 0x00214400010a7983 */ /* 0x000f280000300800 */
[----:B------:R0:W-:Y:S02]  /*6e380*/  @P2 STG.E.U16 [R58.64], R60 ;  /* 0x0000003c3a002986 */ /* 0x0001e4000c101504 */
[----:B0-----:R-:W-:Y:S02]  /*6e390*/  PRMT R60, R19, 0x7632, R60 ;  /* 0x00007632133c7816 */ /* 0x001fe4000000003c */
[----:B------:R-:W4:Y:S01]  /*6e3a0*/  LDL.LU R19, [R1+0x180] ;  /* 0x0001800001137983 */ /* 0x000f220000300800 */
[----:B------:R-:W-:Y:S01]  /*6e3b0*/  ISETP.LT.AND P1, PT, R51, c[0x0][0x178], !P1 ;  /* 0x00005e0033007a0c */ /* 0x000fe20004f21270 */
[C---:B------:R-:W-:Y:S01]  /*6e3c0*/  IMAD.WIDE R58, R52.reuse, 0x2, R2 ;  /* 0x00000002343a7825 */ /* 0x040fe200078e0202 */
[----:B------:R-:W-:-:S11]  /*6e3d0*/  IADD3 R52, R52, c[0x0][0x198], RZ ;  /* 0x0000660034347a10 */ /* 0x000fd60007ffe0ff */
[----:B------:R0:W-:Y:S01]  /*6e3e0*/  @P1 STG.E.U16 [R58.64], R60 ;  /* 0x0000003c3a001986 */ /* 0x0001e2000c101504 */
[----:B------:R-:W-:Y:S02]  /*6e3f0*/  ISETP.LT.AND P1, PT, R16, c[0x0][0x178], !P0 ;  /* 0x00005e0010007a0c */ /* 0x000fe40004721270 */
[----:B------:R-:W-:Y:S01]  /*6e400*/  ISETP.LT.AND P0, PT, R51, c[0x0][0x178], !P0 ;  /* 0x00005e0033007a0c */ /* 0x000fe20004701270 */
[C---:B0-----:R-:W-:Y:S01]  /*6e410*/  IMAD.WIDE R58, R52.reuse, 0x2, R56 ;  /* 0x00000002343a7825 */ /* 0x041fe200078e0238 */
[----:B------:R-:W-:Y:S02]  /*6e420*/  IADD3 R60, R52, c[0x0][0x198], RZ ;  /* 0x00006600343c7a10 */ /* 0x000fe40007ffe0ff */
[----:B------:R-:W-:Y:S02]  /*6e430*/  ISETP.LT.AND P6, PT, R16, c[0x0][0x178], !P4 ;  /* 0x00005e0010007a0c */ /* 0x000fe400067c1270 */
[----:B------:R-:W-:Y:S02]  /*6e440*/  PRMT R9, R61, 0x7632, R9 ;  /* 0x000076323d097816 */ /* 0x000fe40000000009 */
[----:B------:R-:W-:-:S02]  /*6e450*/  ISETP.LT.AND P4, PT, R51, c[0x0][0x178], !P4 ;  /* 0x00005e0033007a0c */ /* 0x000fc40006781270 */
[----:B------:R-:W-:Y:S01]  /*6e460*/  PRMT R8, R53, 0x7632, R8 ;  /* 0x0000763235087816 */ /* 0x000fe20000000008 */
[----:B--2---:R0:W-:Y:S02]  /*6e470*/  @P1 STG.E.U16 [R58.64], R15 ;  /* 0x0000000f3a001986 */ /* 0x0041e4000c101504 */
[----:B0-----:R-:W-:-:S05]  /*6e480*/  IMAD.WIDE R58, R52, 0x2, R2 ;  /* 0x00000002343a7825 */ /* 0x001fca00078e0202 */
[----:B------:R0:W-:Y:S01]  /*6e490*/  @P0 STG.E.U16 [R58.64], R61 ;  /* 0x0000003d3a000986 */ /* 0x0001e2000c101504 */
[----:B------:R-:W-:Y:S02]  /*6e4a0*/  ISETP.LT.AND P0, PT, R16, c[0x0][0x178], !P3 ;  /* 0x00005e0010007a0c */ /* 0x000fe40005f01270 */
[----:B------:R-:W-:Y:S02]  /*6e4b0*/  ISETP.LT.AND P3, PT, R51, c[0x0][0x178], !P3 ;  /* 0x00005e0033007a0c */ /* 0x000fe40005f61270 */
[----:B------:R-:W-:Y:S02]  /*6e4c0*/  PRMT R52, R15, 0x7632, R52 ;  /* 0x000076320f347816 */ /* 0x000fe40000000034 */
[----:B---3--:R-:W-:Y:S01]  /*6e4d0*/  ISETP.GE.AND P2, PT, R14, c[0x0][0x17c], PT ;  /* 0x00005f000e007a0c */ /* 0x008fe20003f46270 */
[----:B------:R-:W2:Y:S01]  /*6e4e0*/  LDL.LU R15, [R1+0x134] ;  /* 0x00013400010f7983 */ /* 0x000ea20000300800 */
[----:B0-----:R-:W-:-:S03]  /*6e4f0*/  IMAD.WIDE R58, R60, 0x2, R56 ;  /* 0x000000023c3a7825 */ /* 0x001fc600078e0238 */
[----:B------:R-:W3:Y:S04]  /*6e500*/  LDL.LU R14, [R1+0x2150] ;  /* 0x00215000010e7983 */ /* 0x000ee80000300800 */
[----:B------:R0:W-:Y:S02]  /*6e510*/  @P0 STG.E.U16 [R58.64], R52 ;  /* 0x000000343a000986 */ /* 0x0001e4000c101504 */
[C---:B0-----:R-:W-:Y:S01]  /*6e520*/  IADD3 R52, R60.reuse, c[0x0][0x198], RZ ;  /* 0x000066003c347a10 */ /* 0x041fe20007ffe0ff */
[----:B------:R-:W-:-:S04]  /*6e530*/  IMAD.WIDE R60, R60, 0x2, R2 ;  /* 0x000000023c3c7825 */ /* 0x000fc800078e0202 */
[--C-:B------:R-:W-:Y:S01]  /*6e540*/  IMAD.WIDE R58, R52, 0x2, R56.reuse ;  /* 0x00000002343a7825 */ /* 0x100fe200078e0238 */
[----:B------:R0:W-:Y:S01]  /*6e550*/  @P3 STG.E.U16 [R60.64], R9 ;  /* 0x000000093c003986 */ /* 0x0001e2000c101504 */
[----:B------:R-:W-:Y:S02]  /*6e560*/  ISETP.LT.AND P3, PT, R16, c[0x0][0x178], !P2 ;  /* 0x00005e0010007a0c */ /* 0x000fe40005761270 */
[----:B0-----:R-:W-:Y:S01]  /*6e570*/  IADD3 R60, R52, c[0x0][0x198], RZ ;  /* 0x00006600343c7a10 */ /* 0x001fe20007ffe0ff */
[----:B------:R-:W3:Y:S01]  /*6e580*/  LDL.LU R9, [R1+0x214c] ;  /* 0x00214c0001097983 */ /* 0x000ee20000300800 */
[----:B----4-:R-:W-:Y:S02]  /*6e590*/  ISETP.GE.AND P0, PT, R11, c[0x0][0x17c], PT ;  /* 0x00005f000b007a0c */ /* 0x010fe40003f06270 */
[----:B------:R-:W-:Y:S01]  /*6e5a0*/  ISETP.GE.AND P1, PT, R10, c[0x0][0x17c], PT ;  /* 0x00005f000a007a0c */ /* 0x000fe20003f26270 */
[----:B------:R-:W-:Y:S01]  /*6e5b0*/  IMAD.WIDE R10, R60, 0x2, R56 ;  /* 0x000000023c0a7825 */ /* 0x000fe200078e0238 */
[----:B------:R-:W-:Y:S01]  /*6e5c0*/  ISETP.GE.AND P5, PT, R12, c[0x0][0x17c], PT ;  /* 0x00005f000c007a0c */ /* 0x000fe20003fa6270 */
[----:B------:R0:W-:Y:S01]  /*6e5d0*/  @P6 STG.E.U16 [R58.64], R19 ;  /* 0x000000133a006986 */ /* 0x0001e2000c101504 */
[----:B------:R-:W-:Y:S01]  /*6e5e0*/  PRMT R13, R19, 0x7632, R13 ;  /* 0x00007632130d7816 */ /* 0x000fe2000000000d */
[----:B0-----:R-:W-:-:S05]  /*6e5f0*/  IMAD.WIDE R58, R52, 0x2, R2 ;  /* 0x00000002343a7825 */ /* 0x001fca00078e0202 */
[----:B------:R0:W-:Y:S04]  /*6e600*/  @P4 STG.E.U16 [R58.64], R53 ;  /* 0x000000353a004986 */ /* 0x0001e8000c101504 */
[----:B------:R4:W-:Y:S04]  /*6e610*/  @P3 STG.E.U16 [R10.64], R13 ;  /* 0x0000000d0a003986 */ /* 0x0009e8000c101504 */
[----:B0-----:R-:W3:Y:S04]  /*6e620*/  LDL.LU R53, [R1+0x23c8] ;  /* 0x0023c80001357983 */ /* 0x001ee80000300800 */
[----:B------:R-:W3:Y:S04]  /*6e630*/  LDL.LU R12, [R1+0x154] ;  /* 0x00015400010c7983 */ /* 0x000ee80000300800 */
[----:B----4-:R-:W4:Y:S04]  /*6e640*/  LDL.LU.64 R10, [R1+0x23c0] ;  /* 0x0023c000010a7983 */ /* 0x010f280000300a00 */
[----:B------:R-:W4:Y:S01]  /*6e650*/  LDL.LU R19, [R1+0x2158] ;  /* 0x0021580001137983 */ /* 0x000f220000300800 */
[----:B------:R-:W-:-:S02]  /*6e660*/  ISETP.LT.AND P2, PT, R51, c[0x0][0x178], !P2 ;  /* 0x00005e0033007a0c */ /* 0x000fc40005741270 */
[----:B------:R-:W-:Y:S02]  /*6e670*/  ISETP.LT.AND P6, PT, R16, c[0x0][0x178], !P5 ;  /* 0x00005e0010007a0c */ /* 0x000fe40006fc1270 */
[C---:B------:R-:W-:Y:S01]  /*6e680*/  IADD3 R52, R60.reuse, c[0x0][0x198], RZ ;  /* 0x000066003c347a10 */ /* 0x040fe20007ffe0ff */
[----:B------:R-:W-:Y:S01]  /*6e690*/  IMAD.WIDE R60, R60, 0x2, R2 ;  /* 0x000000023c3c7825 */ /* 0x000fe200078e0202 */
[----:B------:R-:W-:-:S03]  /*6e6a0*/  ISETP.LT.AND P5, PT, R51, c[0x0][0x178], !P5 ;  /* 0x00005e0033007a0c */ /* 0x000fc60006fa1270 */
[----:B------:R-:W-:-:S04]  /*6e6b0*/  IMAD.WIDE R58, R52, 0x2, R56 ;  /* 0x00000002343a7825 */ /* 0x000fc800078e0238 */
[----:B------:R0:W-:Y:S01]  /*6e6c0*/  @P2 STG.E.U16 [R60.64], R8 ;  /* 0x000000083c002986 */ /* 0x0001e2000c101504 */
[----:B------:R-:W-:-:S03]  /*6e6d0*/  ISETP.LT.AND P2, PT, R16, c[0x0][0x178], !P0 ;  /* 0x00005e0010007a0c */ /* 0x000fc60004741270 */
[----:B0-----:R-:W4:Y:S04]  /*6e6e0*/  LDL.LU R8, [R1+0x2154] ;  /* 0x0021540001087983 */ /* 0x001f280000300800 */
[----:B------:R-:W4:Y:S04]  /*6e6f0*/  LDL.LU R13, [R1+0x124] ;  /* 0x00012400010d7983 */ /* 0x000f280000300800 */
[----:B--2---:R0:W-:Y:S01]  /*6e700*/  @P6 STG.E.U16 [R58.64], R15 ;  /* 0x0000000f3a006986 */ /* 0x0041e2000c101504 */
[----:B---3--:R-:W-:Y:S01]  /*6e710*/  ISETP.GE.AND P4, PT, R14, c[0x0][0x17c], PT ;  /* 0x00005f000e007a0c */ /* 0x008fe20003f86270 */
[C---:B0-----:R-:W-:Y:S01]  /*6e720*/  IMAD.WIDE R58, R52.reuse, 0x2, R2 ;  /* 0x00000002343a7825 */ /* 0x041fe200078e0202 */
[----:B------:R-:W-:-:S02]  /*6e730*/  IADD3 R52, R52, c[0x0][0x198], RZ ;  /* 0x0000660034347a10 */ /* 0x000fc40007ffe0ff */
[----:B------:R-:W-:Y:S02]  /*6e740*/  ISETP.GE.AND P3, PT, R9, c[0x0][0x17c], PT ;  /* 0x00005f0009007a0c */ /* 0x000fe40003f66270 */
[----:B------:R-:W2:Y:S04]  /*6e750*/  LDL.LU R9, [R1+0x174] ;  /* 0x0001740001097983 */ /* 0x000ea80000300800 */
[----:B------:R-:W-:Y:S01]  /*6e760*/  @P5 STG.E.U16 [R58.64], R53 ;  /* 0x000000353a005986 */ /* 0x000fe2000c101504 */
[----:B----4-:R-:W-:Y:S01]  /*6e770*/  PRMT R11, R15, 0x7632, R11 ;  /* 0x000076320f0b7816 */ /* 0x010fe2000000000b */
[----:B------:R-:W-:Y:S01]  /*6e780*/  IMAD.WIDE R14, R52, 0x2, R56 ;  /* 0x00000002340e7825 */ /* 0x000fe200078e0238 */
[----:B------:R-:W-:-:S04]  /*6e790*/  ISETP.GE.AND P5, PT, R19, c[0x0][0x17c], PT ;  /* 0x00005f0013007a0c */ /* 0x000fc80003fa6270 */
[----:B------:R0:W-:Y:S04]  /*6e7a0*/  @P2 STG.E.U16 [R14.64], R11 ;  /* 0x0000000b0e002986 */ /* 0x0001e8000c101504 */
[----:B0-----:R-:W3:Y:S04]  /*6e7b0*/  LDL.LU R14, [R1+0x23b8] ;  /* 0x0023b800010e7983 */ /* 0x001ee80000300800 */
[----:B------:R-:W4:Y:S01]  /*6e7c0*/  LDL.LU R19, [R1+0x2160] ;  /* 0x0021600001137983 */ /* 0x000f220000300800 */
[----:B------:R-:W-:Y:S02]  /*6e7d0*/  ISETP.LT.AND P0, PT, R51, c[0x0][0x178], !P0 ;  /* 0x00005e0033007a0c */ /* 0x000fe40004701270 */
[----:B------:R-:W-:-:S02]  /*6e7e0*/  ISETP.LT.AND P6, PT, R16, c[0x0][0x178], !P1 ;  /* 0x00005e0010007a0c */ /* 0x000fc40004fc1270 */
[C---:B------:R-:W-:Y:S02]  /*6e7f0*/  IADD3 R60, R52.reuse, c[0x0][0x198], RZ ;  /* 0x00006600343c7a10 */ /* 0x040fe40007ffe0ff */
[----:B------:R-:W-:Y:S01]  /*6e800*/  PRMT R61, R53, 0x7632, R61 ;  /* 0x00007632353d7816 */ /* 0x000fe2000000003d */
[----:B------:R-:W-:Y:S01]  /*6e810*/  IMAD.WIDE R52, R52, 0x2, R2 ;  /* 0x0000000234347825 */ /* 0x000fe200078e0202 */
[----:B------:R-:W-:-:S03]  /*6e820*/  ISETP.LT.AND P1, PT, R51, c[0x0][0x178], !P1 ;  /* 0x00005e0033007a0c */ /* 0x000fc60004f21270 */
[----:B------:R-:W-:Y:S02]  /*6e830*/  IMAD.WIDE R58, R60, 0x2, R56 ;  /* 0x000000023c3a7825 */ /* 0x000fe400078e0238 */
[----:B------:R0:W-:Y:S01]  /*6e840*/  @P0 STG.E.U16 [R52.64], R61 ;  /* 0x0000003d34000986 */ /* 0x0001e2000c101504 */
[----:B------:R-:W-:-:S03]  /*6e850*/  ISETP.LT.AND P0, PT, R16, c[0x0][0x178], !P4 ;  /* 0x00005e0010007a0c */ /* 0x000fc60006701270 */
[----:B------:R1:W-:Y:S01]  /*6e860*/  @P6 STG.E.U16 [R58.64], R12 ;  /* 0x0000000c3a006986 */ /* 0x0003e2000c101504 */
[----:B------:R-:W-:Y:S01]  /*6e870*/  PRMT R10, R12, 0x7632, R10 ;  /* 0x000076320c0a7816 */ /* 0x000fe2000000000a */
[C---:B0-----:R-:W-:Y:S01]  /*6e880*/  IMAD.WIDE R52, R60.reuse, 0x2, R2 ;  /* 0x000000023c347825 */ /* 0x041fe200078e0202 */
[----:B-1----:R-:W-:-:S04]  /*6e890*/  IADD3 R58, R60, c[0x0][0x198], RZ ;  /* 0x000066003c3a7a10 */ /* 0x002fc80007ffe0ff */
[----:B------:R0:W-:Y:S01]  /*6e8a0*/  @P1 STG.E.U16 [R52.64], R13 ;  /* 0x0000000d34001986 */ /* 0x0001e2000c101504 */
[----:B------:R-:W-:Y:S02]  /*6e8b0*/  PRMT R61, R13, 0x7632, R61 ;  /* 0x000076320d3d7816 */ /* 0x000fe4000000003d */
[----:B------:R-:W-:Y:S02]  /*6e8c0*/  ISETP.GE.AND P2, PT, R8, c[0x0][0x17c], PT ;  /* 0x00005f0008007a0c */ /* 0x000fe40003f46270 */
[----:B------:R-:W3:Y:S04]  /*6e8d0*/  LDL.LU R8, [R1+0x215c] ;  /* 0x00215c0001087983 */ /* 0x000ee80000300800 */
[----:B------:R-:W3:Y:S01]  /*6e8e0*/  LDL.LU R15, [R1+0x144] ;  /* 0x00014400010f7983 */ /* 0x000ee20000300800 */
[----:B0-----:R-:W-:-:S03]  /*6e8f0*/  IMAD.WIDE R12, R58, 0x2, R56 ;  /* 0x000000023a0c7825 */ /* 0x001fc600078e0238 */
[----:B------:R-:W3:Y:S04]  /*6e900*/  LDL.LU R11, [R1+0x184] ;  /* 0x00018400010b7983 */ /* 0x000ee80000300800 */
[----:B------:R0:W-:Y:S04]  /*6e910*/  @P0 STG.E.U16 [R12.64], R10 ;  /* 0x0000000a0c000986 */ /* 0x0001e8000c101504 */
[----:B0-----:R-:W3:Y:S01]  /*6e920*/  LDL.LU.64 R12, [R1+0x23b0] ;  /* 0x0023b000010c7983 */ /* 0x001ee20000300a00 */
[----:B----4-:R-:W-:-:S03]  /*6e930*/  ISETP.GE.AND P1, PT, R19, c[0x0][0x17c], PT ;  /* 0x00005f0013007a0c */ /* 0x010fc60003f26270 */
[----:B------:R-:W4:Y:S01]  /*6e940*/  LDL.LU R19, [R1+0x2168] ;  /* 0x0021680001137983 */ /* 0x000f220000300800 */
[C---:B------:R-:W-:Y:S02]  /*6e950*/  ISETP.LT.AND P4, PT, R51.reuse, c[0x0][0x178], !P4 ;  /* 0x00005e0033007a0c */ /* 0x040fe40006781270 */
[----:B------:R-:W-:Y:S02]  /*6e960*/  ISETP.LT.AND P6, PT, R16, c[0x0][0x178], !P3 ;  /* 0x00005e0010007a0c */ /* 0x000fe40005fc1270 */
[C---:B------:R-:W-:Y:S01]  /*6e970*/  IADD3 R60, R58.reuse, c[0x0][0x198], RZ ;  /* 0x000066003a3c7a10 */ /* 0x040fe20007ffe0ff */
[----:B------:R-:W-:Y:S01]  /*6e980*/  IMAD.WIDE R52, R58, 0x2, R2 ;  /* 0x000000023a347825 */ /* 0x000fe200078e0202 */
[----:B------:R-:W-:Y:S01]  /*6e990*/  ISETP.LT.AND P3, PT, R51, c[0x0][0x178], !P3 ;  /* 0x00005e0033007a0c */ /* 0x000fe20005f61270 */
[----:B------:R-:W4:Y:S02]  /*6e9a0*/  LDL.LU R10, [R1+0x2164] ;  /* 0x00216400010a7983 */ /* 0x000f240000300800 */
[----:B------:R-:W-:-:S04]  /*6e9b0*/  IMAD.WIDE R58, R60, 0x2, R56 ;  /* 0x000000023c3a7825 */ /* 0x000fc800078e0238 */
[----:B------:R0:W-:Y:S01]  /*6e9c0*/  @P4 STG.E.U16 [R52.64], R61 ;  /* 0x0000003d34004986 */ /* 0x0001e2000c101504 */
[----:B------:R-:W-:-:S03]  /*6e9d0*/  ISETP.LT.AND P4, PT, R16, c[0x0][0x178], !P5 ;  /* 0x00005e0010007a0c */ /* 0x000fc60006f81270 */
[----:B--2---:R1:W-:Y:S01]  /*6e9e0*/  @P6 STG.E.U16 [R58.64], R9 ;  /* 0x000000093a006986 */ /* 0x0043e2000c101504 */
[C---:B0-----:R-:W-:Y:S01]  /*6e9f0*/  IMAD.WIDE R52, R60.reuse, 0x2, R2 ;  /* 0x000000023c347825 */ /* 0x041fe200078e0202 */
[----:B-1----:R-:W-:Y:S02]  /*6ea00*/  IADD3 R58, R60, c[0x0][0x198], RZ ;  /* 0x000066003c3a7a10 */ /* 0x002fe40007ffe0ff */
[----:B---3--:R-:W-:Y:S02]  /*6ea10*/  ISETP.GE.AND P0, PT, R8, c[0x0][0x17c], PT ;  /* 0x00005f0008007a0c */ /* 0x008fe40003f06270 */
[----:B------:R0:W-:Y:S01]  /*6ea20*/  @P3 STG.E.U16 [R52.64], R15 ;  /* 0x0000000f34003986 */ /* 0x0001e2000c101504 */
[----:B------:R-:W-:-:S03]  /*6ea30*/  PRMT R61, R15, 0x7632, R61 ;  /* 0x000076320f3d7816 */ /* 0x000fc6000000003d */
[----:B0-----:R-:W2:Y:S01]  /*6ea40*/  LDL.LU R15, [R1+0x138] ;  /* 0x00013800010f7983 */ /* 0x001ea20000300800 */
[----:B------:R-:W-:Y:S01]  /*6ea50*/  PRMT R12, R9, 0x7632, R12 ;  /* 0x00007632090c7816 */ /* 0x000fe2000000000c */
[----:B------:R-:W-:-:S05]  /*6ea60*/  IMAD.WIDE R8, R58, 0x2, R56 ;  /* 0x000000023a087825 */ /* 0x000fca00078e0238 */
[----:B------:R0:W-:Y:S04]  /*6ea70*/  @P4 STG.E.U16 [R8.64], R12 ;  /* 0x0000000c08004986 */ /* 0x0001e8000c101504 */
[----:B0-----:R-:W3:Y:S01]  /*6ea80*/  LDL.LU.64 R8, [R1+0x23a8] ;  /* 0x0023a80001087983 */ /* 0x001ee20000300a00 */
[----:B----4-:R-:W-:-:S03]  /*6ea90*/  ISETP.GE.AND P3, PT, R19, c[0x0][0x17c], PT ;  /* 0x00005f0013007a0c */ /* 0x010fc60003f66270 */
[----:B------:R-:W4:Y:S04]  /*6eaa0*/  LDL.LU R19, [R1+0x2170] ;  /* 0x0021700001137983 */ /* 0x000f280000300800 */
[----:B------:R-:W2:Y:S01]  /*6eab0*/  LDL.LU R12, [R1+0x216c] ;  /* 0x00216c00010c7983 */ /* 0x000ea20000300800 */
[C---:B------:R-:W-:Y:S02]  /*6eac0*/  ISETP.LT.AND P5, PT, R51.reuse, c[0x0][0x178], !P5 ;  /* 0x00005e0033007a0c */ /* 0x040fe40006fa1270 */
[----:B------:R-:W-:Y:S02]  /*6ead0*/  ISETP.LT.AND P6, PT, R16, c[0x0][0x178], !P2 ;  /* 0x00005e0010007a0c */ /* 0x000fe400057c1270 */
[C---:B------:R-:W-:Y:S01]  /*6eae0*/  IADD3 R60, R58.reuse, c[0x0][0x198], RZ ;  /* 0x000066003a3c7a10 */ /* 0x040fe20007ffe0ff */
[----:B------:R-:W-:Y:S01]  /*6eaf0*/  IMAD.WIDE R52, R58, 0x2, R2 ;  /* 0x000000023a347825 */ /* 0x000fe200078e0202 */
[----:B------:R-:W-:-:S03]  /*6eb00*/  ISETP.LT.AND P2, PT, R51, c[0x0][0x178], !P2 ;  /* 0x00005e0033007a0c */ /* 0x000fc60005741270 */
[----:B------:R-:W-:-:S04]  /*6eb10*/  IMAD.WIDE R58, R60, 0x2, R56 ;  /* 0x000000023c3a7825 */ /* 0x000fc800078e0238 */
[----:B------:R0:W-:Y:S01]  /*6eb20*/  @P5 STG.E.U16 [R52.64], R61 ;  /* 0x0000003d34005986 */ /* 0x0001e2000c101504 */
[----:B------:R-:W-:-:S03]  /*6eb30*/  ISETP.LT.AND P5, PT, R16, c[0x0][0x178], !P1 ;  /* 0x00005e0010007a0c */ /* 0x000fc60004fa1270 */
[----:B------:R1:W-:Y:S01]  /*6eb40*/  @P6 STG.E.U16 [R58.64], R11 ;  /* 0x0000000b3a006986 */ /* 0x0003e2000c101504 */
[----:B------:R-:W-:Y:S02]  /*6eb50*/  ISETP.GE.AND P4, PT, R10, c[0x0][0x17c], PT ;  /* 0x00005f000a007a0c */ /* 0x000fe40003f86270 */
[----:B------:R-:W-:Y:S01]  /*6eb60*/  PRMT R14, R11, 0x7632, R14 ;  /* 0x000076320b0e7816 */ /* 0x000fe2000000000e */
[C---:B0-----:R-:W-:Y:S01]  /*6eb70*/  IMAD.WIDE R52, R60.reuse, 0x2, R2 ;  /* 0x000000023c347825 */ /* 0x041fe200078e0202 */
[----:B-1----:R-:W-:-:S04]  /*6eb80*/  IADD3 R58, R60, c[0x0][0x198], RZ ;  /* 0x000066003c3a7a10 */ /* 0x002fc80007ffe0ff */
[----:B------:R0:W-:Y:S01]  /*6eb90*/  @P2 STG.E.U16 [R52.64], R54 ;  /* 0x0000003634002986 */ /* 0x0001e2000c101504 */
[----:B------:R-:W-:Y:S01]  /*6eba0*/  PRMT R61, R54, 0x7632, R61 ;  /* 0x00007632363d7816 */ /* 0x000fe2000000003d */
[----:B------:R-:W-:-:S05]  /*6ebb0*/  IMAD.WIDE R10, R58, 0x2, R56 ;  /* 0x000000023a0a7825 */ /* 0x000fca00078e0238 */
[----:B------:R1:W-:Y:S04]  /*6ebc0*/  @P5 STG.E.U16 [R10.64], R14 ;  /* 0x0000000e0a005986 */ /* 0x0003e8000c101504 */
[----:B0-----:R-:W3:Y:S04]  /*6ebd0*/  LDL.LU R54, [R1+0x23a0] ;  /* 0x0023a00001367983 */ /* 0x001ee80000300800 */
[----:B-1----:R-:W3:Y:S01]  /*6ebe0*/  LDL.LU.64 R10, [R1+0x2398] ;  /* 0x00239800010a7983 */ /* 0x002ee20000300a00 */
[----:B----4-:R-:W-:Y:S01]  /*6ebf0*/  ISETP.GE.AND P2, PT, R19, c[0x0][0x17c], PT ;  /* 0x00005f0013007a0c */ /* 0x010fe20003f46270 */
[----:B------:R-:W-:-:S02]  /*6ec00*/  IMAD.MOV.U32 R19, RZ, RZ, R18 ;  /* 0x000000ffff137224 */ /* 0x000fc400078e0012 */
[----:B------:R-:W4:Y:S01]  /*6ec10*/  LDL.LU R18, [R1+0x2178] ;  /* 0x0021780001127983 */ /* 0x000f220000300800 */
[----:B--2---:R-:W-:-:S03]  /*6ec20*/  ISETP.GE.AND P5, PT, R12, c[0x0][0x17c], PT ;  /* 0x00005f000c007a0c */ /* 0x004fc60003fa6270 */
        /* <DEDUP_REMOVED lines=10> */
[----:B------:R-:W-:Y:S01]  /*6ecd0*/  ISETP.LT.AND P3, PT, R51, c[0x0][0x178], !P3 ;  /* 0x00005e0033007a0c */ /* 0x000fe20005f61270 */
[C---:B0-----:R-:W-:Y:S01]  /*6ece0*/  IMAD.WIDE R52, R60.reuse, 0x2, R2 ;  /* 0x000000023c347825 */ /* 0x041fe200078e0202 */
[----:B-1----:R-:W-:Y:S02]  /*6ecf0*/  IADD3 R58, R60, c[0x0][0x198], RZ ;  /* 0x000066003c3a7a10 */ /* 0x002fe40007ffe0ff */
[----:B------:R-:W-:-:S03]  /*6ed00*/  PRMT R61, R15, 0x7632, R61 ;  /* 0x000076320f3d7816 */ /* 0x000fc6000000003d */
[----:B------:R-:W-:Y:S01]  /*6ed10*/  IMAD.WIDE R14, R58, 0x2, R56 ;  /* 0x000000023a0e7825 */ /* 0x000fe200078e0238 */
[----:B---3--:R0:W-:Y:S04]  /*6ed20*/  @P0 STG.E.U16 [R52.64], R54 ;  /* 0x0000003634000986 */ /* 0x0081e8000c101504 */
[----:B------:R1:W-:Y:S01]  /*6ed30*/  @P1 STG.E.U16 [R14.64], R61 ;  /* 0x0000003d0e001986 */ /* 0x0003e2000c101504 */
[----:B0-----:R-:W-:Y:S01]  /*6ed40*/  PRMT R54, R54, 0x7632, R54 ;  /* 0x0000763236367816 */ /* 0x001fe20000000036 */
[----:B------:R-:W-:Y:S02]  /*6ed50*/  IMAD.WIDE R52, R58, 0x2, R2 ;  /* 0x000000023a347825 */ /* 0x000fe400078e0202 */
[----:B-1----:R-:W3:Y:S04]  /*6ed60*/  LDL.LU.64 R14, [R1+0x2390] ;  /* 0x00239000010e7983 */ /* 0x002ee80000300a00 */
[----:B------:R-:W3:Y:S04]  /*6ed70*/  LDL.LU R61, [R1+0x128] ;  /* 0x00012800013d7983 */ /* 0x000ee80000300800 */
[----:B------:R0:W-:Y:S01]  /*6ed80*/  @P3 STG.E.U16 [R52.64], R54 ;  /* 0x0000003634003986 */ /* 0x0001e2000c101504 */
[----:B----4-:R-:W-:-:S03]  /*6ed90*/  ISETP.GE.AND P0, PT, R18, c[0x0][0x17c], PT ;  /* 0x00005f0012007a0c */ /* 0x010fc60003f06270 */
[----:B------:R-:W4:Y:S01]  /*6eda0*/  LDL.LU R18, [R1+0x2180] ;  /* 0x0021800001127983 */ /* 0x000f220000300800 */
[----:B--2---:R-:W-:-:S03]  /*6edb0*/  ISETP.GE.AND P1, PT, R12, c[0x0][0x17c], PT ;  /* 0x00005f000c007a0c */ /* 0x004fc60003f26270 */
[----:B------:R-:W2:Y:S04]  /*6edc0*/  LDL.LU R12, [R1+0x217c] ;  /* 0x00217c00010c7983 */ /* 0x000ea80000300800 */
[----:B0-----:R-:W2:Y:S01]  /*6edd0*/  LDL.LU R54, [R1+0x158] ;  /* 0x0001580001367983 */ /* 0x001ea20000300800 */
[----:B------:R-:W-:Y:S02]  /*6ede0*/  ISETP.LT.AND P6, PT, R16, c[0x0][0x178], !P4 ;  /* 0x00005e0010007a0c */ /* 0x000fe400067c1270 */
[----:B------:R-:W-:Y:S02]  /*6edf0*/  IADD3 R60, R58, c[0x0][0x198], RZ ;  /* 0x000066003a3c7a10 */ /* 0x000fe40007ffe0ff */
[----:B------:R-:W-:-:S03]  /*6ee00*/  ISETP.LT.AND P4, PT, R51, c[0x0][0x178], !P4 ;  /* 0x00005e0033007a0c */ /* 0x000fc60006781270 */
[----:B------:R-:W-:Y:S01]  /*6ee10*/  IMAD.WIDE R58, R60, 0x2, R56 ;  /* 0x000000023c3a7825 */ /* 0x000fe200078e0238 */
[----:B------:R-:W-:-:S03]  /*6ee20*/  ISETP.LT.AND P3, PT, R16, c[0x0][0x178], !P2 ;  /* 0x00005e0010007a0c */ /* 0x000fc60005761270 */
[----:B------:R-:W-:Y:S01]  /*6ee30*/  IMAD.WIDE R52, R60, 0x2, R2 ;  /* 0x000000023c347825 */ /* 0x000fe200078e0202 */
[----:B------:R-:W-:Y:S02]  /*6ee40*/  ISETP.LT.AND P2, PT, R51, c[0x0][0x178], !P2 ;  /* 0x00005e0033007a0c */ /* 0x000fe40005741270 */
[----:B---3--:R-:W-:Y:S01]  /*6ee50*/  PRMT R14, R61, 0x7632, R14 ;  /* 0x000076323d0e7816 */ /* 0x008fe2000000000e */
[----:B--2---:R0:W-:Y:S01]  /*6ee60*/  @P6 STG.E.U16 [R58.64], R54 ;  /* 0x000000363a006986 */ /* 0x0041e2000c101504 */
[----:B------:R-:W-:-:S03]  /*6ee70*/  PRMT R17, R54, 0x7632, R17 ;  /* 0x0000763236117816 */ /* 0x000fc60000000011 */
[----:B------:R1:W-:Y:S01]  /*6ee80*/  @P4 STG.E.U16 [R52.64], R61 ;  /* 0x0000003d34004986 */ /* 0x0003e2000c101504 */
[----:B0-----:R-:W-:-:S05]  /*6ee90*/  IADD3 R58, R60, c[0x0][0x198], RZ ;  /* 0x000066003c3a7a10 */ /* 0x001fca0007ffe0ff */
[----:B-1----:R-:W-:Y:S01]  /*6eea0*/  IMAD.WIDE R60, R58, 0x2, R56 ;  /* 0x000000023a3c7825 */ /* 0x002fe200078e0238 */
[----:B----4-:R-:W-:Y:S02]  /*6eeb0*/  ISETP.GE.AND P4, PT, R18, c[0x0][0x17c], PT ;  /* 0x00005f0012007a0c */ /* 0x010fe40003f86270 */
[----:B------:R-:W2:Y:S04]  /*6eec0*/  LDL.LU R18, [R1+0x238c] ;  /* 0x00238c0001127983 */ /* 0x000ea80000300800 */
[----:B------:R0:W-:Y:S01]  /*6eed0*/  @P3 STG.E.U16 [R60.64], R17 ;  /* 0x000000113c003986 */ /* 0x0001e2000c101504 */
[----:B------:R-:W-:-:S03]  /*6eee0*/  ISETP.GE.AND P3, PT, R12, c[0x0][0x17c], PT ;  /* 0x00005f000c007a0c */ /* 0x000fc60003f66270 */
[----:B0-----:R-:W3:Y:S04]  /*6eef0*/  LDL.LU R60, [R1+0x178] ;  /* 0x00017800013c7983 */ /* 0x001ee80000300800 */
[----:B------:R-:W4:Y:S04]  /*6ef00*/  LDL.LU R61, [R1+0x148] ;  /* 0x00014800013d7983 */ /* 0x000f280000300800 */
[----:B------:R-:W4:Y:S04]  /*6ef10*/  LDL.LU R17, [R1+0x168] ;  /* 0x0001680001117983 */ /* 0x000f280000300800 */
[----:B------:R-:W4:Y:S01]  /*6ef20*/  LDL.LU R12, [R1+0x2188] ;  /* 0x00218800010c7983 */ /* 0x000f220000300800 */
[----:B------:R-:W-:-:S05]  /*6ef30*/  IMAD.WIDE R52, R58, 0x2, R2 ;  /* 0x000000023a347825 */ /* 0x000fca00078e0202 */
[----:B------:R0:W-:Y:S04]  /*6ef40*/  @P2 STG.E.U16 [R52.64], R14 ;  /* 0x0000000e34002986 */ /* 0x0001e8000c101504 */
[----:B0-----:R-:W4:Y:S01]  /*6ef50*/  LDL.LU R14, [R1+0x2184] ;  /* 0x00218400010e7983 */ /* 0x001f220000300800 */
[----:B------:R-:W-:Y:S02]  /*6ef60*/  ISETP.LT.AND P6, PT, R16, c[0x0][0x178], !P5 ;  /* 0x00005e0010007a0c */ /* 0x000fe40006fc1270 */
[----:B------:R-:W-:Y:S02]  /*6ef70*/  IADD3 R54, R58, c[0x0][0x198], RZ ;  /* 0x000066003a367a10 */ /* 0x000fe40007ffe0ff */
[----:B------:R-:W-:-:S03]  /*6ef80*/  ISETP.LT.AND P5, PT, R51, c[0x0][0x178], !P5 ;  /* 0x00005e0033007a0c */ /* 0x000fc60006fa1270 */
[----:B------:R-:W-:Y:S01]  /*6ef90*/  IMAD.WIDE R58, R54, 0x2, R56 ;  /* 0x00000002363a7825 */ /* 0x000fe200078e0238 */
[----:B------:R-:W-:-:S03]  /*6efa0*/  ISETP.LT.AND P2, PT, R16, c[0x0][0x178], !P0 ;  /* 0x00005e0010007a0c */ /* 0x000fc60004741270 */
[----:B------:R-:W-:Y:S01]  /*6efb0*/  IMAD.WIDE R52, R54, 0x2, R2 ;  /* 0x0000000236347825 */ /* 0x000fe200078e0202 */
[----:B------:R-:W-:Y:S01]  /*6efc0*/  ISETP.LT.AND P0, PT, R51, c[0x0][0x178], !P0 ;  /* 0x00005e0033007a0c */ /* 0x000fe20004701270 */
[----:B---3--:R0:W-:Y:S01]  /*6efd0*/  @P6 STG.E.U16 [R58.64], R60 ;  /* 0x0000003c3a006986 */ /* 0x0081e2000c101504 */
[----:B--2---:R-:W-:-:S03]  /*6efe0*/  PRMT R18, R60, 0x7632, R18 ;  /* 0x000076323c127816 */ /* 0x004fc60000000012 */
[----:B----4-:R1:W-:Y:S01]  /*6eff0*/  @P5 STG.E.U16 [R52.64], R61 ;  /* 0x0000003d34005986 */ /* 0x0103e2000c101504 */
[----:B------:R-:W-:Y:S02]  /*6f000*/  PRMT R13, R61, 0x7632, R13 ;  /* 0x000076323d0d7816 */ /* 0x000fe4000000000d */
[----:B0-----:R-:W-:-:S05]  /*6f010*/  IADD3 R58, R54, c[0x0][0x198], RZ ;  /* 0x00006600363a7a10 */ /* 0x001fca0007ffe0ff */
[----:B-1----:R-:W-:Y:S01]  /*6f020*/  IMAD.WIDE R60, R58, 0x2, R56 ;  /* 0x000000023a3c7825 */ /* 0x002fe200078e0238 */
[----:B------:R-:W-:Y:S02]  /*6f030*/  ISETP.GE.AND P5, PT, R12, c[0x0][0x17c], PT ;  /* 0x00005f000c007a0c */ /* 0x000fe40003fa6270 */
[----:B------:R-:W2:Y:S04]  /*6f040*/  LDL.LU R12, [R1+0x2388] ;  /* 0x00238800010c7983 */ /* 0x000ea80000300800 */
[----:B------:R0:W-:Y:S01]  /*6f050*/  @P2 STG.E.U16 [R60.64], R18 ;  /* 0x000000123c002986 */ /* 0x0001e2000c101504 */
[----:B------:R-:W-:-:S03]  /*6f060*/  IMAD.WIDE R52, R58, 0x2, R2 ;  /* 0x000000023a347825 */ /* 0x000fc600078e0202 */
[----:B0-----:R-:W3:Y:S04]  /*6f070*/  LDL.LU R18, [R1+0x2384] ;  /* 0x0023840001127983 */ /* 0x001ee80000300800 */
[----:B------:R-:W4:Y:S01]  /*6f080*/  LDL.LU R61, [R1+0x188] ;  /* 0x00018800013d7983 */ /* 0x000f220000300800 */
[----:B------:R-:W-:-:S03]  /*6f090*/  ISETP.GE.AND P2, PT, R14, c[0x0][0x17c], PT ;  /* 0x00005f000e007a0c */ /* 0x000fc60003f46270 */
[----:B------:R-:W3:Y:S04]  /*6f0a0*/  LDL.LU R14, [R1+0x2190] ;  /* 0x00219000010e7983 */ /* 0x000ee80000300800 */
[----:B------:R0:W-:Y:S02]  /*6f0b0*/  @P0 STG.E.U16 [R52.64], R13 ;  /* 0x0000000d34000986 */ /* 0x0001e4000c101504 */
[----:B0-----:R-:W-:Y:S02]  /*6f0c0*/  IMAD.MOV.U32 R13, RZ, RZ, R55 ;  /* 0x000000ffff0d7224 */ /* 0x001fe400078e0037 */
[----:B------:R-:W3:Y:S01]  /*6f0d0*/  LDL.LU R55, [R1+0x218c] ;  /* 0x00218c0001377983 */ /* 0x000ee20000300800 */
[----:B------:R-:W-:Y:S02]  /*6f0e0*/  ISETP.LT.AND P6, PT, R16, c[0x0][0x178], !P1 ;  /* 0x00005e0010007a0c */ /* 0x000fe40004fc1270 */
[----:B------:R-:W-:-:S02]  /*6f0f0*/  IADD3 R54, R58, c[0x0][0x198], RZ ;  /* 0x000066003a367a10 */ /* 0x000fc40007ffe0ff */
[----:B------:R-:W-:-:S03]  /*6f100*/  ISETP.LT.AND P1, PT, R51, c[0x0][0x178], !P1 ;  /* 0x00005e0033007a0c */ /* 0x000fc60004f21270 */
[----:B------:R-:W-:Y:S01]  /*6f110*/  IMAD.WIDE R58, R54, 0x2, R56 ;  /* 0x00000002363a7825 */ /* 0x000fe200078e0238 */
[----:B------:R-:W-:-:S03]  /*6f120*/  ISETP.LT.AND P0, PT, R16, c[0x0][0x178], !P4 ;  /* 0x00005e0010007a0c */ /* 0x000fc60006701270 */
[----:B------:R-:W-:Y:S01]  /*6f130*/  IMAD.WIDE R52, R54, 0x2, R2 ;  /* 0x0000000236347825 */ /* 0x000fe200078e0202 */
[----:B------:R-:W-:Y:S02]  /*6f140*/  ISETP.LT.AND P4, PT, R51, c[0x0][0x178], !P4 ;  /* 0x00005e0033007a0c */ /* 0x000fe40006781270 */
[----:B--2---:R-:W-:Y:S01]  /*6f150*/  PRMT R12, R17, 0x7632, R12 ;  /* 0x00007632110c7816 */ /* 0x004fe2000000000c */
[----:B----4-:R0:W-:Y:S01]  /*6f160*/  @P6 STG.E.U16 [R58.64], R61 ;  /* 0x0000003d3a006986 */ /* 0x0101e2000c101504 */
[----:B---3--:R-:W-:-:S03]  /*6f170*/  PRMT R18, R61, 0x7632, R18 ;  /* 0x000076323d127816 */ /* 0x008fc60000000012 */
[----:B------:R1:W-:Y:S01]  /*6f180*/  @P1 STG.E.U16 [R52.64], R17 ;  /* 0x0000001134001986 */ /* 0x0003e2000c101504 */
[----:B0-----:R-:W-:-:S03]  /*6f190*/  IADD3 R58, R54, c[0x0][0x198], RZ ;  /* 0x00006600363a7a10 */ /* 0x001fc60007ffe0ff */
[----:B-1----:R-:W2:Y:S02]  /*6f1a0*/  LDL.LU R17, [R1+0x2194] ;  /* 0x0021940001117983 */ /* 0x002ea40000300800 */
[----:B------:R-:W-:Y:S01]  /*6f1b0*/  IMAD.WIDE R60, R58, 0x2, R56 ;  /* 0x000000023a3c7825 */ /* 0x000fe200078e0238 */
[----:B------:R-:W-:Y:S02]  /*6f1c0*/  ISETP.GE.AND P1, PT, R14, c[0x0][0x17c], PT ;  /* 0x00005f000e007a0c */ /* 0x000fe40003f26270 */
[----:B------:R-:W3:Y:S04]  /*6f1d0*/  LDL.LU R14, [R1+0x2380] ;  /* 0x00238000010e7983 */ /* 0x000ee80000300800 */
[----:B------:R0:W-:Y:S01]  /*6f1e0*/  @P0 STG.E.U16 [R60.64], R18 ;  /* 0x000000123c000986 */ /* 0x0001e2000c101504 */
[----:B------:R-:W-:Y:S01]  /*6f1f0*/  ISETP.GE.AND P0, PT, R55, c[0x0][0x17c], PT ;  /* 0x00005f0037007a0c */ /* 0x000fe20003f06270 */
[----:B------:R-:W-:-:S02]  /*6f200*/  IMAD.WIDE R52, R58, 0x2, R2 ;  /* 0x000000023a347825 */ /* 0x000fc400078e0202 */
[----:B0-----:R-:W4:Y:S04]  /*6f210*/  LDL.LU R18, [R1+0x237c] ;  /* 0x00237c0001127983 */ /* 0x001f280000300800 */
[----:B------:R-:W2:Y:S04]  /*6f220*/  LDL.LU R60, [R1+0x13c] ;  /* 0x00013c00013c7983 */ /* 0x000ea80000300800 */
[----:B------:R-:W3:Y:S04]  /*6f230*/  LDL.LU R55, [R1+0x2378] ;  /* 0x0023780001377983 */ /* 0x000ee80000300800 */
[----:B------:R0:W-:Y:S04]  /*6f240*/  @P4 STG.E.U16 [R52.64], R12 ;  /* 0x0000000c34004986 */ /* 0x0001e8000c101504 */
[----:B0-----:R-:W4:Y:S01]  /*6f250*/  LDL.LU R12, [R1+0x2198] ;  /* 0x00219800010c7983 */ /* 0x001f220000300800 */
[----:B------:R-:W-:-:S02]  /*6f260*/  ISETP.LT.AND P6, PT, R16, c[0x0][0x178], !P3 ;  /* 0x00005e0010007a0c */ /* 0x000fc40005fc1270 */
[----:B------:R-:W-:Y:S02]  /*6f270*/  IADD3 R54, R58, c[0x0][0x198], RZ ;  /* 0x000066003a367a10 */ /* 0x000fe40007ffe0ff */
[----:B------:R-:W-:-:S03]  /*6f280*/  ISETP.LT.AND P3, PT, R51, c[0x0][0x178], !P3 ;  /* 0x00005e0033007a0c */ /* 0x000fc60005f61270 */
[----:B------:R-:W-:Y:S01]  /*6f290*/  IMAD.WIDE R58, R54, 0x2, R56 ;  /* 0x00000002363a7825 */ /* 0x000fe200078e0238 */
[----:B------:R-:W-:-:S03]  /*6f2a0*/  ISETP.LT.AND P4, PT, R16, c[0x0][0x178], !P5 ;  /* 0x00005e0010007a0c */ /* 0x000fc60006f81270 */
[C---:B------:R-:W-:Y:S01]  /*6f2b0*/  IMAD.WIDE R52, R54.reuse, 0x2, R2 ;  /* 0x0000000236347825 */ /* 0x040fe200078e0202 */
[----:B------:R-:W-:Y:S02]  /*6f2c0*/  IADD3 R54, R54, c[0x0][0x198], RZ ;  /* 0x0000660036367a10 */ /* 0x000fe40007ffe0ff */
[----:B------:R-:W-:Y:S01]  /*6f2d0*/  ISETP.LT.AND P5, PT, R51, c[0x0][0x178], !P5 ;  /* 0x00005e0033007a0c */ /* 0x000fe20006fa1270 */
[----:B--2---:R0:W-:Y:S04]  /*6f2e0*/  @P6 STG.E.U16 [R58.64], R60 ;  /* 0x0000003c3a006986 */ /* 0x0041e8000c101504 */
[----:B---3--:R1:W-:Y:S01]  /*6f2f0*/  @P3 STG.E.U16 [R52.64], R55 ;  /* 0x0000003734003986 */ /* 0x0083e2000c101504 */
[----:B0-----:R-:W-:Y:S01]  /*6f300*/  IMAD.MOV.U32 R59, RZ, RZ, R60 ;  /* 0x000000ffff3b7224 */ /* 0x001fe200078e003c */
[C---:B------:R-:W-:Y:S01]  /*6f310*/  IADD3 R60, R54.reuse, c[0x0][0x198], RZ ;  /* 0x00006600363c7a10 */ /* 0x040fe20007ffe0ff */
[----:B-1----:R-:W-:-:S03]  /*6f320*/  IMAD.WIDE R52, R54, 0x2, R56 ;  /* 0x0000000236347825 */ /* 0x002fc600078e0238 */
[----:B----4-:R-:W-:Y:S02]  /*6f330*/  PRMT R18, R59, 0x7632, R18 ;  /* 0x000076323b127816 */ /* 0x010fe40000000012 */
[----:B------:R-:W-:Y:S01]  /*6f340*/  PRMT R61, R55, 0x7632, R61 ;  /* 0x00007632373d7816 */ /* 0x000fe2000000003d */
[----:B------:R-:W-:Y:S01]  /*6f350*/  IMAD.WIDE R54, R54, 0x2, R2 ;  /* 0x0000000236367825 */ /* 0x000fe200078e0202 */
[----:B------:R-:W-:Y:S01]  /*6f360*/  ISETP.GE.AND P3, PT, R17, c[0x0][0x17c], PT ;  /* 0x00005f0011007a0c */ /* 0x000fe20003f66270 */
[----:B------:R0:W-:Y:S01]  /*6f370*/  @P4 STG.E.U16 [R52.64], R18 ;  /* 0x0000001234004986 */ /* 0x0001e2000c101504 */
[----:B------:R-:W-:-:S03]  /*6f380*/  ISETP.GE.AND P4, PT, R12, c[0x0][0x17c], PT ;  /* 0x00005f000c007a0c */ /* 0x000fc60003f86270 */
[----:B------:R-:W2:Y:S04]  /*6f390*/  LDL.LU R17, [R1+0x17c] ;  /* 0x00017c0001117983 */ /* 0x000ea80000300800 */
[----:B------:R1:W-:Y:S01]  /*6f3a0*/  @P5 STG.E.U16 [R54.64], R61 ;  /* 0x0000003d36005986 */ /* 0x0003e2000c101504 */
[----:B0-----:R-:W-:-:S03]  /*6f3b0*/  IMAD.MOV.U32 R53, RZ, RZ, R13 ;  /* 0x000000ffff357224 */ /* 0x001fc600078e000d */
[----:B------:R-:W3:Y:S01]  /*6f3c0*/  LDL.LU R18, [R1+0x2374] ;  /* 0x0023740001127983 */ /* 0x000ee20000300800 */
[----:B------:R-:W-:-:S03]  /*6f3d0*/  IMAD.MOV.U32 R13, RZ, RZ, R19 ;  /* 0x000000ffff0d7224 */ /* 0x000fc600078e0013 */
[----:B------:R-:W4:Y:S04]  /*6f3e0*/  LDL.LU R19, [R1+0x21a0] ;  /* 0x0021a00001137983 */ /* 0x000f280000300800 */
[----:B------:R-:W2:Y:S04]  /*6f3f0*/  LDL.LU R12, [R1+0x219c] ;  /* 0x00219c00010c7983 */ /* 0x000ea80000300800 */
[----:B-1----:R-:W2:Y:S01]  /*6f400*/  LDL.LU R55, [R1+0x12c] ;  /* 0x00012c0001377983 */ /* 0x002ea20000300800 */
[----:B------:R-:W-:Y:S01]  /*6f410*/  ISETP.LT.AND P6, PT, R16, c[0x0][0x178], !P2 ;  /* 0x00005e0010007a0c */ /* 0x000fe200057c1270 */
[----:B------:R-:W-:Y:S01]  /*6f420*/  IMAD.WIDE R58, R60, 0x2, R56 ;  /* 0x000000023c3a7825 */ /* 0x000fe200078e0238 */
[----:B------:R-:W-:-:S02]  /*6f430*/  ISETP.LT.AND P2, PT, R51, c[0x0][0x178], !P2 ;  /* 0x00005e0033007a0c */ /* 0x000fc40005741270 */
[----:B------:R-:W-:Y:S02]  /*6f440*/  ISETP.LT.AND P5, PT, R16, c[0x0][0x178], !P1 ;  /* 0x00005e0010007a0c */ /* 0x000fe40004fa1270 */
[----:B------:R-:W-:Y:S02]  /*6f450*/  ISETP.LT.AND P1, PT, R51, c[0x0][0x178], !P1 ;  /* 0x00005e0033007a0c */ /* 0x000fe40004f21270 */
[----:B------:R-:W-:-:S05]  /*6f460*/  IADD3 R54, R60, c[0x0][0x198], RZ ;  /* 0x000066003c367a10 */ /* 0x000fca0007ffe0ff */
[----:B------:R0:W-:Y:S02]  /*6f470*/  @P6 STG.E.U16 [R58.64], R53 ;  /* 0x000000353a006986 */ /* 0x0001e4000c101504 */
[----:B0-----:R-:W-:Y:S02]  /*6f480*/  IMAD.MOV.U32 R59, RZ, RZ, R53 ;  /* 0x000000ffff3b7224 */ /* 0x001fe400078e0035 */
[----:B------:R-:W-:Y:S01]  /*6f490*/  IMAD.WIDE R52, R60, 0x2, R2 ;  /* 0x000000023c347825 */ /* 0x000fe200078e0202 */
[----:B------:R-:W-:Y:S02]  /*6f4a0*/  IADD3 R60, R54, c[0x0][0x198], RZ ;  /* 0x00006600363c7a10 */ /* 0x000fe40007ffe0ff */
[----:B---3--:R-:W-:Y:S02]  /*6f4b0*/  PRMT R18, R59, 0x7632, R18 ;  /* 0x000076323b127816 */ /* 0x008fe40000000012 */
[----:B--2---:R0:W-:Y:S01]  /*6f4c0*/  @P2 STG.E.U16 [R52.64], R55 ;  /* 0x0000003734002986 */ /* 0x0041e2000c101504 */
[----:B------:R-:W-:-:S02]  /*6f4d0*/  PRMT R61, R55, 0x7632, R61 ;  /* 0x00007632373d7816 */ /* 0x000fc4000000003d */
[----:B----4-:R-:W-:Y:S02]  /*6f4e0*/  ISETP.GE.AND P2, PT, R19, c[0x0][0x17c], PT ;  /* 0x00005f0013007a0c */ /* 0x010fe40003f46270 */
[----:B------:R-:W2:Y:S01]  /*6f4f0*/  LDL.LU R19, [R1+0x2370] ;  /* 0x0023700001137983 */ /* 0x000ea20000300800 */
[----:B0-----:R-:W-:-:S04]  /*6f500*/  IMAD.WIDE R52, R54, 0x2, R56 ;  /* 0x0000000236347825 */ /* 0x001fc800078e0238 */
[----:B------:R-:W-:Y:S01]  /*6f510*/  IMAD.WIDE R54, R54, 0x2, R2 ;  /* 0x0000000236367825 */ /* 0x000fe200078e0202 */
[----:B------:R0:W-:Y:S01]  /*6f520*/  @P5 STG.E.U16 [R52.64], R18 ;  /* 0x0000001234005986 */ /* 0x0001e2000c101504 */
[----:B------:R-:W-:-:S03]  /*6f530*/  ISETP.GE.AND P5, PT, R12, c[0x0][0x17c], PT ;  /* 0x00005f000c007a0c */ /* 0x000fc60003fa6270 */
[----:B------:R1:W-:Y:S04]  /*6f540*/  @P1 STG.E.U16 [R54.64], R61 ;  /* 0x0000003d36001986 */ /* 0x0003e8000c101504 */
[----:B0-----:R-:W3:Y:S04]  /*6f550*/  LDL.LU R18, [R1+0x236c] ;  /* 0x00236c0001127983 */ /* 0x001ee80000300800 */
[----:B------:R-:W4:Y:S04]  /*6f560*/  LDL.LU R12, [R1+0x21a8] ;  /* 0x0021a800010c7983 */ /* 0x000f280000300800 */
[----:B-1----:R-:W2:Y:S01]  /*6f570*/  LDL.LU R55, [R1+0x14c] ;  /* 0x00014c0001377983 */ /* 0x002ea20000300800 */
[----:B------:R-:W-:-:S02]  /*6f580*/  ISETP.LT.AND P6, PT, R16, c[0x0][0x178], !P0 ;  /* 0x00005e0010007a0c */ /* 0x000fc400047c1270 */
[C---:B------:R-:W-:Y:S01]  /*6f590*/  ISETP.LT.AND P0, PT, R51.reuse, c[0x0][0x178], !P0 ;  /* 0x00005e0033007a0c */ /* 0x040fe20004701270 */
[----:B------:R-:W-:Y:S01]  /*6f5a0*/  IMAD.WIDE R58, R60, 0x2, R56 ;  /* 0x000000023c3a7825 */ /* 0x000fe200078e0238 */
[----:B------:R-:W-:Y:S02]  /*6f5b0*/  ISETP.LT.AND P1, PT, R16, c[0x0][0x178], !P3 ;  /* 0x00005e0010007a0c */ /* 0x000fe40005f21270 */
[----:B------:R-:W-:Y:S01]  /*6f5c0*/  ISETP.LT.AND P3, PT, R51, c[0x0][0x178], !P3 ;  /* 0x00005e0033007a0c */ /* 0x000fe20005f61270 */
[C---:B------:R-:W-:Y:S01]  /*6f5d0*/  IMAD.WIDE R52, R60.reuse, 0x2, R2 ;  /* 0x000000023c347825 */ /* 0x040fe200078e0202 */
[----:B------:R-:W-:-:S05]  /*6f5e0*/  IADD3 R54, R60, c[0x0][0x198], RZ ;  /* 0x000066003c367a10 */ /* 0x000fca0007ffe0ff */
[----:B------:R0:W-:Y:S01]  /*6f5f0*/  @P6 STG.E.U16 [R58.64], R17 ;  /* 0x000000113a006986 */ /* 0x0001e2000c101504 */
[----:B------:R-:W-:-:S03]  /*6f600*/  IADD3 R60, R54, c[0x0][0x198], RZ ;  /* 0x00006600363c7a10 */ /* 0x000fc60007ffe0ff */
[----:B0-----:R-:W4:Y:S01]  /*6f610*/  LDL.LU R59, [R1+0x21a4] ;  /* 0x0021a400013b7983 */ /* 0x001f220000300800 */
[----:B---3--:R-:W-:-:S03]  /*6f620*/  PRMT R18, R17, 0x7632, R18 ;  /* 0x0000763211127816 */ /* 0x008fc60000000012 */
[----:B------:R-:W3:Y:S04]  /*6f630*/  LDL.LU R17, [R1+0x190] ;  /* 0x0001900001117983 */ /* 0x000ee80000300800 */
[----:B--2---:R0:W-:Y:S01]  /*6f640*/  @P0 STG.E.U16 [R52.64], R55 ;  /* 0x0000003734000986 */ /* 0x0041e2000c101504 */
[----:B------:R-:W-:Y:S01]  /*6f650*/  PRMT R61, R55, 0x7632, R61 ;  /* 0x00007632373d7816 */ /* 0x000fe2000000003d */
[----:B0-----:R-:W-:-:S04]  /*6f660*/  IMAD.WIDE R52, R54, 0x2, R56 ;  /* 0x0000000236347825 */ /* 0x001fc800078e0238 */
[----:B------:R-:W-:Y:S01]  /*6f670*/  IMAD.WIDE R54, R54, 0x2, R2 ;  /* 0x0000000236367825 */ /* 0x000fe200078e0202 */
[----:B------:R0:W-:Y:S01]  /*6f680*/  @P1 STG.E.U16 [R52.64], R18 ;  /* 0x0000001234001986 */ /* 0x0001e2000c101504 */
[----:B----4-:R-:W-:-:S03]  /*6f690*/  ISETP.GE.AND P1, PT, R12, c[0x0][0x17c], PT ;  /* 0x00005f000c007a0c */ /* 0x010fc60003f26270 */
[----:B------:R1:W-:Y:S04]  /*6f6a0*/  @P3 STG.E.U16 [R54.64], R61 ;  /* 0x0000003d36003986 */ /* 0x0003e8000c101504 */
[----:B0-----:R-:W3:Y:S01]  /*6f6b0*/  LDL.LU R18, [R1+0x2368] ;  /* 0x0023680001127983 */ /* 0x001ee20000300800 */
[----:B------:R-:W-:-:S03]  /*6f6c0*/  IMAD.MOV.U32 R53, RZ, RZ, R13 ;  /* 0x000000ffff357224 */ /* 0x000fc600078e000d */
[----:B------:R-:W2:Y:S04]  /*6f6d0*/  LDL.LU R13, [R1+0x21b0] ;  /* 0x0021b000010d7983 */ /* 0x000ea80000300800 */
[----:B------:R-:W4:Y:S04]  /*6f6e0*/  LDL.LU R12, [R1+0x21ac] ;  /* 0x0021ac00010c7983 */ /* 0x000f280000300800 */
[----:B-1----:R-:W2:Y:S01]  /*6f6f0*/  LDL.LU R55, [R1+0x16c] ;  /* 0x00016c0001377983 */ /* 0x002ea20000300800 */
[----:B------:R-:W-:Y:S02]  /*6f700*/  ISETP.LT.AND P6, PT, R16, c[0x0][0x178], !P4 ;  /* 0x00005e0010007a0c */ /* 0x000fe400067c1270 */
[----:B------:R-:W-:Y:S01]  /*6f710*/  ISETP.GE.AND P0, PT, R59, c[0x0][0x17c], PT ;  /* 0x00005f003b007a0c */ /* 0x000fe20003f06270 */
[----:B------:R-:W-:Y:S01]  /*6f720*/  IMAD.WIDE R58, R60, 0x2, R56 ;  /* 0x000000023c3a7825 */ /* 0x000fe200078e0238 */
[----:B------:R-:W-:-:S02]  /*6f730*/  ISETP.LT.AND P4, PT, R51, c[0x0][0x178], !P4 ;  /* 0x00005e0033007a0c */ /* 0x000fc40006781270 */
[----:B------:R-:W-:Y:S02]  /*6f740*/  ISETP.LT.AND P3, PT, R16, c[0x0][0x178], !P2 ;  /* 0x00005e0010007a0c */ /* 0x000fe40005761270 */
[----:B------:R-:W-:Y:S02]  /*6f750*/  ISETP.LT.AND P2, PT, R51, c[0x0][0x178], !P2 ;  /* 0x00005e0033007a0c */ /* 0x000fe40005741270 */
[----:B------:R-:W-:-:S03]  /*6f760*/  IADD3 R54, R60, c[0x0][0x198], RZ ;  /* 0x000066003c367a10 */ /* 0x000fc60007ffe0ff */
[----:B------:R0:W-:Y:S02]  /*6f770*/  @P6 STG.E.U16 [R58.64], R53 ;  /* 0x000000353a006986 */ /* 0x0001e4000c101504 */
[----:B0-----:R-:W-:Y:S02]  /*6f780*/  IMAD.MOV.U32 R59, RZ, RZ, R53 ;  /* 0x000000ffff3b7224 */ /* 0x001fe400078e0035 */
[----:B------:R-:W-:Y:S01]  /*6f790*/  IMAD.WIDE R52, R60, 0x2, R2 ;  /* 0x000000023c347825 */ /* 0x000fe200078e0202 */
[----:B------:R-:W-:Y:S02]  /*6f7a0*/  IADD3 R60, R54, c[0x0][0x198], RZ ;  /* 0x00006600363c7a10 */ /* 0x000fe40007ffe0ff */
[----:B------:R-:W-:Y:S02]  /*6f7b0*/  PRMT R19, R59, 0x7632, R19 ;  /* 0x000076323b137816 */ /* 0x000fe40000000013 */
[----:B--2---:R0:W-:Y:S01]  /*6f7c0*/  @P4 STG.E.U16 [R52.64], R55 ;  /* 0x0000003734004986 */ /* 0x0041e2000c101504 */
[----:B------:R-:W-:-:S02]  /*6f7d0*/  PRMT R61, R55, 0x7632, R61 ;  /* 0x00007632373d7816 */ /* 0x000fc4000000003d */
[----:B------:R-:W-:Y:S02]  /*6f7e0*/  ISETP.GE.AND P4, PT, R13, c[0x0][0x17c], PT ;  /* 0x00005f000d007a0c */ /* 0x000fe40003f86270 */
[----:B------:R-:W2:Y:S01]  /*6f7f0*/  LDL.LU R13, [R1+0x1a0] ;  /* 0x0001a000010d7983 */ /* 0x000ea20000300800 */
[----:B0-----:R-:W-:-:S04]  /*6f800*/  IMAD.WIDE R52, R54, 0x2, R56 ;  /* 0x0000000236347825 */ /* 0x001fc800078e0238 */
[----:B------:R-:W-:Y:S01]  /*6f810*/  IMAD.WIDE R54, R54, 0x2, R2 ;  /* 0x0000000236367825 */ /* 0x000fe200078e0202 */
[----:B------:R0:W-:Y:S01]  /*6f820*/  @P3 STG.E.U16 [R52.64], R19 ;  /* 0x0000001334003986 */ /* 0x0001e2000c101504 */
[----:B----4-:R-:W-:-:S03]  /*6f830*/  ISETP.GE.AND P3, PT, R12, c[0x0][0x17c], PT ;  /* 0x00005f000c007a0c */ /* 0x010fc60003f66270 */
[----:B------:R1:W-:Y:S04]  /*6f840*/  @P2 STG.E.U16 [R54.64], R61 ;  /* 0x0000003d36002986 */ /* 0x0003e8000c101504 */
[----:B0-----:R-:W4:Y:S04]  /*6f850*/  LDL.LU R19, [R1+0x21b8] ;  /* 0x0021b80001137983 */ /* 0x001f280000300800 */
[----:B------:R-:W2:Y:S04]  /*6f860*/  LDL.LU R12, [R1+0x21b4] ;  /* 0x0021b400010c7983 */ /* 0x000ea80000300800 */
[----:B-1----:R-:W2:Y:S01]  /*6f870*/  LDL.LU R55, [R1+0x10] ;  /* 0x0000100001377983 */ /* 0x002ea20000300800 */
[----:B------:R-:W-:-:S02]  /*6f880*/  ISETP.LT.AND P6, PT, R16, c[0x0][0x178], !P5 ;  /* 0x00005e0010007a0c */ /* 0x000fc40006fc1270 */
[C---:B------:R-:W-:Y:S01]  /*6f890*/  ISETP.LT.AND P5, PT, R51.reuse, c[0x0][0x178], !P5 ;  /* 0x00005e0033007a0c */ /* 0x040fe20006fa1270 */
[----:B------:R-:W-:Y:S01]  /*6f8a0*/  IMAD.WIDE R58, R60, 0x2, R56 ;  /* 0x000000023c3a7825 */ /* 0x000fe200078e0238 */
[----:B------:R-:W-:Y:S02]  /*6f8b0*/  ISETP.LT.AND P2, PT, R16, c[0x0][0x178], !P0 ;  /* 0x00005e0010007a0c */ /* 0x000fe40004741270 */
[----:B------:R-:W-:Y:S01]  /*6f8c0*/  ISETP.LT.AND P0, PT, R51, c[0x0][0x178], !P0 ;  /* 0x00005e0033007a0c */ /* 0x000fe20004701270 */
[C---:B------:R-:W-:Y:S01]  /*6f8d0*/  IMAD.WIDE R52, R60.reuse, 0x2, R2 ;  /* 0x000000023c347825 */ /* 0x040fe200078e0202 */
[----:B------:R-:W-:Y:S02]  /*6f8e0*/  IADD3 R54, R60, c[0x0][0x198], RZ ;  /* 0x000066003c367a10 */ /* 0x000fe40007ffe0ff */
[----:B---3--:R-:W-:-:S03]  /*6f8f0*/  PRMT R18, R17, 0x7632, R18 ;  /* 0x0000763211127816 */ /* 0x008fc60000000012 */
[----:B------:R0:W-:Y:S01]  /*6f900*/  @P6 STG.E.U16 [R58.64], R17 ;  /* 0x000000113a006986 */ /* 0x0001e2000c101504 */
[----:B------:R-:W-:-:S03]  /*6f910*/  IADD3 R60, R54, c[0x0][0x198], RZ ;  /* 0x00006600363c7a10 */ /* 0x000fc60007ffe0ff */
[----:B0-----:R-:W3:Y:S04]  /*6f920*/  LDL.LU R17, [R1+0x2364] ;  /* 0x0023640001117983 */ /* 0x001ee80000300800 */
[----:B--2---:R0:W-:Y:S01]  /*6f930*/  @P5 STG.E.U16 [R52.64], R55 ;  /* 0x0000003734005986 */ /* 0x0041e2000c101504 */
[----:B------:R-:W-:Y:S02]  /*6f940*/  PRMT R61, R55, 0x7632, R61 ;  /* 0x00007632373d7816 */ /* 0x000fe4000000003d */
[----:B----4-:R-:W-:Y:S02]  /*6f950*/  ISETP.GE.AND P5, PT, R19, c[0x0][0x17c], PT ;  /* 0x00005f0013007a0c */ /* 0x010fe40003fa6270 */
[----:B------:R-:W2:Y:S01]  /*6f960*/  LDL.LU R19, [R1+0x1c0] ;  /* 0x0001c00001137983 */ /* 0x000ea20000300800 */
[----:B0-----:R-:W-:-:S04]  /*6f970*/  IMAD.WIDE R52, R54, 0x2, R56 ;  /* 0x0000000236347825 */ /* 0x001fc800078e0238 */
[----:B------:R-:W-:Y:S01]  /*6f980*/  IMAD.WIDE R54, R54, 0x2, R2 ;  /* 0x0000000236367825 */ /* 0x000fe200078e0202 */
[----:B------:R0:W-:Y:S01]  /*6f990*/  @P2 STG.E.U16 [R52.64], R18 ;  /* 0x0000001234002986 */ /* 0x0001e2000c101504 */
[----:B------:R-:W-:-:S03]  /*6f9a0*/  ISETP.GE.AND P2, PT, R12, c[0x0][0x17c], PT ;  /* 0x00005f000c007a0c */ /* 0x000fc60003f46270 */
        /* <DEDUP_REMOVED lines=11> */
[----:B------:R-:W-:Y:S02]  /*6fa60*/  PRMT R61, R13, 0x7632, R61 ;  /* 0x000076320d3d7816 */ /* 0x000fe4000000003d */
[----:B------:R-:W-:Y:S01]  /*6fa70*/  IADD3 R60, R54, c[0x0][0x198], RZ ;  /* 0x00006600363c7a10 */ /* 0x000fe20007ffe0ff */
[----:B--2---:R-:W-:Y:S01]  /*6fa80*/  @P6 STG.E.U16 [R58.64], R55 ;  /* 0x000000373a006986 */ /* 0x004fe2000c101504 */
[----:B---3--:R-:W-:-:S03]  /*6fa90*/  PRMT R17, R55, 0x7632, R17 ;  /* 0x0000763237117816 */ /* 0x008fc60000000011 */
[----:B------:R0:W-:Y:S01]  /*6faa0*/  @P1 STG.E.U16 [R52.64], R13 ;  /* 0x0000000d34001986 */ /* 0x0001e2000c101504 */
[----:B----4-:R-:W-:Y:S01]  /*6fab0*/  ISETP.GE.AND P1, PT, R18, c[0x0][0x17c], PT ;  /* 0x00005f0012007a0c */ /* 0x010fe20003f26270 */
[C---:B0-----:R-:W-:Y:S02]  /*6fac0*/  IMAD.WIDE R52, R54.reuse, 0x2, R56 ;  /* 0x0000000236347825 */ /* 0x041fe400078e0238 */
[----:B------:R-:W2:Y:S02]  /*6fad0*/  LDL.LU R13, [R1+0x1f0] ;  /* 0x0001f000010d7983 */ /* 0x000ea40000300800 */
[----:B------:R-:W-:Y:S02]  /*6fae0*/  IMAD.WIDE R54, R54, 0x2, R2 ;  /* 0x0000000236367825 */ /* 0x000fe400078e0202 */
[----:B------:R-:W3:Y:S04]  /*6faf0*/  LDL.LU R18, [R1+0x2360] ;  /* 0x0023600001127983 */ /* 0x000ee80000300800 */
        /* <DEDUP_REMOVED lines=37> */
[----:B------:R-:W-:Y:S02]  /*6fd50*/  IADD3 R60, R54, c[0x0][0x198], RZ ;  /* 0x00006600363c7a10 */ /* 0x000fe40007ffe0ff */
[----:B---3--:R-:W-:Y:S02]  /*6fd60*/  PRMT R17, R13, 0x7632, R17 ;  /* 0x000076320d117816 */ /* 0x008fe40000000011 */
[----:B0-----:R-:W3:Y:S04]  /*6fd70*/  LDL.LU R13, [R1+0x2358] ;  /* 0x00235800010d7983 */ /* 0x001ee80000300800 */
        /* <DEDUP_REMOVED lines=68> */
[----:B------:R-:W-:-:S03]  /*701c0*/  PRMT R15, R55, 0x7632, R15 ;  /* 0x00007632370f7816 */ /* 0x000fc6000000000f */
[----:B------:R0:W-:Y:S01]  /*701d0*/  @P5 STG.E.U16 [R52.64], R17 ;  /* 0x0000001134005986 */ /* 0x0001e2000c101504 */
[----:B----4-:R-:W-:Y:S01]  /*701e0*/  ISETP.GE.AND P5, PT, R19, c[0x0][0x17c], PT ;  /* 0x00005f0013007a0c */ /* 0x010fe20003fa6270 */
[C---:B0-----:R-:W-:Y:S02]  /*701f0*/  IMAD.WIDE R52, R54.reuse, 0x2, R56 ;  /* 0x0000000236347825 */ /* 0x041fe400078e0238 */
[----:B------:R-:W2:Y:S02]  /*70200*/  LDL.LU R17, [R1+0x198] ;  /* 0x0001980001117983 */ /* 0x000ea40000300800 */
[----:B------:R-:W-:Y:S02]  /*70210*/  IMAD.WIDE R54, R54, 0x2, R2 ;  /* 0x0000000236367825 */ /* 0x000fe400078e0202 */
[----:B------:R-:W4:Y:S04]  /*70220*/  LDL.LU R19, [R1+0x234c] ;  /* 0x00234c0001137983 */ /* 0x000f280000300800 */
[----:B------:R0:W-:Y:S01]  /*70230*/  @P2 STG.E.U16 [R52.64], R15 ;  /* 0x0000000f34002986 */ /* 0x0001e2000c101504 */
[----:B------:R-:W-:-:S03]  /*70240*/  ISETP.GE.AND P2, PT, R12, c[0x0][0x17c], PT ;  /* 0x00005f000c007a0c */ /* 0x000fc60003f46270 */
[----:B------:R1:W-:Y:S04]  /*70250*/  @P0 STG.E.U16 [R54.64], R61 ;  /* 0x0000003d36000986 */ /* 0x0003e8000c101504 */
[----:B0-----:R-:W2:Y:S04]  /*70260*/  LDL.LU R15, [R1+0x21f0] ;  /* 0x0021f000010f7983 */ /* 0x001ea80000300800 */
        /* <DEDUP_REMOVED lines=11> */
[----:B----4-:R-:W-:Y:S02]  /*70320*/  PRMT R19, R18, 0x7632, R19 ;  /* 0x0000763212137816 */ /* 0x010fe40000000013 */
[----:B0-----:R-:W4:Y:S04]  /*70330*/  LDL.LU R18, [R1+0x2348] ;  /* 0x0023480001127983 */ /* 0x001f280000300800 */
[----:B--2---:R0:W-:Y:S01]  /*70340*/  @P1 STG.E.U16 [R52.64], R55 ;  /* 0x0000003734001986 */ /* 0x0041e2000c101504 */
[----:B------:R-:W-:-:S02]  /*70350*/  PRMT R61, R55, 0x7632, R61 ;  /* 0x00007632373d7816 */ /* 0x000fc4000000003d */
[----:B------:R-:W-:Y:S02]  /*70360*/  ISETP.GE.AND P1, PT, R15, c[0x0][0x17c], PT ;  /* 0x00005f000f007a0c */ /* 0x000fe40003f26270 */
[----:B------:R-:W2:Y:S01]  /*70370*/  LDL.LU R15, [R1+0x1a8] ;  /* 0x0001a800010f7983 */ /* 0x000ea20000300800 */
[----:B0-----:R-:W-:-:S04]  /*70380*/  IMAD.WIDE R52, R54, 0x2, R56 ;  /* 0x0000000236347825 */ /* 0x001fc800078e0238 */
[----:B------:R-:W-:Y:S01]  /*70390*/  IMAD.WIDE R54, R54, 0x2, R2 ;  /* 0x0000000236367825 */ /* 0x000fe200078e0202 */
        /* <DEDUP_REMOVED lines=29> */
[----:B------:R-:W-:Y:S01]  /*70570*/  ISETP.LT.AND P6, PT, R16, c[0x0][0x178], !P2 ;  /* 0x00005e0010007a0c */ /* 0x000fe200057c1270 */
[----:B------:R-:W-:Y:S01]  /*70580*/  IMAD.WIDE R58, R60, 0x2, R56 ;  /* 0x000000023c3a7825 */ /* 0x000fe200078e0238 */
[----:B------:R-:W-:-:S02]  /*70590*/  ISETP.LT.AND P2, PT, R51, c[0x0][0x178], !P2 ;  /* 0x00005e0033007a0c */ /* 0x000fc40005741270 */
[C---:B------:R-:W-:Y:S01]  /*705a0*/  IADD3 R54, R60.reuse, c[0x0][0x198], RZ ;  /* 0x000066003c367a10 */ /* 0x040fe20007ffe0ff */
[----:B------:R-:W-:Y:S01]  /*705b0*/  IMAD.WIDE R52, R60, 0x2, R2 ;  /* 0x000000023c347825 */ /* 0x000fe200078e0202 */
[----:B------:R-:W-:Y:S02]  /*705c0*/  PRMT R61, R15, 0x7632, R61 ;  /* 0x000076320f3d7816 */ /* 0x000fe4000000003d */
[----:B------:R-:W-:-:S05]  /*705d0*/  IADD3 R60, R54, c[0x0][0x198], RZ ;  /* 0x00006600363c7a10 */ /* 0x000fca0007ffe0ff */
[----:B--2---:R-:W-:Y:S01]  /*705e0*/  @P6 STG.E.U16 [R58.64], R55 ;  /* 0x000000373a006986 */ /* 0x004fe2000c101504 */
[----:B------:R-:W-:Y:S02]  /*705f0*/  ISETP.LT.AND P6, PT, R16, c[0x0][0x178], !P1 ;  /* 0x00005e0010007a0c */ /* 0x000fe40004fc1270 */
[----:B------:R-:W-:Y:S01]  /*70600*/  ISETP.LT.AND P1, PT, R51, c[0x0][0x178], !P1 ;  /* 0x00005e0033007a0c */ /* 0x000fe20004f21270 */
[----:B------:R0:W-:Y:S01]  /*70610*/  @P2 STG.E.U16 [R52.64], R15 ;  /* 0x0000000f34002986 */ /* 0x0001e2000c101504 */
[----:B------:R-:W-:Y:S02]  /*70620*/  PRMT R14, R55, 0x7632, R14 ;  /* 0x00007632370e7816 */ /* 0x000fe4000000000e */
[----:B------:R-:W-:Y:S01]  /*70630*/  ISETP.GE.AND P2, PT, R18, c[0x0][0x17c], PT ;  /* 0x00005f0012007a0c */ /* 0x000fe20003f46270 */
[C---:B0-----:R-:W-:Y:S01]  /*70640*/  IMAD.WIDE R52, R54.reuse, 0x2, R56 ;  /* 0x0000000236347825 */ /* 0x041fe200078e0238 */
[----:B------:R-:W2:Y:S03]  /*70650*/  LDL.LU R15, [R1+0x1f8] ;  /* 0x0001f800010f7983 */ /* 0x000ea60000300800 */
[----:B------:R-:W-:-:S02]  /*70660*/  IMAD.WIDE R54, R54, 0x2, R2 ;  /* 0x0000000236367825 */ /* 0x000fc400078e0202 */
[----:B------:R0:W-:Y:S01]  /*70670*/  @P6 STG.E.U16 [R52.64], R14 ;  /* 0x0000000e34006986 */ /* 0x0001e2000c101504 */
[----:B------:R-:W-:-:S03]  /*70680*/  ISETP.GE.AND P6, PT, R12, c[0x0][0x17c], PT ;  /* 0x00005f000c007a0c */ /* 0x000fc60003fc6270 */
[----:B------:R1:W-:Y:S04]  /*70690*/  @P1 STG.E.U16 [R54.64], R61 ;  /* 0x0000003d36001986 */ /* 0x0003e8000c101504 */
[----:B0-----:R-:W2:Y:S04]  /*706a0*/  LDL.LU R14, [R1+0x1d8] ;  /* 0x0001d800010e7983 */ /* 0x001ea80000300800 */
[----:B------:R-:W2:Y:S04]  /*706b0*/  LDL.LU R18, [R1+0x2208] ;  /* 0x0022080001127983 */ /* 0x000ea80000300800 */
[----:B------:R-:W2:Y:S04]  /*706c0*/  LDL.LU R12, [R1+0x2204] ;  /* 0x00220400010c7983 */ /* 0x000ea80000300800 */
[----:B-1----:R-:W2:Y:S01]  /*706d0*/  LDL.LU R55, [R1+0x1e8] ;  /* 0x0001e80001377983 */ /* 0x002ea20000300800 */
[----:B------:R-:W-:-:S02]  /*706e0*/  ISETP.LT.AND P5, PT, R16, c[0x0][0x178], !P0 ;  /* 0x00005e0010007a0c */ /* 0x000fc400047a1270 */
[----:B------:R-:W-:Y:S01]  /*706f0*/  ISETP.LT.AND P0, PT, R51, c[0x0][0x178], !P0 ;  /* 0x00005e0033007a0c */ /* 0x000fe20004701270 */
[----:B------:R-:W-:Y:S01]  /*70700*/  IMAD.WIDE R58, R60, 0x2, R56 ;  /* 0x000000023c3a7825 */ /* 0x000fe200078e0238 */
[----:B------:R-:W-:Y:S02]  /*70710*/  ISETP.LT.AND P1, PT, R16, c[0x0][0x178], !P3 ;  /* 0x00005e0010007a0c */ /* 0x000fe40005f21270 */
[C---:B------:R-:W-:Y:S01]  /*70720*/  IADD3 R54, R60.reuse, c[0x0][0x198], RZ ;  /* 0x000066003c367a10 */ /* 0x040fe20007ffe0ff */
[----:B------:R-:W-:Y:S01]  /*70730*/  IMAD.WIDE R52, R60, 0x2, R2 ;  /* 0x000000023c347825 */ /* 0x000fe200078e0202 */
[----:B------:R-:W-:Y:S02]  /*70740*/  PRMT R61, R19, 0x7632, R61 ;  /* 0x00007632133d7816 */ /* 0x000fe4000000003d */
[----:B------:R-:W-:Y:S02]  /*70750*/  ISETP.LT.AND P3, PT, R51, c[0x0][0x178], !P3 ;  /* 0x00005e0033007a0c */ /* 0x000fe40005f61270 */
[----:B------:R-:W-:Y:S01]  /*70760*/  IADD3 R60, R54, c[0x0][0x198], RZ ;  /* 0x00006600363c7a10 */ /* 0x000fe20007ffe0ff */
[----:B--2---:R-:W-:Y:S01]  /*70770*/  @P5 STG.E.U16 [R58.64], R55 ;  /* 0x000000373a005986 */ /* 0x004fe2000c101504 */
[----:B----4-:R-:W-:-:S03]  /*70780*/  PRMT R17, R55, 0x7632, R17 ;  /* 0x0000763237117816 */ /* 0x010fc60000000011 */
[----:B------:R0:W-:Y:S01]  /*70790*/  @P0 STG.E.U16 [R52.64], R19 ;  /* 0x0000001334000986 */ /* 0x0001e2000c101504 */
[----:B------:R-:W-:Y:S01]  /*707a0*/  ISETP.GE.AND P0, PT, R18, c[0x0][0x17c], PT ;  /* 0x00005f0012007a0c */ /* 0x000fe20003f06270 */
[----:B0-----:R-:W-:Y:S02]  /*707b0*/  IMAD.WIDE R52, R54, 0x2, R56 ;  /* 0x0000000236347825 */ /* 0x001fe400078e0238 */
[----:B------:R-:W2:Y:S04]  /*707c0*/  LDL.LU R19, [R1+0x19c] ;  /* 0x00019c0001137983 */ /* 0x000ea80000300800 */
[----:B------:R0:W-:Y:S01]  /*707d0*/  @P1 STG.E.U16 [R52.64], R17 ;  /* 0x0000001134001986 */ /* 0x0001e2000c101504 */
[----:B------:R-:W-:-:S03]  /*707e0*/  ISETP.GE.AND P1, PT, R12, c[0x0][0x17c], PT ;  /* 0x00005f000c007a0c */ /* 0x000fc60003f26270 */
[----:B------:R-:W4:Y:S04]  /*707f0*/  LDL.LU R18, [R1+0x1c] ;  /* 0x00001c0001127983 */ /* 0x000f280000300800 */
[----:B------:R-:W4:Y:S04]  /*70800*/  LDL.LU R12, [R1+0x2210] ;  /* 0x00221000010c7983 */ /* 0x000f280000300800 */
[----:B0-----:R-:W4:Y:S01]  /*70810*/  LDL.LU R17, [R1+0x220c] ;  /* 0x00220c0001117983 */ /* 0x001f220000300800 */
[----:B------:R-:W-:Y:S01]  /*70820*/  ISETP.LT.AND P5, PT, R16, c[0x0][0x178], !P4 ;  /* 0x00005e0010007a0c */ /* 0x000fe200067a1270 */
[----:B------:R-:W-:Y:S01]  /*70830*/  IMAD.WIDE R54, R54, 0x2, R2 ;  /* 0x0000000236367825 */ /* 0x000fe200078e0202 */
[----:B------:R-:W-:-:S03]  /*70840*/  ISETP.LT.AND P4, PT, R51, c[0x0][0x178], !P4 ;  /* 0x00005e0033007a0c */ /* 0x000fc60006781270 */
[C---:B------:R-:W-:Y:S01]  /*70850*/  IMAD.WIDE R58, R60.reuse, 0x2, R56 ;  /* 0x000000023c3a7825 */ /* 0x040fe200078e0238 */
[----:B------:R0:W-:Y:S03]  /*70860*/  @P3 STG.E.U16 [R54.64], R61 ;  /* 0x0000003d36003986 */ /* 0x0001e6000c101504 */
[----:B------:R-:W-:-:S04]  /*70870*/  IMAD.WIDE R52, R60, 0x2, R2 ;  /* 0x000000023c347825 */ /* 0x000fc800078e0202 */
[----:B------:R1:W-:Y:S01]  /*70880*/  @P5 STG.E.U16 [R58.64], R15 ;  /* 0x0000000f3a005986 */ /* 0x0003e2000c101504 */
[----:B------:R-:W-:Y:S02]  /*70890*/  ISETP.LT.AND P5, PT, R16, c[0x0][0x178], !P2 ;  /* 0x00005e0010007a0c */ /* 0x000fe400057a1270 */
[----:B------:R-:W-:Y:S02]  /*708a0*/  ISETP.LT.AND P2, PT, R51, c[0x0][0x178], !P2 ;  /* 0x00005e0033007a0c */ /* 0x000fe40005741270 */
[----:B0-----:R-:W-:Y:S01]  /*708b0*/  IADD3 R54, R60, c[0x0][0x198], RZ ;  /* 0x000066003c367a10 */ /* 0x001fe20007ffe0ff */
[----:B------:R0:W-:Y:S01]  /*708c0*/  @P4 STG.E.U16 [R52.64], R14 ;  /* 0x0000000e34004986 */ /* 0x0001e2000c101504 */
[----:B------:R-:W-:Y:S02]  /*708d0*/  ISETP.LT.AND P3, PT, R16, c[0x0][0x178], !P6 ;  /* 0x00005e0010007a0c */ /* 0x000fe40007761270 */
[----:B---3--:R-:W-:Y:S02]  /*708e0*/  PRMT R13, R15, 0x7632, R13 ;  /* 0x000076320f0d7816 */ /* 0x008fe4000000000d */
[----:B------:R-:W-:Y:S01]  /*708f0*/  IADD3 R60, R54, c[0x0][0x198], RZ ;  /* 0x00006600363c7a10 */ /* 0x000fe20007ffe0ff */
[----:B-1----:R-:W3:Y:S01]  /*70900*/  LDL.LU R15, [R1+0x2214] ;  /* 0x00221400010f7983 */ /* 0x002ee20000300800 */
[----:B------:R-:W-:-:S02]  /*70910*/  ISETP.LT.AND P6, PT, R51, c[0x0][0x178], !P6 ;  /* 0x00005e0033007a0c */ /* 0x000fc400077c1270 */
[----:B------:R-:W-:Y:S01]  /*70920*/  PRMT R61, R14, 0x7632, R61 ;  /* 0x000076320e3d7816 */ /* 0x000fe2000000003d */
[C---:B0-----:R-:W-:Y:S01]  /*70930*/  IMAD.WIDE R52, R54.reuse, 0x2, R56 ;  /* 0x0000000236347825 */ /* 0x041fe200078e0238 */
[----:B------:R-:W3:Y:S03]  /*70940*/  LDL.LU R14, [R1+0x1bc] ;  /* 0x0001bc00010e7983 */ /* 0x000ee60000300800 */
[----:B------:R-:W-:Y:S01]  /*70950*/  IMAD.WIDE R54, R54, 0x2, R2 ;  /* 0x0000000236367825 */ /* 0x000fe200078e0202 */
[----:B------:R0:W-:Y:S03]  /*70960*/  @P5 STG.E.U16 [R52.64], R13 ;  /* 0x0000000d34005986 */ /* 0x0001e6000c101504 */
[C---:B------:R-:W-:Y:S01]  /*70970*/  IMAD.WIDE R58, R60.reuse, 0x2, R56 ;  /* 0x000000023c3a7825 */ /* 0x040fe200078e0238 */
[----:B------:R1:W-:Y:S03]  /*70980*/  @P2 STG.E.U16 [R54.64], R61 ;  /* 0x0000003d36002986 */ /* 0x0003e6000c101504 */
[----:B0-----:R-:W-:Y:S01]  /*70990*/  IMAD.WIDE R52, R60, 0x2, R2 ;  /* 0x000000023c347825 */ /* 0x001fe200078e0202 */
[----:B--2---:R0:W-:Y:S01]  /*709a0*/  @P3 STG.E.U16 [R58.64], R19 ;  /* 0x000000133a003986 */ /* 0x0041e2000c101504 */
[----:B----4-:R-:W-:-:S03]  /*709b0*/  ISETP.GE.AND P4, PT, R12, c[0x0][0x17c], PT ;  /* 0x00005f000c007a0c */ /* 0x010fc60003f86270 */
[----:B------:R-:W2:Y:S01]  /*709c0*/  LDL.LU R12, [R1+0x2340] ;  /* 0x00234000010c7983 */ /* 0x000ea20000300800 */
[----:B------:R-:W-:-:S03]  /*709d0*/  ISETP.GE.AND P5, PT, R17, c[0x0][0x17c], PT ;  /* 0x00005f0011007a0c */ /* 0x000fc60003fa6270 */
[----:B------:R-:W4:Y:S04]  /*709e0*/  LDL.LU R13, [R1+0x233c] ;  /* 0x00233c00010d7983 */ /* 0x000f280000300800 */
[----:B------:R-:W2:Y:S04]  /*709f0*/  LDL.LU R17, [R1+0x2218] ;  /* 0x0022180001117983 */ /* 0x000ea80000300800 */
[----:B-1----:R-:W4:Y:S01]  /*70a00*/  LDL.LU R61, [R1+0x1ac] ;  /* 0x0001ac00013d7983 */ /* 0x002f220000300800 */
[----:B0-----:R-:W-:-:S03]  /*70a10*/  PRMT R58, R18, 0x7632, R58 ;  /* 0x00007632123a7816 */ /* 0x001fc6000000003a */
[----:B------:R0:W-:Y:S04]  /*70a20*/  @P6 STG.E.U16 [R52.64], R18 ;  /* 0x0000001234006986 */ /* 0x0001e8000c101504 */
[----:B0-----:R-:W4:Y:S01]  /*70a30*/  LDL.LU R18, [R1+0x221c] ;  /* 0x00221c0001127983 */ /* 0x001f220000300800 */
[----:B------:R-:W-:Y:S02]  /*70a40*/  ISETP.LT.AND P2, PT, R16, c[0x0][0x178], !P0 ;  /* 0x00005e0010007a0c */ /* 0x000fe40004741270 */
[----:B------:R-:W-:Y:S02]  /*70a50*/  ISETP.LT.AND P0, PT, R51, c[0x0][0x178], !P0 ;  /* 0x00005e0033007a0c */ /* 0x000fe40004701270 */
[----:B------:R-:W-:Y:S02]  /*70a60*/  IADD3 R60, R60, c[0x0][0x198], RZ ;  /* 0x000066003c3c7a10 */ /* 0x000fe40007ffe0ff */
[----:B------:R-:W-:-:S02]  /*70a70*/  PRMT R59, R19, 0x7632, R59 ;  /* 0x00007632133b7816 */ /* 0x000fc4000000003b */
[----:B------:R-:W-:Y:S01]  /*70a80*/  ISETP.LT.AND P6, PT, R16, c[0x0][0x178], !P1 ;  /* 0x00005e0010007a0c */ /* 0x000fe20004fc1270 */
[----:B------:R-:W-:Y:S01]  /*70a90*/  IMAD.WIDE R54, R60, 0x2, R56 ;  /* 0x000000023c367825 */ /* 0x000fe200078e0238 */
[----:B------:R-:W-:-:S03]  /*70aa0*/  ISETP.LT.AND P1, PT, R51, c[0x0][0x178], !P1 ;  /* 0x00005e0033007a0c */ /* 0x000fc60004f21270 */
[C-C-:B------:R-:W-:Y:S01]  /*70ab0*/  IMAD.WIDE R52, R60.reuse, 0x2, R2.reuse ;  /* 0x000000023c347825 */ /* 0x140fe200078e0202 */
[----:B------:R-:W-:Y:S01]  /*70ac0*/  IADD3 R60, R60, c[0x0][0x198], RZ ;  /* 0x000066003c3c7a10 */ /* 0x000fe20007ffe0ff */
[----:B------:R0:W-:Y:S04]  /*70ad0*/  @P2 STG.E.U16 [R54.64], R59 ;  /* 0x0000003b36002986 */ /* 0x0001e8000c101504 */
[----:B------:R1:W-:Y:S01]  /*70ae0*/  @P0 STG.E.U16 [R52.64], R58 ;  /* 0x0000003a34000986 */ /* 0x0003e2000c101504 */
[----:B------:R-:W-:Y:S02]  /*70af0*/  ISETP.LT.AND P0, PT, R16, c[0x0][0x178], !P4 ;  /* 0x00005e0010007a0c */ /* 0x000fe40006701270 */
[----:B---3--:R-:W-:Y:S02]  /*70b00*/  ISETP.GE.AND P3, PT, R15, c[0x0][0x17c], PT ;  /* 0x00005f000f007a0c */ /* 0x008fe40003f66270 */
[----:B------:R-:W3:Y:S01]  /*70b10*/  LDL.LU R15, [R1+0x1ec] ;  /* 0x0001ec00010f7983 */ /* 0x000ee20000300800 */
[----:B0-----:R-:W-:Y:S01]  /*70b20*/  IMAD.WIDE R54, R60, 0x2, R2 ;  /* 0x000000023c367825 */ /* 0x001fe200078e0202 */
[----:B------:R-:W-:-:S02]  /*70b30*/  PRMT R59, R14, 0x7632, R59 ;  /* 0x000076320e3b7816 */ /* 0x000fc4000000003b */
[----:B------:R-:W3:Y:S01]  /*70b40*/  LDL.LU R19, [R1+0x1cc] ;  /* 0x0001cc0001137983 */ /* 0x000ee20000300800 */
[C---:B-1----:R-:W-:Y:S01]  /*70b50*/  IMAD.WIDE R52, R60.reuse, 0x2, R56 ;  /* 0x000000023c347825 */ /* 0x042fe200078e0238 */
[----:B------:R-:W-:-:S04]  /*70b60*/  IADD3 R60, R60, c[0x0][0x198], RZ ;  /* 0x000066003c3c7a10 */ /* 0x000fc80007ffe0ff */
[----:B------:R0:W-:Y:S01]  /*70b70*/  @P6 STG.E.U16 [R52.64], R14 ;  /* 0x0000000e34006986 */ /* 0x0001e2000c101504 */
[----:B--2---:R-:W-:-:S03]  /*70b80*/  ISETP.GE.AND P2, PT, R17, c[0x0][0x17c], PT ;  /* 0x00005f0011007a0c */ /* 0x004fc60003f46270 */
[----:B------:R-:W2:Y:S04]  /*70b90*/  LDL.LU R17, [R1+0x2220] ;  /* 0x0022200001117983 */ /* 0x000ea80000300800 */
[----:B----4-:R1:W-:Y:S01]  /*70ba0*/  @P1 STG.E.U16 [R54.64], R61 ;  /* 0x0000003d36001986 */ /* 0x0103e2000c101504 */
[----:B------:R-:W-:-:S03]  /*70bb0*/  PRMT R58, R61, 0x7632, R58 ;  /* 0x000076323d3a7816 */ /* 0x000fc6000000003a */
[----:B0-----:R-:W4:Y:S01]  /*70bc0*/  LDL.LU R14, [R1+0x2338] ;  /* 0x00233800010e7983 */ /* 0x001f220000300800 */
[----:B-1----:R-:W-:-:S03]  /*70bd0*/  IMAD.WIDE R54, R60, 0x2, R56 ;  /* 0x000000023c367825 */ /* 0x002fc600078e0238 */
[----:B------:R-:W4:Y:S01]  /*70be0*/  LDL.LU R61, [R1+0x2224] ;  /* 0x00222400013d7983 */ /* 0x000f220000300800 */
[----:B------:R-:W-:-:S03]  /*70bf0*/  ISETP.GE.AND P1, PT, R18, c[0x0][0x17c], PT ;  /* 0x00005f0012007a0c */ /* 0x000fc60003f26270 */
[----:B------:R0:W-:Y:S04]  /*70c00*/  @P0 STG.E.U16 [R54.64], R59 ;  /* 0x0000003b36000986 */ /* 0x0001e8000c101504 */
[----:B0-----:R-:W4:Y:S04]  /*70c10*/  LDL.LU R59, [R1+0x1fc] ;  /* 0x0001fc00013b7983 */ /* 0x001f280000300800 */
[----:B------:R-:W4:Y:S01]  /*70c20*/  LDL.LU R18, [R1+0x2228] ;  /* 0x0022280001127983 */ /* 0x000f220000300800 */
[----:B------:R-:W-:Y:S01]  /*70c30*/  ISETP.LT.AND P4, PT, R51, c[0x0][0x178], !P4 ;  /* 0x00005e0033007a0c */ /* 0x000fe20006781270 */
[----:B------:R-:W-:Y:S01]  /*70c40*/  IMAD.WIDE R52, R60, 0x2, R2 ;  /* 0x000000023c347825 */ /* 0x000fe200078e0202 */
[----:B------:R-:W-:-:S02]  /*70c50*/  ISETP.LT.AND P6, PT, R16, c[0x0][0x178], !P5 ;  /* 0x00005e0010007a0c */ /* 0x000fc40006fc1270 */
[----:B------:R-:W-:Y:S02]  /*70c60*/  IADD3 R60, R60, c[0x0][0x198], RZ ;  /* 0x000066003c3c7a10 */ /* 0x000fe40007ffe0ff */
[----:B------:R-:W-:-:S03]  /*70c70*/  ISETP.LT.AND P5, PT, R51, c[0x0][0x178], !P5 ;  /* 0x00005e0033007a0c */ /* 0x000fc60006fa1270 */
[----:B------:R-:W-:-:S04]  /*70c80*/  IMAD.WIDE R54, R60, 0x2, R2 ;  /* 0x000000023c367825 */ /* 0x000fc800078e0202 */
[----:B------:R0:W-:Y:S01]  /*70c90*/  @P4 STG.E.U16 [R52.64], R58 ;  /* 0x0000003a34004986 */ /* 0x0001e2000c101504 */
[----:B------:R-:W-:Y:S01]  /*70ca0*/  ISETP.LT.AND P4, PT, R16, c[0x0][0x178], !P3 ;  /* 0x00005e0010007a0c */ /* 0x000fe20005f81270 */
[C---:B0-----:R-:W-:Y:S01]  /*70cb0*/  IMAD.WIDE R52, R60.reuse, 0x2, R56 ;  /* 0x000000023c347825 */ /* 0x041fe200078e0238 */
[----:B------:R-:W-:Y:S02]  /*70cc0*/  IADD3 R60, R60, c[0x0][0x198], RZ ;  /* 0x000066003c3c7a10 */ /* 0x000fe40007ffe0ff */
[----:B---3--:R-:W-:Y:S02]  /*70cd0*/  PRMT R58, R15, 0x7632, R58 ;  /* 0x000076320f3a7816 */ /* 0x008fe4000000003a */
[----:B------:R0:W-:Y:S04]  /*70ce0*/  @P6 STG.E.U16 [R52.64], R15 ;  /* 0x0000000f34006986 */ /* 0x0001e8000c101504 */
[----:B------:R1:W-:Y:S01]  /*70cf0*/  @P5 STG.E.U16 [R54.64], R19 ;  /* 0x0000001336005986 */ /* 0x0003e2000c101504 */
[----:B0-----:R-:W-:-:S05]  /*70d00*/  IMAD.WIDE R52, R60, 0x2, R56 ;  /* 0x000000023c347825 */ /* 0x001fca00078e0238 */
[----:B------:R0:W-:Y:S01]  /*70d10*/  @P4 STG.E.U16 [R52.64], R58 ;  /* 0x0000003a34004986 */ /* 0x0001e2000c101504 */
[----:B-1----:R-:W-:Y:S02]  /*70d20*/  PRMT R55, R19, 0x7632, R55 ;  /* 0x0000763213377816 */ /* 0x002fe40000000037 */
[----:B--2---:R-:W-:Y:S02]  /*70d30*/  ISETP.GE.AND P0, PT, R17, c[0x0][0x17c], PT ;  /* 0x00005f0011007a0c */ /* 0x004fe40003f06270 */
[----:B------:R-:W2:Y:S04]  /*70d40*/  LDL.LU R17, [R1+0x1dc] ;  /* 0x0001dc0001117983 */ /* 0x000ea80000300800 */
[----:B------:R-:W3:Y:S01]  /*70d50*/  LDL.LU R15, [R1+0x2334] ;  /* 0x00233400010f7983 */ /* 0x000ee20000300800 */
[----:B----4-:R-:W-:-:S03]  /*70d60*/  ISETP.GE.AND P4, PT, R18, c[0x0][0x17c], PT ;  /* 0x00005f0012007a0c */ /* 0x010fc60003f86270 */
[----:B------:R-:W4:Y:S04]  /*70d70*/  LDL.LU R18, [R1+0x222c] ;  /* 0x00222c0001127983 */ /* 0x000f280000300800 */
[----:B------:R-:W3:Y:S01]  /*70d80*/  LDL.LU R19, [R1+0x2230] ;  /* 0x0022300001137983 */ /* 0x000ee20000300800 */
[----:B------:R-:W-:Y:S02]  /*70d90*/  ISETP.LT.AND P3, PT, R51, c[0x0][0x178], !P3 ;  /* 0x00005e0033007a0c */ /* 0x000fe40005f61270 */
[----:B------:R-:W-:Y:S02]  /*70da0*/  ISETP.GE.AND P5, PT, R61, c[0x0][0x17c], PT ;  /* 0x00005f003d007a0c */ /* 0x000fe40003fa6270 */
[C---:B------:R-:W-:Y:S01]  /*70db0*/  IADD3 R54, R60.reuse, c[0x0][0x198], RZ ;  /* 0x000066003c367a10 */ /* 0x040fe20007ffe0ff */
[----:B------:R-:W-:Y:S01]  /*70dc0*/  IMAD.WIDE R60, R60, 0x2, R2 ;  /* 0x000000023c3c7825 */ /* 0x000fe200078e0202 */
[----:B------:R-:W-:-:S02]  /*70dd0*/  ISETP.LT.AND P6, PT, R16, c[0x0][0x178], !P2 ;  /* 0x00005e0010007a0c */ /* 0x000fc400057c1270 */
[----:B------:R-:W-:Y:S01]  /*70de0*/  ISETP.LT.AND P2, PT, R51, c[0x0][0x178], !P2 ;  /* 0x00005e0033007a0c */ /* 0x000fe20005741270 */
[----:B0-----:R-:W-:-:S04]  /*70df0*/  IMAD.WIDE R52, R54, 0x2, R56 ;  /* 0x0000000236347825 */ /* 0x001fc800078e0238 */
[----:B------:R0:W-:Y:S01]  /*70e00*/  @P3 STG.E.U16 [R60.64], R55 ;  /* 0x000000373c003986 */ /* 0x0001e2000c101504 */
[----:B------:R-:W-:Y:S02]  /*70e10*/  ISETP.LT.AND P3, PT, R16, c[0x0][0x178], !P1 ;  /* 0x00005e0010007a0c */ /* 0x000fe40004f61270 */
[----:B------:R-:W-:Y:S02]  /*70e20*/  ISETP.LT.AND P1, PT, R51, c[0x0][0x178], !P1 ;  /* 0x00005e0033007a0c */ /* 0x000fe40004f21270 */
[C---:B------:R-:W-:Y:S01]  /*70e30*/  IADD3 R58, R54.reuse, c[0x0][0x198], RZ ;  /* 0x00006600363a7a10 */ /* 0x040fe20007ffe0ff */
[----:B------:R1:W-:Y:S01]  /*70e40*/  @P6 STG.E.U16 [R52.64], R59 ;  /* 0x0000003b34006986 */ /* 0x0003e2000c101504 */
[----:B0-----:R-:W-:Y:S01]  /*70e50*/  IMAD.WIDE R54, R54, 0x2, R2 ;  /* 0x0000000236367825 */ /* 0x001fe200078e0202 */
[----:B------:R-:W-:Y:S02]  /*70e60*/  PRMT R61, R59, 0x7632, R61 ;  /* 0x000076323b3d7816 */ /* 0x000fe4000000003d */
[----:B------:R-:W-:-:S02]  /*70e70*/  ISETP.LT.AND P6, PT, R16, c[0x0][0x178], !P0 ;  /* 0x00005e0010007a0c */ /* 0x000fc400047c1270 */
[----:B------:R-:W3:Y:S01]  /*70e80*/  LDL.LU R16, [R1+0x2330] ;  /* 0x0023300001107983 */ /* 0x000ee20000300800 */
[----:B-1----:R-:W-:-:S03]  /*70e90*/  IMAD.WIDE R52, R58, 0x2, R56 ;  /* 0x000000023a347825 */ /* 0x002fc600078e0238 */
[----:B--2---:R0:W-:Y:S01]  /*70ea0*/  @P2 STG.E.U16 [R54.64], R17 ;  /* 0x0000001136002986 */ /* 0x0041e2000c101504 */
[----:B------:R-:W-:-:S03]  /*70eb0*/  PRMT R60, R17, 0x7632, R60 ;  /* 0x00007632113c7816 */ /* 0x000fc6000000003c */
[----:B------:R1:W-:Y:S01]  /*70ec0*/  @P3 STG.E.U16 [R52.64], R61 ;  /* 0x0000003d34003986 */ /* 0x0003e2000c101504 */
[----:B0-----:R-:W-:-:S03]  /*70ed0*/  IMAD.WIDE R54, R58, 0x2, R2 ;  /* 0x000000023a367825 */ /* 0x001fc600078e0202 */
[----:B------:R-:W2:Y:S04]  /*70ee0*/  LDL.LU R17, [R1+0x232c] ;  /* 0x00232c0001117983 */ /* 0x000ea80000300800 */
[----:B------:R0:W-:Y:S01]  /*70ef0*/  @P1 STG.E.U16 [R54.64], R60 ;  /* 0x0000003c36001986 */ /* 0x0001e2000c101504 */
[----:B----4-:R-:W-:-:S03]  /*70f00*/  ISETP.GE.AND P2, PT, R18, c[0x0][0x17c], PT ;  /* 0x00005f0012007a0c */ /* 0x010fc60003f46270 */
[----:B------:R-:W4:Y:S01]  /*70f10*/  LDL.LU R18, [R1+0x2328] ;  /* 0x0023280001127983 */ /* 0x000f220000300800 */
[----:B---3--:R-:W-:-:S03]  /*70f20*/  ISETP.GE.AND P3, PT, R19, c[0x0][0x17c], PT ;  /* 0x00005f0013007a0c */ /* 0x008fc60003f66270 */
[----:B-1----:R-:W3:Y:S04]  /*70f30*/  LDL.LU R61, [R1+0x910] ;  /* 0x00091000013d7983 */ /* 0x002ee80000300800 */
[----:B------:R-:W2:Y:S04]  /*70f40*/  LDL.LU R19, [R1+0x2324] ;  /* 0x0023240001137983 */ /* 0x000ea80000300800 */
[----:B0-----:R-:W2:Y:S01]  /*70f50*/  LDL.LU R60, [R1+0x2234] ;  /* 0x00223400013c7983 */ /* 0x001ea20000300800 */
[----:B------:R-:W-:Y:S02]  /*70f60*/  ISETP.LT.AND P0, PT, R51, c[0x0][0x178], !P0 ;  /* 0x00005e0033007a0c */ /* 0x000fe40004701270 */
[----:B------:R-:W-:-:S05]  /*70f70*/  IADD3 R59, R58, c[0x0][0x198], RZ ;  /* 0x000066003a3b7a10 */ /* 0x000fca0007ffe0ff */
[----:B------:R-:W-:-:S04]  /*70f80*/  IMAD.WIDE R52, R59, 0x2, R56 ;  /* 0x000000023b347825 */ /* 0x000fc800078e0238 */
[C---:B------:R-:W-:Y:S01]  /*70f90*/  IMAD.WIDE R54, R59.reuse, 0x2, R2 ;  /* 0x000000023b367825 */ /* 0x040fe200078e0202 */
[----:B------:R0:W-:Y:S04]  /*70fa0*/  @P6 STG.E.U16 [R52.64], R16 ;  /* 0x0000001034006986 */ /* 0x0001e8000c101504 */
[----:B------:R1:W-:Y:S01]  /*70fb0*/  @P0 STG.E.U16 [R54.64], R32 ;  /* 0x0000002036000986 */ /* 0x0003e2000c101504 */
[----:B------:R-:W-:Y:S02]  /*70fc0*/  PRMT R58, R16, 0x7632, R58 ;  /* 0x00007632103a7816 */ /* 0x000fe4000000003a */
[----:B0-----:R-:W-:-:S05]  /*70fd0*/  IADD3 R52, R59, c[0x0][0x198], RZ ;  /* 0x000066003b347a10 */ /* 0x001fca0007ffe0ff */
[----:B-1----:R-:W-:Y:S01]  /*70fe0*/  IMAD.WIDE R54, R52, 0x2, R56 ;  /* 0x0000000234367825 */ /* 0x002fe200078e0238 */
[----:B---3--:R-:W-:Y:S02]  /*70ff0*/  ISETP.LT.AND P1, PT, R61, c[0x0][0x178], !P5 ;  /* 0x00005e003d007a0c */ /* 0x008fe40006f21270 */
[----:B--2---:R-:W-:Y:S02]  /*71000*/  ISETP.GE.AND P0, PT, R60, c[0x0][0x17c], PT ;  /* 0x00005f003c007a0c */ /* 0x004fe40003f06270 */
[----:B------:R-:W2:Y:S04]  /*71010*/  LDL.LU R60, [R1+0x223c] ;  /* 0x00223c00013c7983 */ /* 0x000ea80000300800 */
[----:B------:R-:W3:Y:S05]  /*71020*/  LDL.LU R59, [R1+0x2240] ;  /* 0x00224000013b7983 */ /* 0x000eea0000300800 */
[----:B------:R0:W-:Y:S04]  /*71030*/  @P1 STG.E.U16 [R54.64], R58 ;  /* 0x0000003a36001986 */ /* 0x0001e8000c101504 */
[----:B0-----:R-:W4:Y:S01]  /*71040*/  LDL.LU R58, [R1+0x2238] ;  /* 0x00223800013a7983 */ /* 0x001f220000300800 */
[----:B------:R-:W-:-:S02]  /*71050*/  ISETP.LT.AND P5, PT, R51, c[0x0][0x178], !P5 ;  /* 0x00005e0033007a0c */ /* 0x000fc40006fa1270 */
[----:B------:R-:W-:Y:S02]  /*71060*/  ISETP.LT.AND P6, PT, R61, c[0x0][0x178], !P4 ;  /* 0x00005e003d007a0c */ /* 0x000fe400067c1270 */
[----:B------:R-:W-:Y:S02]  /*71070*/  ISETP.LT.AND P4, PT, R51, c[0x0][0x178], !P4 ;  /* 0x00005e0033007a0c */ /* 0x000fe40006781270 */
[C---:B------:R-:W-:Y:S01]  /*71080*/  IADD3 R16, R52.reuse, c[0x0][0x198], RZ ;  /* 0x0000660034107a10 */ /* 0x040fe20007ffe0ff */
[----:B------:R-:W-:Y:S01]  /*71090*/  IMAD.WIDE R52, R52, 0x2, R2 ;  /* 0x0000000234347825 */ /* 0x000fe200078e0202 */
[----:B------:R-:W-:-:S03]  /*710a0*/  PRMT R32, R32, 0x7632, R32 ;  /* 0x0000763220207816 */ /* 0x000fc60000000020 */
[----:B------:R-:W-:Y:S02]  /*710b0*/  IMAD.WIDE R54, R16, 0x2, R56 ;  /* 0x0000000210367825 */ /* 0x000fe400078e0238 */
[----:B------:R0:W-:Y:S01]  /*710c0*/  @P5 STG.E.U16 [R52.64], R32 ;  /* 0x0000002034005986 */ /* 0x0001e2000c101504 */
[----:B------:R-:W-:-:S03]  /*710d0*/  ISETP.LT.AND P5, PT, R61, c[0x0][0x178], !P2 ;  /* 0x00005e003d007a0c */ /* 0x000fc600057a1270 */
[----:B------:R1:W-:Y:S01]  /*710e0*/  @P6 STG.E.U16 [R54.64], R12 ;  /* 0x0000000c36006986 */ /* 0x0003e2000c101504 */
[C---:B0-----:R-:W-:Y:S01]  /*710f0*/  IMAD.WIDE R52, R16.reuse, 0x2, R2 ;  /* 0x0000000210347825 */ /* 0x041fe200078e0202 */
[----:B------:R-:W-:-:S04]  /*71100*/  IADD3 R16, R16, c[0x0][0x198], RZ ;  /* 0x0000660010107a10 */ /* 0x000fc80007ffe0ff */
[----:B------:R-:W-:Y:S01]  /*71110*/  @P4 STG.E.U16 [R52.64], R28 ;  /* 0x0000001c34004986 */ /* 0x000fe2000c101504 */
[----:B------:R-:W-:Y:S01]  /*71120*/  PRMT R32, R12, 0x7632, R32 ;  /* 0x000076320c207816 */ /* 0x000fe20000000020 */
[----:B-1----:R-:W-:-:S05]  /*71130*/  IMAD.WIDE R54, R16, 0x2, R56 ;  /* 0x0000000210367825 */ /* 0x002fca00078e0238 */
[----:B------:R0:W-:Y:S01]  /*71140*/  @P5 STG.E.U16 [R54.64], R32 ;  /* 0x0000002036005986 */ /* 0x0001e2000c101504 */
[----:B--2---:R-:W-:-:S03]  /*71150*/  ISETP.GE.AND P4, PT, R60, c[0x0][0x17c], PT ;  /* 0x00005f003c007a0c */ /* 0x004fc60003f86270 */
[----:B------:R-:W2:Y:S01]  /*71160*/  LDL.LU R60, [R1+0x2244] ;  /* 0x00224400013c7983 */ /* 0x000ea20000300800 */
[----:B---3--:R-:W-:-:S03]  /*71170*/  ISETP.GE.AND P5, PT, R59, c[0x0][0x17c], PT ;  /* 0x00005f003b007a0c */ /* 0x008fc60003fa6270 */
[----:B------:R-:W3:Y:S01]  /*71180*/  LDL.LU R59, [R1+0x2248] ;  /* 0x00224800013b7983 */ /* 0x000ee20000300800 */
[----:B----4-:R-:W-:-:S03]  /*71190*/  ISETP.GE.AND P1, PT, R58, c[0x0][0x17c], PT ;  /* 0x00005f003a007a0c */ /* 0x010fc60003f26270 */
[----:B------:R-:W4:Y:S04]  /*711a0*/  LDL.LU R58, [R1+0x224c] ;  /* 0x00224c00013a7983 */ /* 0x000f280000300800 */
[----:B0-----:R-:W4:Y:S01]  /*711b0*/  LDL.LU R32, [R1+0x2250] ;  /* 0x0022500001207983 */ /* 0x001f220000300800 */
[----:B------:R-:W-:Y:S02]  /*711c0*/  ISETP.LT.AND P2, PT, R51, c[0x0][0x178], !P2 ;  /* 0x00005e0033007a0c */ /* 0x000fe40005741270 */
[----:B------:R-:W-:Y:S02]  /*711d0*/  ISETP.LT.AND P6, PT, R61, c[0x0][0x178], !P3 ;  /* 0x00005e003d007a0c */ /* 0x000fe40005fc1270 */
[----:B------:R-:W-:Y:S01]  /*711e0*/  ISETP.LT.AND P3, PT, R51, c[0x0][0x178], !P3 ;  /* 0x00005e0033007a0c */ /* 0x000fe20005f61270 */
[C---:B------:R-:W-:Y:S01]  /*711f0*/  IMAD.WIDE R52, R16.reuse, 0x2, R2 ;  /* 0x0000000210347825 */ /* 0x040fe200078e0202 */
[----:B------:R-:W-:-:S02]  /*71200*/  IADD3 R12, R16, c[0x0][0x198], RZ ;  /* 0x00006600100c7a10 */ /* 0x000fc40007ffe0ff */
[----:B------:R-:W-:-:S03]  /*71210*/  PRMT R28, R28, 0x7632, R28 ;  /* 0x000076321c1c7816 */ /* 0x000fc6000000001c */
[C---:B------:R-:W-:Y:S02]  /*71220*/  IMAD.WIDE R54, R12.reuse, 0x2, R56 ;  /* 0x000000020c367825 */ /* 0x040fe400078e0238 */
[----:B------:R0:W-:Y:S01]  /*71230*/  @P2 STG.E.U16 [R52.64], R28 ;  /* 0x0000001c34002986 */ /* 0x0001e2000c101504 */
[----:B------:R-:W-:Y:S02]  /*71240*/  ISETP.LT.AND P2, PT, R61, c[0x0][0x178], !P0 ;  /* 0x00005e003d007a0c */ /* 0x000fe40004741270 */
[----:B------:R-:W-:Y:S01]  /*71250*/  ISETP.LT.AND P0, PT, R51, c[0x0][0x178], !P0 ;  /* 0x00005e0033007a0c */ /* 0x000fe20004701270 */
[----:B------:R1:W-:Y:S01]  /*71260*/  @P6 STG.E.U16 [R54.64], R8 ;  /* 0x0000000836006986 */ /* 0x0003e2000c101504 */
[C---:B0-----:R-:W-:Y:S01]  /*71270*/  IMAD.WIDE R52, R12.reuse, 0x2, R2 ;  /* 0x000000020c347825 */ /* 0x041fe200078e0202 */
[----:B------:R-:W-:-:S04]  /*71280*/  IADD3 R12, R12, c[0x0][0x198], RZ ;  /* 0x000066000c0c7a10 */ /* 0x000fc80007ffe0ff */
[----:B------:R0:W-:Y:S01]  /*71290*/  @P3 STG.E.U16 [R52.64], R24 ;  /* 0x0000001834003986 */ /* 0x0001e2000c101504 */
[----:B------:R-:W-:Y:S01]  /*712a0*/  ISETP.LT.AND P3, PT, R61, c[0x0][0x178], !P1 ;  /* 0x00005e003d007a0c */ /* 0x000fe20004f61270 */
[----:B-1----:R-:W-:Y:S01]  /*712b0*/  IMAD.WIDE R54, R12, 0x2, R56 ;  /* 0x000000020c367825 */ /* 0x002fe200078e0238 */
[----:B------:R-:W-:Y:S02]  /*712c0*/  ISETP.LT.AND P1, PT, R51, c[0x0][0x178], !P1 ;  /* 0x00005e0033007a0c */ /* 0x000fe40004f21270 */
[----:B------:R-:W-:Y:S02]  /*712d0*/  PRMT R16, R8, 0x7632, R16 ;  /* 0x0000763208107816 */ /* 0x000fe40000000010 */
[----:B------:R-:W-:Y:S02]  /*712e0*/  IADD3 R8, R12, c[0x0][0x198], RZ ;  /* 0x000066000c087a10 */ /* 0x000fe40007ffe0ff */
[----:B0-----:R-:W-:Y:S01]  /*712f0*/  PRMT R24, R24, 0x7632, R24 ;  /* 0x0000763218187816 */ /* 0x001fe20000000018 */
[----:B------:R-:W-:Y:S01]  /*71300*/  IMAD.WIDE R52, R12, 0x2, R2 ;  /* 0x000000020c347825 */ /* 0x000fe200078e0202 */
[----:B------:R0:W-:Y:S04]  /*71310*/  @P2 STG.E.U16 [R54.64], R16 ;  /* 0x0000001036002986 */ /* 0x0001e8000c101504 */
[----:B------:R1:W-:Y:S01]  /*71320*/  @P0 STG.E.U16 [R52.64], R24 ;  /* 0x0000001834000986 */ /* 0x0003e2000c101504 */
[----:B0-----:R-:W-:-:S04]  /*71330*/  IMAD.WIDE R54, R8, 0x2, R56 ;  /* 0x0000000208367825 */ /* 0x001fc800078e0238 */
[----:B-1----:R-:W-:Y:S01]  /*71340*/  IMAD.WIDE R52, R8, 0x2, R2 ;  /* 0x0000000208347825 */ /* 0x002fe200078e0202 */
[----:B------:R0:W-:Y:S04]  /*71350*/  @P3 STG.E.U16 [R54.64], R4 ;  /* 0x0000000436003986 */ /* 0x0001e8000c101504 */
[----:B------:R1:W-:Y:S01]  /*71360*/  @P1 STG.E.U16 [R52.64], R20 ;  /* 0x0000001434001986 */ /* 0x0003e2000c101504 */
[----:B--2---:R-:W-:-:S03]  /*71370*/  ISETP.GE.AND P6, PT, R60, c[0x0][0x17c], PT ;  /* 0x00005f003c007a0c */ /* 0x004fc60003fc6270 */
[----:B------:R-:W2:Y:S01]  /*71380*/  LDL.LU R60, [R1+0x2254] ;  /* 0x00225400013c7983 */ /* 0x000ea20000300800 */
[----:B---3--:R-:W-:-:S03]  /*71390*/  ISETP.GE.AND P2, PT, R59, c[0x0][0x17c], PT ;  /* 0x00005f003b007a0c */ /* 0x008fc60003f46270 */
[----:B------:R-:W3:Y:S01]  /*713a0*/  LDL.LU R59, [R1+0x2258] ;  /* 0x00225800013b7983 */ /* 0x000ee20000300800 */
[----:B----4-:R-:W-:-:S03]  /*713b0*/  ISETP.GE.AND P1, PT, R58, c[0x0][0x17c], PT ;  /* 0x00005f003a007a0c */ /* 0x010fc60003f26270 */
[----:B------:R-:W4:Y:S04]  /*713c0*/  LDL.LU R58, [R1+0x225c] ;  /* 0x00225c00013a7983 */ /* 0x000f280000300800 */
[----:B------:R-:W3:Y:S01]  /*713d0*/  LDL.LU R24, [R1+0x2260] ;  /* 0x0022600001187983 */ /* 0x000ee20000300800 */
[----:B------:R-:W-:Y:S02]  /*713e0*/  ISETP.LT.AND P0, PT, R61, c[0x0][0x178], !P4 ;  /* 0x00005e003d007a0c */ /* 0x000fe40006701270 */
[----:B------:R-:W-:Y:S02]  /*713f0*/  ISETP.LT.AND P4, PT, R51, c[0x0][0x178], !P4 ;  /* 0x00005e0033007a0c */ /* 0x000fe40006781270 */
[----:B------:R-:W-:Y:S02]  /*71400*/  IADD3 R8, R8, c[0x0][0x198], RZ ;  /* 0x0000660008087a10 */ /* 0x000fe40007ffe0ff */
[----:B------:R-:W-:-:S02]  /*71410*/  ISETP.LT.AND P3, PT, R61, c[0x0][0x178], !P5 ;  /* 0x00005e003d007a0c */ /* 0x000fc40006f61270 */
[----:B------:R-:W-:Y:S01]  /*71420*/  PRMT R12, R4, 0x7632, R12 ;  /* 0x00007632040c7816 */ /* 0x000fe2000000000c */
[----:B0-----:R-:W-:Y:S01]  /*71430*/  IMAD.WIDE R54, R8, 0x2, R56 ;  /* 0x0000000208367825 */ /* 0x001fe200078e0238 */
[----:B-1----:R-:W-:Y:S02]  /*71440*/  PRMT R20, R20, 0x7632, R20 ;  /* 0x0000763214147816 */ /* 0x002fe40000000014 */
[C---:B------:R-:W-:Y:S01]  /*71450*/  IADD3 R4, R8.reuse, c[0x0][0x198], RZ ;  /* 0x0000660008047a10 */ /* 0x040fe20007ffe0ff */
[----:B------:R-:W-:Y:S01]  /*71460*/  IMAD.WIDE R52, R8, 0x2, R2 ;  /* 0x0000000208347825 */ /* 0x000fe200078e0202 */
[----:B------:R-:W-:Y:S01]  /*71470*/  ISETP.LT.AND P5, PT, R51, c[0x0][0x178], !P5 ;  /* 0x00005e0033007a0c */ /* 0x000fe20006fa1270 */
[----:B------:R0:W-:Y:S01]  /*71480*/  @P0 STG.E.U16 [R54.64], R12 ;  /* 0x0000000c36000986 */ /* 0x0001e2000c101504 */
[----:B------:R-:W-:-:S03]  /*71490*/  ISETP.GE.AND P0, PT, R32, c[0x0][0x17c], PT ;  /* 0x00005f0020007a0c */ /* 0x000fc60003f06270 */
[----:B------:R1:W-:Y:S01]  /*714a0*/  @P4 STG.E.U16 [R52.64], R20 ;  /* 0x0000001434004986 */ /* 0x0003e2000c101504 */
[----:B------:R-:W-:Y:S02]  /*714b0*/  ISETP.LT.AND P4, PT, R61, c[0x0][0x178], !P6 ;  /* 0x00005e003d007a0c */ /* 0x000fe40007781270 */
[----:B------:R-:W-:Y:S02]  /*714c0*/  ISETP.LT.AND P6, PT, R51, c[0x0][0x178], !P6 ;  /* 0x00005e0033007a0c */ /* 0x000fe400077c1270 */
[C---:B------:R-:W-:Y:S01]  /*714d0*/  IADD3 R32, R4.reuse, c[0x0][0x198], RZ ;  /* 0x0000660004207a10 */ /* 0x040fe20007ffe0ff */
[----:B0-----:R-:W-:Y:S01]  /*714e0*/  IMAD.WIDE R54, R4, 0x2, R56 ;  /* 0x0000000204367825 */ /* 0x001fe200078e0238 */
[----:B------:R-:W-:-:S03]  /*714f0*/  PRMT R12, R17, 0x7632, R12 ;  /* 0x00007632110c7816 */ /* 0x000fc6000000000c */
[----:B-1----:R-:W-:Y:S01]  /*71500*/  IMAD.WIDE R52, R4, 0x2, R2 ;  /* 0x0000000204347825 */ /* 0x002fe200078e0202 */
[----:B------:R0:W-:Y:S01]  /*71510*/  @P3 STG.E.U16 [R54.64], R17 ;  /* 0x0000001136003986 */ /* 0x0001e2000c101504 */
[----:B------:R-:W-:Y:S02]  /*71520*/  ISETP.LT.AND P3, PT, R61, c[0x0][0x178], !P2 ;  /* 0x00005e003d007a0c */ /* 0x000fe40005761270 */
[----:B------:R-:W-:Y:S01]  /*71530*/  ISETP.LT.AND P2, PT, R51, c[0x0][0x178], !P2 ;  /* 0x00005e0033007a0c */ /* 0x000fe20005741270 */
[----:B------:R1:W-:Y:S01]  /*71540*/  @P5 STG.E.U16 [R52.64], R33 ;  /* 0x0000002134005986 */ /* 0x0003e2000c101504 */
[C---:B------:R-:W-:Y:S02]  /*71550*/  IADD3 R4, R32.reuse, c[0x0][0x198], RZ ;  /* 0x0000660020047a10 */ /* 0x040fe40007ffe0ff */
[----:B------:R-:W-:Y:S01]  /*71560*/  PRMT R8, R33, 0x7632, R8 ;  /* 0x0000763221087816 */ /* 0x000fe20000000008 */
[----:B0-----:R-:W-:-:S04]  /*71570*/  IMAD.WIDE R16, R32, 0x2, R56 ;  /* 0x0000000220107825 */ /* 0x001fc800078e0238 */
[----:B-1----:R-:W-:Y:S01]  /*71580*/  IMAD.WIDE R32, R32, 0x2, R2 ;  /* 0x0000000220207825 */ /* 0x002fe200078e0202 */
[----:B------:R0:W-:Y:S04]  /*71590*/  @P4 STG.E.U16 [R16.64], R12 ;  /* 0x0000000c10004986 */ /* 0x0001e8000c101504 */
[----:B------:R1:W-:Y:S01]  /*715a0*/  @P6 STG.E.U16 [R32.64], R8 ;  /* 0x0000000820006986 */ /* 0x0003e2000c101504 */
[----:B------:R-:W-:-:S03]  /*715b0*/  ISETP.LT.AND P6, PT, R61, c[0x0][0x178], !P1 ;  /* 0x00005e003d007a0c */ /* 0x000fc60004fc1270 */
[----:B------:R-:W4:Y:S01]  /*715c0*/  LDL.LU R53, [R1+0x226c] ;  /* 0x00226c0001357983 */ /* 0x000f220000300800 */
[C---:B0-----:R-:W-:Y:S01]  /*715d0*/  IMAD.WIDE R16, R4.reuse, 0x2, R56 ;  /* 0x0000000204107825 */ /* 0x041fe200078e0238 */
[----:B------:R-:W-:Y:S02]  /*715e0*/  ISETP.LT.AND P1, PT, R51, c[0x0][0x178], !P1 ;  /* 0x00005e0033007a0c */ /* 0x000fe40004f21270 */
[----:B------:R-:W4:Y:S01]  /*715f0*/  LDL.LU R52, [R1+0x2270] ;  /* 0x0022700001347983 */ /* 0x000f220000300800 */
[----:B-1----:R-:W-:-:S03]  /*71600*/  IMAD.WIDE R32, R4, 0x2, R2 ;  /* 0x0000000204207825 */ /* 0x002fc600078e0202 */
[----:B------:R0:W-:Y:S01]  /*71610*/  @P3 STG.E.U16 [R16.64], R13 ;  /* 0x0000000d10003986 */ /* 0x0001e2000c101504 */
[----:B------:R-:W-:-:S03]  /*71620*/  PRMT R8, R13, 0x7632, R8 ;  /* 0x000076320d087816 */ /* 0x000fc60000000008 */
[----:B------:R1:W-:Y:S01]  /*71630*/  @P2 STG.E.U16 [R32.64], R29 ;  /* 0x0000001d20002986 */ /* 0x0003e2000c101504 */
[----:B------:R-:W-:Y:S02]  /*71640*/  ISETP.LT.AND P2, PT, R61, c[0x0][0x178], !P0 ;  /* 0x00005e003d007a0c */ /* 0x000fe40004741270 */
[----:B0-----:R-:W-:Y:S02]  /*71650*/  IADD3 R16, R4, c[0x0][0x198], RZ ;  /* 0x0000660004107a10 */ /* 0x001fe40007ffe0ff */
[----:B------:R-:W-:Y:S02]  /*71660*/  ISETP.LT.AND P3, PT, R51, c[0x0][0x178], !P0 ;  /* 0x00005e0033007a0c */ /* 0x000fe40004761270 */
[C---:B------:R-:W-:Y:S01]  /*71670*/  IADD3 R4, R16.reuse, c[0x0][0x198], RZ ;  /* 0x0000660010047a10 */ /* 0x040fe20007ffe0ff */
[----:B------:R-:W-:Y:S01]  /*71680*/  IMAD.WIDE R12, R16, 0x2, R56 ;  /* 0x00000002100c7825 */ /* 0x000fe200078e0238 */
[----:B-1----:R-:W-:-:S03]  /*71690*/  PRMT R29, R29, 0x7632, R29 ;  /* 0x000076321d1d7816 */ /* 0x002fc6000000001d */
[----:B------:R-:W-:Y:S01]  /*716a0*/  IMAD.WIDE R16, R16, 0x2, R2 ;  /* 0x0000000210107825 */ /* 0x000fe200078e0202 */
[----:B------:R0:W-:Y:S04]  /*716b0*/  @P6 STG.E.U16 [R12.64], R8 ;  /* 0x000000080c006986 */ /* 0x0001e8000c101504 */
[----:B------:R1:W-:Y:S01]  /*716c0*/  @P1 STG.E.U16 [R16.64], R29 ;  /* 0x0000001d10001986 */ /* 0x0003e2000c101504 */
[----:B0-----:R-:W-:-:S04]  /*716d0*/  IMAD.WIDE R12, R4, 0x2, R56 ;  /* 0x00000002040c7825 */ /* 0x001fc800078e0238 */
[C---:B-1----:R-:W-:Y:S01]  /*716e0*/  IMAD.WIDE R16, R4.reuse, 0x2, R2 ;  /* 0x0000000204107825 */ /* 0x042fe200078e0202 */
[----:B------:R0:W-:Y:S04]  /*716f0*/  @P2 STG.E.U16 [R12.64], R9 ;  /* 0x000000090c002986 */ /* 0x0001e8000c101504 */
[----:B------:R1:W-:Y:S01]  /*71700*/  @P3 STG.E.U16 [R16.64], R25 ;  /* 0x0000001910003986 */ /* 0x0003e2000c101504 */
[----:B0-----:R-:W-:Y:S02]  /*71710*/  IADD3 R12, R4, c[0x0][0x198], RZ ;  /* 0x00006600040c7a10 */ /* 0x001fe40007ffe0ff */
[----:B-1----:R-:W-:-:S03]  /*71720*/  PRMT R16, R9, 0x7632, R16 ;  /* 0x0000763209107816 */ /* 0x002fc60000000010 */
[----:B------:R-:W-:Y:S01]  /*71730*/  IMAD.WIDE R8, R12, 0x2, R56 ;  /* 0x000000020c087825 */ /* 0x000fe200078e0238 */
[----:B--2---:R-:W-:-:S04]  /*71740*/  ISETP.GE.AND P5, PT, R60, c[0x0][0x17c], PT ;  /* 0x00005f003c007a0c */ /* 0x004fc80003fa6270 */
[----:B------:R-:W-:-:S13]  /*71750*/  ISETP.LT.AND P1, PT, R61, c[0x0][0x178], !P5 ;  /* 0x00005e003d007a0c */ /* 0x000fda0006f21270 */
[----:B------:R0:W-:Y:S01]  /*71760*/  @P1 STG.E.U16 [R8.64], R16 ;  /* 0x0000001008001986 */ /* 0x0001e2000c101504 */
[----:B---3--:R-:W-:-:S03]  /*71770*/  ISETP.GE.AND P6, PT, R24, c[0x0][0x17c], PT ;  /* 0x00005f0018007a0c */ /* 0x008fc60003fc6270 */
[----:B------:R-:W2:Y:S04]  /*71780*/  LDL.LU R24, [R1+0x227c] ;  /* 0x00227c0001187983 */ /* 0x000ea80000300800 */
[----:B------:R-:W3:Y:S04]  /*71790*/  LDL.LU R20, [R1+0x2280] ;  /* 0x0022800001147983 */ /* 0x000ee80000300800 */
[----:B------:R-:W3:Y:S04]  /*717a0*/  LDL.LU R17, [R1+0x2284] ;  /* 0x0022840001117983 */ /* 0x000ee80000300800 */
[----:B0-----:R-:W3:Y:S01]  /*717b0*/  LDL.LU R16, [R1+0x2288] ;  /* 0x0022880001107983 */ /* 0x001ee20000300800 */
[----:B------:R-:W-:-:S02]  /*717c0*/  ISETP.GE.AND P4, PT, R59, c[0x0][0x17c], PT ;  /* 0x00005f003b007a0c */ /* 0x000fc40003f86270 */
[----:B------:R-:W-:Y:S02]  /*717d0*/  ISETP.LT.AND P5, PT, R51, c[0x0][0x178], !P5 ;  /* 0x00005e0033007a0c */ /* 0x000fe40006fa1270 */
[----:B------:R-:W-:Y:S02]  /*717e0*/  ISETP.LT.AND P3, PT, R61, c[0x0][0x178], !P4 ;  /* 0x00005e003d007a0c */ /* 0x000fe40006761270 */
[C---:B------:R-:W-:Y:S01]  /*717f0*/  IADD3 R4, R12.reuse, c[0x0][0x198], RZ ;  /* 0x000066000c047a10 */ /* 0x040fe20007ffe0ff */
[----:B------:R-:W-:Y:S01]  /*71800*/  IMAD.WIDE R12, R12, 0x2, R2 ;  /* 0x000000020c0c7825 */ /* 0x000fe200078e0202 */
[----:B------:R-:W-:Y:S02]  /*71810*/  ISETP.LT.AND P4, PT, R51, c[0x0][0x178], !P4 ;  /* 0x00005e0033007a0c */ /* 0x000fe40006781270 */
[----:B------:R-:W-:Y:S01]  /*71820*/  PRMT R25, R25, 0x7632, R25 ;  /* 0x0000763219197816 */ /* 0x000fe20000000019 */
[----:B------:R-:W-:Y:S01]  /*71830*/  IMAD.WIDE R8, R4, 0x2, R56 ;  /* 0x0000000204087825 */ /* 0x000fe200078e0238 */
[----:B----4-:R-:W-:-:S03]  /*71840*/  ISETP.GE.AND P0, PT, R58, c[0x0][0x17c], PT ;  /* 0x00005f003a007a0c */ /* 0x010fc60003f06270 */
[----:B------:R0:W-:Y:S01]  /*71850*/  @P5 STG.E.U16 [R12.64], R25 ;  /* 0x000000190c005986 */ /* 0x0001e2000c101504 */
[----:B------:R-:W-:Y:S02]  /*71860*/  ISETP.LT.AND P5, PT, R61, c[0x0][0x178], !P0 ;  /* 0x00005e003d007a0c */ /* 0x000fe400047a1270 */
[----:B------:R-:W-:Y:S01]  /*71870*/  ISETP.LT.AND P0, PT, R51, c[0x0][0x178], !P0 ;  /* 0x00005e0033007a0c */ /* 0x000fe20004701270 */
[----:B------:R1:W-:Y:S01]  /*71880*/  @P3 STG.E.U16 [R8.64], R5 ;  /* 0x0000000508003986 */ /* 0x0003e2000c101504 */
[C---:B0-----:R-:W-:Y:S01]  /*71890*/  IMAD.WIDE R12, R4.reuse, 0x2, R2 ;  /* 0x00000002040c7825 */ /* 0x041fe200078e0202 */
[----:B-1----:R-:W-:-:S04]  /*718a0*/  IADD3 R8, R4, c[0x0][0x198], RZ ;  /* 0x0000660004087a10 */ /* 0x002fc80007ffe0ff */
[----:B------:R0:W-:Y:S01]  /*718b0*/  @P4 STG.E.U16 [R12.64], R21 ;  /* 0x000000150c004986 */ /* 0x0001e2000c101504 */
[----:B------:R-:W-:Y:S02]  /*718c0*/  ISETP.LT.AND P3, PT, R61, c[0x0][0x178], !P6 ;  /* 0x00005e003d007a0c */ /* 0x000fe40007761270 */
[----:B------:R-:W-:Y:S02]  /*718d0*/  ISETP.LT.AND P6, PT, R51, c[0x0][0x178], !P6 ;  /* 0x00005e0033007a0c */ /* 0x000fe400077c1270 */
[----:B0-----:R-:W-:Y:S01]  /*718e0*/  PRMT R13, R5, 0x7632, R13 ;  /* 0x00007632050d7816 */ /* 0x001fe2000000000d */
[C---:B------:R-:W-:Y:S01]  /*718f0*/  IMAD.WIDE R4, R8.reuse, 0x2, R56 ;  /* 0x0000000208047825 */ /* 0x040fe200078e0238 */
[C---:B------:R-:W-:Y:S02]  /*71900*/  IADD3 R12, R8.reuse, c[0x0][0x198], RZ ;  /* 0x00006600080c7a10 */ /* 0x040fe40007ffe0ff */
[----:B------:R-:W-:Y:S01]  /*71910*/  PRMT R21, R21, 0x7632, R21 ;  /* 0x0000763215157816 */ /* 0x000fe20000000015 */
[----:B------:R-:W-:Y:S01]  /*71920*/  IMAD.WIDE R8, R8, 0x2, R2 ;  /* 0x0000000208087825 */ /* 0x000fe200078e0202 */
[----:B------:R-:W-:Y:S01]  /*71930*/  ISETP.GE.AND P2, PT, R53, c[0x0][0x17c], PT ;  /* 0x00005f0035007a0c */ /* 0x000fe20003f46270 */
[----:B------:R0:W-:Y:S04]  /*71940*/  @P5 STG.E.U16 [R4.64], R13 ;  /* 0x0000000d04005986 */ /* 0x0001e8000c101504 */
[----:B------:R1:W-:Y:S01]  /*71950*/  @P0 STG.E.U16 [R8.64], R21 ;  /* 0x0000001508000986 */ /* 0x0003e2000c101504 */
[----:B------:R-:W-:Y:S01]  /*71960*/  ISETP.LT.AND P0, PT, R61, c[0x0][0x178], !P2 ;  /* 0x00005e003d007a0c */ /* 0x000fe20005701270 */
[C---:B0-----:R-:W-:Y:S01]  /*71970*/  IMAD.WIDE R4, R12.reuse, 0x2, R56 ;  /* 0x000000020c047825 */ /* 0x041fe200078e0238 */
[----:B------:R-:W-:-:S03]  /*71980*/  IADD3 R13, R12, c[0x0][0x198], RZ ;  /* 0x000066000c0d7a10 */ /* 0x000fc60007ffe0ff */
[----:B-1----:R-:W-:Y:S01]  /*71990*/  IMAD.WIDE R8, R12, 0x2, R2 ;  /* 0x000000020c087825 */ /* 0x002fe200078e0202 */
[----:B------:R0:W-:Y:S01]  /*719a0*/  @P3 STG.E.U16 [R4.64], R18 ;  /* 0x0000001204003986 */ /* 0x0001e2000c101504 */
[----:B------:R-:W-:-:S03]  /*719b0*/  ISETP.GE.AND P1, PT, R52, c[0x0][0x17c], PT ;  /* 0x00005f0034007a0c */ /* 0x000fc60003f26270 */
[----:B------:R-:W-:Y:S01]  /*719c0*/  @P6 STG.E.U16 [R8.64], R34 ;  /* 0x0000002208006986 */ /* 0x000fe2000c101504 */
[----:B------:R-:W-:Y:S02]  /*719d0*/  ISETP.LT.AND P3, PT, R61, c[0x0][0x178], !P1 ;  /* 0x00005e003d007a0c */ /* 0x000fe40004f61270 */
[----:B------:R-:W-:Y:S02]  /*719e0*/  ISETP.LT.AND P6, PT, R51, c[0x0][0x178], !P1 ;  /* 0x00005e0033007a0c */ /* 0x000fe40004fc1270 */
[----:B0-----:R-:W-:Y:S01]  /*719f0*/  PRMT R18, R18, 0x7632, R18 ;  /* 0x0000763212127816 */ /* 0x001fe20000000012 */
[----:B------:R-:W-:-:S05]  /*71a00*/  IMAD.WIDE R4, R13, 0x2, R56 ;  /* 0x000000020d047825 */ /* 0x000fca00078e0238 */
[----:B------:R0:W-:Y:S01]  /*71a10*/  @P0 STG.E.U16 [R4.64], R18 ;  /* 0x0000001204000986 */ /* 0x0001e2000c101504 */
[----:B--2---:R-:W-:-:S03]  /*71a20*/  ISETP.GE.AND P4, PT, R24, c[0x0][0x17c], PT ;  /* 0x00005f0018007a0c */ /* 0x004fc60003f86270 */
[----:B------:R-:W2:Y:S01]  /*71a30*/  LDL.LU R24, [R1+0x228c] ;  /* 0x00228c0001187983 */ /* 0x000ea20000300800 */
[----:B---3--:R-:W-:-:S03]  /*71a40*/  ISETP.GE.AND P5, PT, R20, c[0x0][0x17c], PT ;  /* 0x00005f0014007a0c */ /* 0x008fc60003fa6270 */
[----:B------:R-:W3:Y:S01]  /*71a50*/  LDL.LU R20, [R1+0x2290] ;  /* 0x0022900001147983 */ /* 0x000ee20000300800 */
[----:B------:R-:W-:-:S03]  /*71a60*/  ISETP.GE.AND P1, PT, R17, c[0x0][0x17c], PT ;  /* 0x00005f0011007a0c */ /* 0x000fc60003f26270 */
[----:B0-----:R-:W4:Y:S01]  /*71a70*/  LDL.LU R18, [R1+0x2294] ;  /* 0x0022940001127983 */ /* 0x001f220000300800 */
[----:B------:R-:W-:-:S03]  /*71a80*/  ISETP.GE.AND P0, PT, R16, c[0x0][0x17c], PT ;  /* 0x00005f0010007a0c */ /* 0x000fc60003f06270 */
[----:B------:R-:W2:Y:S04]  /*71a90*/  LDL.LU R17, [R1+0x2298] ;  /* 0x0022980001117983 */ /* 0x000ea80000300800 */
[----:B------:R-:W3:Y:S01]  /*71aa0*/  LDL.LU R16, [R1+0x229c] ;  /* 0x00229c0001107983 */ /* 0x000ee20000300800 */
[----:B------:R-:W-:Y:S01]  /*71ab0*/  ISETP.LT.AND P2, PT, R51, c[0x0][0x178], !P2 ;  /* 0x00005e0033007a0c */ /* 0x000fe20005741270 */
[C---:B------:R-:W-:Y:S01]  /*71ac0*/  IMAD.WIDE R8, R13.reuse, 0x2, R2 ;  /* 0x000000020d087825 */ /* 0x040fe200078e0202 */
[----:B------:R-:W-:Y:S02]  /*71ad0*/  PRMT R34, R34, 0x7632, R34 ;  /* 0x0000763222227816 */ /* 0x000fe40000000022 */
[----:B------:R-:W-:-:S05]  /*71ae0*/  IADD3 R12, R13, c[0x0][0x198], RZ ;  /* 0x000066000d0c7a10 */ /* 0x000fca0007ffe0ff */
[----:B------:R-:W-:-:S04]  /*71af0*/  IMAD.WIDE R4, R12, 0x2, R56 ;  /* 0x000000020c047825 */ /* 0x000fc800078e0238 */
[----:B------:R0:W-:Y:S01]  /*71b00*/  @P2 STG.E.U16 [R8.64], R34 ;  /* 0x0000002208002986 */ /* 0x0001e2000c101504 */
[----:B------:R-:W-:Y:S02]  /*71b10*/  ISETP.LT.AND P2, PT, R61, c[0x0][0x178], !P4 ;  /* 0x00005e003d007a0c */ /* 0x000fe40006741270 */
[----:B------:R-:W-:Y:S02]  /*71b20*/  ISETP.LT.AND P4, PT, R51, c[0x0][0x178], !P4 ;  /* 0x00005e0033007a0c */ /* 0x000fe40006781270 */
[C---:B------:R-:W-:Y:S01]  /*71b30*/  IADD3 R13, R12.reuse, c[0x0][0x198], RZ ;  /* 0x000066000c0d7a10 */ /* 0x040fe20007ffe0ff */
[----:B------:R1:W-:Y:S01]  /*71b40*/  @P3 STG.E.U16 [R4.64], R14 ;  /* 0x0000000e04003986 */ /* 0x0003e2000c101504 */
[----:B------:R-:W-:Y:S01]  /*71b50*/  ISETP.LT.AND P3, PT, R61, c[0x0][0x178], !P5 ;  /* 0x00005e003d007a0c */ /* 0x000fe20006f61270 */
[----:B0-----:R-:W-:Y:S01]  /*71b60*/  IMAD.WIDE R8, R12, 0x2, R2 ;  /* 0x000000020c087825 */ /* 0x001fe200078e0202 */
[----:B------:R-:W-:-:S04]  /*71b70*/  IADD3 R12, R13, c[0x0][0x198], RZ ;  /* 0x000066000d0c7a10 */ /* 0x000fc80007ffe0ff */
[----:B------:R0:W-:Y:S01]  /*71b80*/  @P6 STG.E.U16 [R8.64], R30 ;  /* 0x0000001e08006986 */ /* 0x0001e2000c101504 */
[----:B-1----:R-:W-:Y:S01]  /*71b90*/  PRMT R14, R14, 0x7632, R14 ;  /* 0x000076320e0e7816 */ /* 0x002fe2000000000e */
[----:B------:R-:W-:Y:S01]  /*71ba0*/  IMAD.WIDE R4, R13, 0x2, R56 ;  /* 0x000000020d047825 */ /* 0x000fe200078e0238 */
[----:B------:R-:W-:-:S04]  /*71bb0*/  ISETP.LT.AND P5, PT, R51, c[0x0][0x178], !P5 ;  /* 0x00005e0033007a0c */ /* 0x000fc80006fa1270 */
[----:B------:R1:W-:Y:S01]  /*71bc0*/  @P2 STG.E.U16 [R4.64], R14 ;  /* 0x0000000e04002986 */ /* 0x0003e2000c101504 */
[----:B0-----:R-:W-:Y:S01]  /*71bd0*/  PRMT R30, R30, 0x7632, R30 ;  /* 0x000076321e1e7816 */ /* 0x001fe2000000001e */
[----:B------:R-:W-:-:S05]  /*71be0*/  IMAD.WIDE R8, R13, 0x2, R2 ;  /* 0x000000020d087825 */ /* 0x000fca00078e0202 */
[----:B------:R0:W-:Y:S01]  /*71bf0*/  @P4 STG.E.U16 [R8.64], R30 ;  /* 0x0000001e08004986 */ /* 0x0001e2000c101504 */
[----:B-1----:R-:W-:Y:S01]  /*71c00*/  IMAD.WIDE R4, R12, 0x2, R56 ;  /* 0x000000020c047825 */ /* 0x002fe200078e0238 */
[----:B------:R-:W-:Y:S02]  /*71c10*/  ISETP.LT.AND P4, PT, R61, c[0x0][0x178], !P1 ;  /* 0x00005e003d007a0c */ /* 0x000fe40004f81270 */
[----:B------:R-:W-:Y:S01]  /*71c20*/  ISETP.LT.AND P1, PT, R51, c[0x0][0x178], !P1 ;  /* 0x00005e0033007a0c */ /* 0x000fe20004f21270 */
[----:B------:R-:W4:Y:S01]  /*71c30*/  LDL.LU R14, [R1+0x22a0] ;  /* 0x0022a000010e7983 */ /* 0x000f220000300800 */
[----:B------:R-:W-:-:S03]  /*71c40*/  PRMT R13, R10, 0x7632, R13 ;  /* 0x000076320a0d7816 */ /* 0x000fc6000000000d */
[----:B------:R1:W-:Y:S01]  /*71c50*/  @P3 STG.E.U16 [R4.64], R10 ;  /* 0x0000000a04003986 */ /* 0x0003e2000c101504 */
[C---:B0-----:R-:W-:Y:S01]  /*71c60*/  IMAD.WIDE R8, R12.reuse, 0x2, R2 ;  /* 0x000000020c087825 */ /* 0x041fe200078e0202 */
[----:B------:R-:W-:Y:S02]  /*71c70*/  IADD3 R12, R12, c[0x0][0x198], RZ ;  /* 0x000066000c0c7a10 */ /* 0x000fe40007ffe0ff */
[----:B------:R-:W-:Y:S02]  /*71c80*/  ISETP.LT.AND P3, PT, R61, c[0x0][0x178], !P0 ;  /* 0x00005e003d007a0c */ /* 0x000fe40004761270 */
[----:B------:R0:W-:Y:S01]  /*71c90*/  @P5 STG.E.U16 [R8.64], R26 ;  /* 0x0000001a08005986 */ /* 0x0001e2000c101504 */
[C---:B-1----:R-:W-:Y:S01]  /*71ca0*/  IMAD.WIDE R4, R12.reuse, 0x2, R56 ;  /* 0x000000020c047825 */ /* 0x042fe200078e0238 */
[----:B------:R-:W-:-:S04]  /*71cb0*/  IADD3 R10, R12, c[0x0][0x198], RZ ;  /* 0x000066000c0a7a10 */ /* 0x000fc80007ffe0ff */
[----:B------:R1:W-:Y:S01]  /*71cc0*/  @P4 STG.E.U16 [R4.64], R13 ;  /* 0x0000000d04004986 */ /* 0x0003e2000c101504 */
[----:B0-----:R-:W-:Y:S01]  /*71cd0*/  IMAD.WIDE R8, R12, 0x2, R2 ;  /* 0x000000020c087825 */ /* 0x001fe200078e0202 */
[----:B------:R-:W-:Y:S02]  /*71ce0*/  PRMT R26, R26, 0x7632, R26 ;  /* 0x000076321a1a7816 */ /* 0x000fe4000000001a */
[----:B------:R-:W4:Y:S01]  /*71cf0*/  LDL.LU R12, [R1+0x2278] ;  /* 0x00227800010c7983 */ /* 0x000f220000300800 */
[----:B-1----:R-:W-:-:S03]  /*71d00*/  IMAD.WIDE R4, R10, 0x2, R56 ;  /* 0x000000020a047825 */ /* 0x002fc600078e0238 */
[----:B------:R0:W-:Y:S04]  /*71d10*/  @P1 STG.E.U16 [R8.64], R26 ;  /* 0x0000001a08001986 */ /* 0x0001e8000c101504 */
[----:B------:R1:W-:Y:S01]  /*71d20*/  @P3 STG.E.U16 [R4.64], R6 ;  /* 0x0000000604003986 */ /* 0x0003e2000c101504 */
[----:B--2---:R-:W-:-:S03]  /*71d30*/  ISETP.GE.AND P4, PT, R17, c[0x0][0x17c], PT ;  /* 0x00005f0011007a0c */ /* 0x004fc60003f86270 */
[----:B------:R-:W2:Y:S01]  /*71d40*/  LDL.LU R17, [R1+0x2274] ;  /* 0x0022740001117983 */ /* 0x000ea20000300800 */
[----:B---3--:R-:W-:-:S03]  /*71d50*/  ISETP.GE.AND P3, PT, R16, c[0x0][0x17c], PT ;  /* 0x00005f0010007a0c */ /* 0x008fc60003f66270 */
[----:B------:R-:W3:Y:S01]  /*71d60*/  LDL.LU R16, [R1+0x2268] ;  /* 0x0022680001107983 */ /* 0x000ee20000300800 */
[----:B------:R-:W-:Y:S02]  /*71d70*/  ISETP.LT.AND P5, PT, R51, c[0x0][0x178], !P0 ;  /* 0x00005e0033007a0c */ /* 0x000fe400047a1270 */
[----:B------:R-:W-:Y:S01]  /*71d80*/  ISETP.GE.AND P6, PT, R24, c[0x0][0x17c], PT ;  /* 0x00005f0018007a0c */ /* 0x000fe20003fc6270 */
[----:B0-----:R-:W-:Y:S01]  /*71d90*/  IMAD.WIDE R8, R10, 0x2, R2 ;  /* 0x000000020a087825 */ /* 0x001fe200078e0202 */
[----:B------:R-:W-:Y:S02]  /*71da0*/  ISETP.GE.AND P2, PT, R20, c[0x0][0x17c], PT ;  /* 0x00005f0014007a0c */ /* 0x000fe40003f46270 */
[----:B------:R-:W-:Y:S02]  /*71db0*/  ISETP.LT.AND P1, PT, R61, c[0x0][0x178], !P6 ;  /* 0x00005e003d007a0c */ /* 0x000fe40007721270 */
[----:B------:R-:W-:Y:S02]  /*71dc0*/  IADD3 R10, R10, c[0x0][0x198], RZ ;  /* 0x000066000a0a7a10 */ /* 0x000fe40007ffe0ff */
[----:B------:R-:W-:-:S03]  /*71dd0*/  ISETP.LT.AND P6, PT, R51, c[0x0][0x178], !P6 ;  /* 0x00005e0033007a0c */ /* 0x000fc600077c1270 */
[----:B------:R0:W-:Y:S01]  /*71de0*/  @P5 STG.E.U16 [R8.64], R22 ;  /* 0x0000001608005986 */ /* 0x0001e2000c101504 */
[----:B------:R-:W-:Y:S01]  /*71df0*/  ISETP.LT.AND P5, PT, R61, c[0x0][0x178], !P2 ;  /* 0x00005e003d007a0c */ /* 0x000fe200057a1270 */
[----:B-1----:R-:W-:Y:S01]  /*71e00*/  IMAD.WIDE R4, R10, 0x2, R56 ;  /* 0x000000020a047825 */ /* 0x002fe200078e0238 */
[----:B------:R-:W-:Y:S02]  /*71e10*/  PRMT R6, R6, 0x7632, R6 ;  /* 0x0000763206067816 */ /* 0x000fe40000000006 */
[----:B------:R-:W-:Y:S01]  /*71e20*/  ISETP.LT.AND P2, PT, R51, c[0x0][0x178], !P2 ;  /* 0x00005e0033007a0c */ /* 0x000fe20005741270 */
[C---:B0-----:R-:W-:Y:S01]  /*71e30*/  IMAD.WIDE R8, R10.reuse, 0x2, R2 ;  /* 0x000000020a087825 */ /* 0x041fe200078e0202 */
[----:B------:R-:W-:Y:S01]  /*71e40*/  IADD3 R10, R10, c[0x0][0x198], RZ ;  /* 0x000066000a0a7a10 */ /* 0x000fe20007ffe0ff */
[----:B------:R0:W-:Y:S01]  /*71e50*/  @P1 STG.E.U16 [R4.64], R6 ;  /* 0x0000000604001986 */ /* 0x0001e2000c101504 */
[----:B------:R-:W-:Y:S02]  /*71e60*/  PRMT R22, R22, 0x7632, R22 ;  /* 0x0000763216167816 */ /* 0x000fe40000000016 */
[----:B----4-:R-:W-:-:S02]  /*71e70*/  ISETP.GE.AND P0, PT, R18, c[0x0][0x17c], PT ;  /* 0x00005f0012007a0c */ /* 0x010fc40003f06270 */
[----:B------:R-:W4:Y:S01]  /*71e80*/  LDL.LU R18, [R1+0x2264] ;  /* 0x0022640001127983 */ /* 0x000f220000300800 */
[----:B0-----:R-:W-:-:S03]  /*71e90*/  IMAD.WIDE R4, R10, 0x2, R56 ;  /* 0x000000020a047825 */ /* 0x001fc600078e0238 */
[----:B------:R0:W-:Y:S01]  /*71ea0*/  @P6 STG.E.U16 [R8.64], R22 ;  /* 0x0000001608006986 */ /* 0x0001e2000c101504 */
[----:B------:R-:W-:Y:S02]  /*71eb0*/  ISETP.LT.AND P6, PT, R61, c[0x0][0x178], !P0 ;  /* 0x00005e003d007a0c */ /* 0x000fe400047c1270 */
[----:B------:R-:W-:Y:S01]  /*71ec0*/  ISETP.LT.AND P0, PT, R51, c[0x0][0x178], !P0 ;  /* 0x00005e0033007a0c */ /* 0x000fe20004701270 */
[----:B------:R1:W-:Y:S01]  /*71ed0*/  @P5 STG.E.U16 [R4.64], R19 ;  /* 0x0000001304005986 */ /* 0x0003e2000c101504 */
[----:B------:R-:W-:Y:S01]  /*71ee0*/  ISETP.LT.AND P5, PT, R61, c[0x0][0x178], !P4 ;  /* 0x00005e003d007a0c */ /* 0x000fe200067a1270 */
[----:B0-----:R-:W-:Y:S01]  /*71ef0*/  IMAD.WIDE R8, R10, 0x2, R2 ;  /* 0x000000020a087825 */ /* 0x001fe200078e0202 */
[----:B------:R-:W-:Y:S02]  /*71f00*/  ISETP.GE.AND P1, PT, R14, c[0x0][0x17c], PT ;  /* 0x00005f000e007a0c */ /* 0x000fe40003f26270 */
[----:B-1----:R-:W-:Y:S02]  /*71f10*/  IADD3 R4, R10, c[0x0][0x198], RZ ;  /* 0x000066000a047a10 */ /* 0x002fe40007ffe0ff */
[----:B------:R0:W-:Y:S02]  /*71f20*/  @P2 STG.E.U16 [R8.64], R35 ;  /* 0x0000002308002986 */ /* 0x0001e4000c101504 */
[----:B------:R-:W-:-:S02]  /*71f30*/  IADD3 R14, R4, c[0x0][0x198], RZ ;  /* 0x00006600040e7a10 */ /* 0x000fc40007ffe0ff */
[----:B------:R-:W-:Y:S02]  /*71f40*/  PRMT R6, R19, 0x7632, R6 ;  /* 0x0000763213067816 */ /* 0x000fe40000000006 */
[----:B------:R-:W-:Y:S01]  /*71f50*/  PRMT R10, R35, 0x7632, R10 ;  /* 0x00007632230a7816 */ /* 0x000fe2000000000a */
[----:B0-----:R-:W-:-:S04]  /*71f60*/  IMAD.WIDE R8, R4, 0x2, R56 ;  /* 0x0000000204087825 */ /* 0x001fc800078e0238 */
[----:B------:R-:W-:Y:S01]  /*71f70*/  IMAD.WIDE R4, R4, 0x2, R2 ;  /* 0x0000000204047825 */ /* 0x000fe200078e0202 */
[----:B------:R-:W-:-:S03]  /*71f80*/  ISETP.GE.AND P2, PT, R12, c[0x0][0x17c], PT ;  /* 0x00005f000c007a0c */ /* 0x000fc60003f46270 */
[----:B------:R-:W-:Y:S01]  /*71f90*/  IMAD.WIDE R12, R14, 0x2, R56 ;  /* 0x000000020e0c7825 */ /* 0x000fe200078e0238 */
[----:B------:R-:W-:Y:S01]  /*71fa0*/  @P6 STG.E.U16 [R8.64], R6 ;  /* 0x0000000608006986 */ /* 0x000fe2000c101504 */
[----:B------:R-:W-:-:S03]  /*71fb0*/  ISETP.LT.AND P6, PT, R61, c[0x0][0x178], !P3 ;  /* 0x00005e003d007a0c */ /* 0x000fc60005fc1270 */
[----:B------:R0:W-:Y:S04]  /*71fc0*/  @P0 STG.E.U16 [R4.64], R10 ;  /* 0x0000000a04000986 */ /* 0x0001e8000c101504 */
[----:B------:R-:W-:Y:S01]  /*71fd0*/  @P5 STG.E.U16 [R12.64], R15 ;  /* 0x0000000f0c005986 */ /* 0x000fe2000c101504 */
[C---:B------:R-:W-:Y:S02]  /*71fe0*/  ISETP.LT.AND P5, PT, R51.reuse, c[0x0][0x178], !P3 ;  /* 0x00005e0033007a0c */ /* 0x040fe40005fa1270 */
[----:B------:R-:W-:Y:S01]  /*71ff0*/  ISETP.LT.AND P4, PT, R51, c[0x0][0x178], !P4 ;  /* 0x00005e0033007a0c */ /* 0x000fe20006781270 */
[----:B0-----:R-:W-:Y:S01]  /*72000*/  IMAD.WIDE R4, R14, 0x2, R2 ;  /* 0x000000020e047825 */ /* 0x001fe200078e0202 */
[----:B------:R-:W-:-:S11]  /*72010*/  PRMT R10, R31, 0x7632, R10 ;  /* 0x000076321f0a7816 */ /* 0x000fd6000000000a */
[----:B------:R0:W-:Y:S01]  /*72020*/  @P4 STG.E.U16 [R4.64], R31 ;  /* 0x0000001f04004986 */ /* 0x0001e2000c101504 */
[----:B--2---:R-:W-:-:S03]  /*72030*/  ISETP.GE.AND P0, PT, R17, c[0x0][0x17c], PT ;  /* 0x00005f0011007a0c */ /* 0x004fc60003f06270 */
[----:B------:R-:W2:Y:S01]  /*72040*/  LDL.LU R17, [R1+0x22ac] ;  /* 0x0022ac0001117983 */ /* 0x000ea20000300800 */
[----:B---3--:R-:W-:-:S03]  /*72050*/  ISETP.GE.AND P3, PT, R16, c[0x0][0x17c], PT ;  /* 0x00005f0010007a0c */ /* 0x008fc60003f66270 */
[----:B------:R-:W3:Y:S04]  /*72060*/  LDL.LU R16, [R1+0x22a8] ;  /* 0x0022a80001107983 */ /* 0x000ee80000300800 */
[----:B------:R-:W3:Y:S04]  /*72070*/  LDL.LU R21, [R1+0x22b8] ;  /* 0x0022b80001157983 */ /* 0x000ee80000300800 */
[----:B------:R-:W3:Y:S04]  /*72080*/  LDL.LU R20, [R1+0x22b4] ;  /* 0x0022b40001147983 */ /* 0x000ee80000300800 */
[----:B------:R-:W3:Y:S04]  /*72090*/  LDL.LU R24, [R1+0x22c0] ;  /* 0x0022c00001187983 */ /* 0x000ee80000300800 */
[----:B------:R-:W3:Y:S04]  /*720a0*/  LDL.LU R22, [R1+0x22bc] ;  /* 0x0022bc0001167983 */ /* 0x000ee80000300800 */
[----:B0-----:R-:W3:Y:S04]  /*720b0*/  LDL.LU R31, [R1+0x22d8] ;  /* 0x0022d800011f7983 */ /* 0x001ee80000300800 */
[----:B------:R-:W3:Y:S04]  /*720c0*/  LDL.LU R29, [R1+0x22d4] ;  /* 0x0022d400011d7983 */ /* 0x000ee80000300800 */
[----:B------:R-:W3:Y:S04]  /*720d0*/  LDL.LU R30, [R1+0x22e0] ;  /* 0x0022e000011e7983 */ /* 0x000ee80000300800 */
[----:B------:R-:W0:Y:S01]  /*720e0*/  S2R R60, SR_TID.X ;  /* 0x00000000003c7919 */ /* 0x000e220000002100 */
[----:B------:R-:W-:-:S02]  /*720f0*/  IADD3 R6, R14, c[0x0][0x198], RZ ;  /* 0x000066000e067a10 */ /* 0x000fc40007ffe0ff */
[----:B------:R-:W-:Y:S01]  /*72100*/  ISETP.LT.AND P4, PT, R61, c[0x0][0x178], !P1 ;  /* 0x00005e003d007a0c */ /* 0x000fe20004f81270 */
[----:B------:R-:W3:Y:S01]  /*72110*/  LDL.LU R32, [R1+0x22dc] ;  /* 0x0022dc0001207983 */ /* 0x000ee20000300800 */
[----:B------:R-:W-:Y:S01]  /*72120*/  PRMT R15, R15, 0x7632, R15 ;  /* 0x000076320f0f7816 */ /* 0x000fe2000000000f */
[C---:B------:R-:W-:Y:S01]  /*72130*/  IMAD.WIDE R8, R6.reuse, 0x2, R56 ;  /* 0x0000000206087825 */ /* 0x040fe200078e0238 */
[----:B------:R-:W-:-:S03]  /*72140*/  IADD3 R12, R6, c[0x0][0x198], RZ ;  /* 0x00006600060c7a10 */ /* 0x000fc60007ffe0ff */
[----:B------:R-:W-:Y:S01]  /*72150*/  IMAD.WIDE R4, R6, 0x2, R2 ;  /* 0x0000000206047825 */ /* 0x000fe200078e0202 */
[----:B------:R-:W-:Y:S01]  /*72160*/  @P6 STG.E.U16 [R8.64], R15 ;  /* 0x0000000f08006986 */ /* 0x000fe2000c101504 */
[----:B------:R-:W-:-:S03]  /*72170*/  ISETP.LT.AND P1, PT, R51, c[0x0][0x178], !P1 ;  /* 0x00005e0033007a0c */ /* 0x000fc60004f21270 */
[----:B------:R1:W-:Y:S01]  /*72180*/  @P5 STG.E.U16 [R4.64], R10 ;  /* 0x0000000a04005986 */ /* 0x0003e2000c101504 */
[----:B------:R-:W-:Y:S02]  /*72190*/  ISETP.LT.AND P5, PT, R61, c[0x0][0x178], !P2 ;  /* 0x00005e003d007a0c */ /* 0x000fe400057a1270 */
[----:B------:R-:W-:Y:S02]  /*721a0*/  ISETP.LT.AND P2, PT, R51, c[0x0][0x178], !P2 ;  /* 0x00005e0033007a0c */ /* 0x000fe40005741270 */
[C---:B0-----:R-:W-:Y:S01]  /*721b0*/  LOP3.LUT R59, R60.reuse, 0x1f, RZ, 0xc0, !PT ;  /* 0x0000001f3c3b7812 */ /* 0x041fe200078ec0ff */
[----:B------:R-:W-:Y:S02]  /*721c0*/  IMAD.SHL.U32 R60, R60, 0x100, RZ ;  /* 0x000001003c3c7824 */ /* 0x000fe400078e00ff */
[C---:B-1----:R-:W-:Y:S01]  /*721d0*/  IMAD.WIDE R4, R12.reuse, 0x2, R56 ;  /* 0x000000020c047825 */ /* 0x042fe200078e0238 */
[----:B------:R-:W-:Y:S02]  /*721e0*/  IADD3 R10, R12, c[0x0][0x198], RZ ;  /* 0x000066000c0a7a10 */ /* 0x000fe40007ffe0ff */
[----:B------:R-:W-:-:S02]  /*721f0*/  LOP3.LUT R60, R60, 0x600, RZ, 0xc0, !PT ;  /* 0x000006003c3c7812 */ /* 0x000fc400078ec0ff */
[----:B------:R0:W-:Y:S01]  /*72200*/  @P4 STG.E.U16 [R4.64], R11 ;  /* 0x0000000b04004986 */ /* 0x0001e2000c101504 */
[----:B------:R-:W-:Y:S01]  /*72210*/  ISETP.LT.AND P4, PT, R61, c[0x0][0x178], !P0 ;  /* 0x00005e003d007a0c */ /* 0x000fe20004781270 */
[----:B------:R-:W-:Y:S01]  /*72220*/  IMAD.WIDE R8, R12, 0x2, R2 ;  /* 0x000000020c087825 */ /* 0x000fe200078e0202 */
[----:B------:R-:W-:Y:S01]  /*72230*/  PRMT R6, R11, 0x7632, R6 ;  /* 0x000076320b067816 */ /* 0x000fe20000000006 */
[----:B------:R-:W1:Y:S02]  /*72240*/  LDS.128 R12, [R0] ;  /* 0x00000000000c7984 */ /* 0x000e640000000c00 */
[----:B------:R-:W-:Y:S02]  /*72250*/  IMAD R60, R59, 0x10, R60 ;  /* 0x000000103b3c7824 */ /* 0x000fe400078e023c */
[----:B------:R4:W-:Y:S01]  /*72260*/  @P1 STG.E.U16 [R8.64], R27 ;  /* 0x0000001b08001986 */ /* 0x0009e2000c101504 */
[C---:B0-----:R-:W-:Y:S01]  /*72270*/  IMAD.WIDE R4, R10.reuse, 0x2, R56 ;  /* 0x000000020a047825 */ /* 0x041fe200078e0238 */
[----:B------:R-:W-:-:S02]  /*72280*/  IADD3 R11, R10, c[0x0][0x198], RZ ;  /* 0x000066000a0b7a10 */ /* 0x000fc40007ffe0ff */
[----:B------:R-:W-:Y:S02]  /*72290*/  LOP3.LUT R60, R60, 0x20, RZ, 0x3c, !PT ;  /* 0x000000203c3c7812 */ /* 0x000fe400078e3cff */
[----:B------:R0:W-:Y:S01]  /*722a0*/  @P5 STG.E.U16 [R4.64], R6 ;  /* 0x0000000604005986 */ /* 0x0001e2000c101504 */
[----:B----4-:R-:W-:Y:S01]  /*722b0*/  PRMT R27, R27, 0x7632, R27 ;  /* 0x000076321b1b7816 */ /* 0x010fe2000000001b */
[----:B------:R-:W-:Y:S01]  /*722c0*/  IMAD.WIDE R8, R10, 0x2, R2 ;  /* 0x000000020a087825 */ /* 0x000fe200078e0202 */
[----:B------:R-:W-:-:S03]  /*722d0*/  PRMT R0, R7, 0x7632, R0 ;  /* 0x0000763207007816 */ /* 0x000fc60000000000 */
[----:B0-----:R-:W-:Y:S01]  /*722e0*/  IMAD.WIDE R4, R11, 0x2, R56 ;  /* 0x000000020b047825 */ /* 0x001fe200078e0238 */
[----:B------:R-:W-:Y:S04]  /*722f0*/  @P2 STG.E.U16 [R8.64], R27 ;  /* 0x0000001b08002986 */ /* 0x000fe8000c101504 */
[----:B------:R-:W-:Y:S04]  /*72300*/  @P4 STG.E.U16 [R4.64], R7 ;  /* 0x0000000704004986 */ /* 0x000fe8000c101504 */
[----:B------:R0:W4:Y:S04]  /*72310*/  LDS.128 R4, [R60] ;  /* 0x000000003c047984 */ /* 0x0001280000000c00 */
[----:B0-----:R-:W0:Y:S01]  /*72320*/  S2R R60, SR_TID.X ;  /* 0x00000000003c7919 */ /* 0x001e220000002100 */
[----:B------:R-:W-:-:S02]  /*72330*/  ISETP.LT.AND P0, PT, R51, c[0x0][0x178], !P0 ;  /* 0x00005e0033007a0c */ /* 0x000fc40004701270 */
[----:B------:R-:W-:Y:S02]  /*72340*/  ISETP.GE.AND P6, PT, R18, c[0x0][0x17c], PT ;  /* 0x00005f0012007a0c */ /* 0x000fe40003fc6270 */
[----:B------:R-:W-:Y:S01]  /*72350*/  ISETP.LT.AND P2, PT, R61, c[0x0][0x178], !P3 ;  /* 0x00005e003d007a0c */ /* 0x000fe20005f41270 */
[----:B------:R-:W-:Y:S01]  /*72360*/  IMAD.WIDE R8, R11, 0x2, R2 ;  /* 0x000000020b087825 */ /* 0x000fe200078e0202 */
[----:B------:R-:W-:Y:S02]  /*72370*/  ISETP.LT.AND P3, PT, R51, c[0x0][0x178], !P3 ;  /* 0x00005e0033007a0c */ /* 0x000fe40005f61270 */
[----:B------:R-:W-:Y:S02]  /*72380*/  IADD3 R10, R11, c[0x0][0x198], RZ ;  /* 0x000066000b0a7a10 */ /* 0x000fe40007ffe0ff */
[----:B------:R-:W-:Y:S02]  /*72390*/  ISETP.LT.AND P4, PT, R61, c[0x0][0x178], !P6 ;  /* 0x00005e003d007a0c */ /* 0x000fe40007781270 */
[C---:B0-----:R-:W-:Y:S01]  /*723a0*/  LOP3.LUT R59, R60.reuse, 0x1f, RZ, 0xc0, !PT ;  /* 0x0000001f3c3b7812 */ /* 0x041fe200078ec0ff */
[----:B------:R-:W-:-:S05]  /*723b0*/  IMAD.SHL.U32 R60, R60, 0x100, RZ ;  /* 0x000001003c3c7824 */ /* 0x000fca00078e00ff */
[----:B------:R-:W-:Y:S01]  /*723c0*/  LOP3.LUT R60, R60, 0x600, RZ, 0xc0, !PT ;  /* 0x000006003c3c7812 */ /* 0x000fe200078ec0ff */
[----:B------:R0:W-:Y:S01]  /*723d0*/  @P0 STG.E.U16 [R8.64], R23 ;  /* 0x0000001708000986 */ /* 0x0001e2000c101504 */
[----:B------:R-:W-:-:S03]  /*723e0*/  IADD3 R18, R10, c[0x0][0x198], RZ ;  /* 0x000066000a127a10 */ /* 0x000fc60007ffe0ff */
[----:B------:R-:W-:Y:S01]  /*723f0*/  IMAD R60, R59, 0x10, R60 ;  /* 0x000000103b3c7824 */ /* 0x000fe200078e023c */
[----:B------:R-:W-:Y:S02]  /*72400*/  PRMT R19, R23, 0x7632, R19 ;  /* 0x0000763217137816 */ /* 0x000fe40000000013 */
[----:B------:R-:W-:Y:S02]  /*72410*/  ISETP.LT.AND P6, PT, R51, c[0x0][0x178], !P6 ;  /* 0x00005e0033007a0c */ /* 0x000fe400077c1270 */
[----:B------:R-:W-:Y:S01]  /*72420*/  LOP3.LUT R60, R60, 0x40, RZ, 0x3c, !PT ;  /* 0x000000403c3c7812 */ /* 0x000fe200078e3cff */
[----:B0-----:R-:W-:-:S04]  /*72430*/  IMAD.WIDE R8, R10, 0x2, R56 ;  /* 0x000000020a087825 */ /* 0x001fc800078e0238 */
[----:B------:R-:W-:Y:S01]  /*72440*/  IMAD.WIDE R10, R10, 0x2, R2 ;  /* 0x000000020a0a7825 */ /* 0x000fe200078e0202 */
[----:B------:R-:W-:Y:S04]  /*72450*/  @P2 STG.E.U16 [R8.64], R0 ;  /* 0x0000000008002986 */ /* 0x000fe8000c101504 */
[----:B------:R-:W-:Y:S04]  /*72460*/  @P3 STG.E.U16 [R10.64], R19 ;  /* 0x000000130a003986 */ /* 0x000fe8000c101504 */
[----:B------:R-:W0:Y:S01]  /*72470*/  LDS.128 R8, [R60] ;  /* 0x000000003c087984 */ /* 0x000e220000000c00 */
[----:B--2---:R-:W-:-:S02]  /*72480*/  ISETP.GE.AND P1, PT, R17, c[0x0][0x17c], PT ;  /* 0x00005f0011007a0c */ /* 0x004fc40003f26270 */
[----:B---3--:R-:W-:Y:S01]  /*72490*/  ISETP.GE.AND P5, PT, R16, c[0x0][0x17c], PT ;  /* 0x00005f0010007a0c */ /* 0x008fe20003fa6270 */
[C---:B------:R-:W-:Y:S01]  /*724a0*/  IMAD.WIDE R16, R18.reuse, 0x2, R56 ;  /* 0x0000000212107825 */ /* 0x040fe200078e0238 */
[----:B------:R-:W-:Y:S02]  /*724b0*/  ISETP.LT.AND P3, PT, R61, c[0x0][0x178], !P1 ;  /* 0x00005e003d007a0c */ /* 0x000fe40004f61270 */
[----:B------:R-:W-:Y:S02]  /*724c0*/  ISETP.LT.AND P1, PT, R51, c[0x0][0x178], !P1 ;  /* 0x00005e0033007a0c */ /* 0x000fe40004f21270 */
[----:B------:R2:W-:Y:S01]  /*724d0*/  @P4 STG.E.U16 [R16.64], R36 ;  /* 0x0000002410004986 */ /* 0x0005e2000c101504 */
[----:B------:R-:W-:Y:S02]  /*724e0*/  ISETP.LT.AND P4, PT, R61, c[0x0][0x178], !P5 ;  /* 0x00005e003d007a0c */ /* 0x000fe40006f81270 */
[----:B------:R-:W-:Y:S01]  /*724f0*/  ISETP.GE.AND P0, PT, R21, c[0x0][0x17c], PT ;  /* 0x00005f0015007a0c */ /* 0x000fe20003f06270 */
[C---:B--2---:R-:W-:Y:S01]  /*72500*/  IMAD.WIDE R16, R18.reuse, 0x2, R2 ;  /* 0x0000000212107825 */ /* 0x044fe200078e0202 */
[----:B------:R-:W-:-:S02]  /*72510*/  IADD3 R18, R18, c[0x0][0x198], RZ ;  /* 0x0000660012127a10 */ /* 0x000fc40007ffe0ff */
[----:B------:R-:W-:Y:S02]  /*72520*/  PRMT R36, R36, 0x7632, R36 ;  /* 0x0000763224247816 */ /* 0x000fe40000000024 */
[----:B-1----:R1:W-:Y:S01]  /*72530*/  @P6 STG.E.U16 [R16.64], R12 ;  /* 0x0000000c10006986 */ /* 0x0023e2000c101504 */
[----:B------:R-:W-:Y:S02]  /*72540*/  IADD3 R0, R18, c[0x0][0x198], RZ ;  /* 0x0000660012007a10 */ /* 0x000fe40007ffe0ff */
[----:B------:R-:W-:Y:S02]  /*72550*/  ISETP.LT.AND P5, PT, R51, c[0x0][0x178], !P5 ;  /* 0x00005e0033007a0c */ /* 0x000fe40006fa1270 */
[----:B------:R-:W-:Y:S01]  /*72560*/  ISETP.GE.AND P2, PT, R20, c[0x0][0x17c], PT ;  /* 0x00005f0014007a0c */ /* 0x000fe20003f46270 */
[----:B------:R-:W-:-:S04]  /*72570*/  IMAD.WIDE R20, R0, 0x2, R56 ;  /* 0x0000000200147825 */ /* 0x000fc800078e0238 */
[----:B-1----:R-:W-:Y:S01]  /*72580*/  IMAD.WIDE R16, R18, 0x2, R56 ;  /* 0x0000000212107825 */ /* 0x002fe200078e0238 */
[----:B------:R-:W-:-:S03]  /*72590*/  PRMT R12, R12, 0x7632, R12 ;  /* 0x000076320c0c7816 */ /* 0x000fc6000000000c */
[----:B------:R-:W-:Y:S01]  /*725a0*/  IMAD.WIDE R18, R18, 0x2, R2 ;  /* 0x0000000212127825 */ /* 0x000fe200078e0202 */
[----:B------:R-:W-:Y:S01]  /*725b0*/  @P3 STG.E.U16 [R16.64], R36 ;  /* 0x0000002410003986 */ /* 0x000fe2000c101504 */
[----:B------:R-:W-:-:S03]  /*725c0*/  ISETP.GE.AND P6, PT, R24, c[0x0][0x17c], PT ;  /* 0x00005f0018007a0c */ /* 0x000fc60003fc6270 */
[----:B------:R1:W-:Y:S01]  /*725d0*/  @P1 STG.E.U16 [R18.64], R12 ;  /* 0x0000000c12001986 */ /* 0x0003e2000c101504 */
[----:B------:R-:W-:Y:S02]  /*725e0*/  ISETP.LT.AND P1, PT, R61, c[0x0][0x178], !P0 ;  /* 0x00005e003d007a0c */ /* 0x000fe40004721270 */
[----:B------:R-:W-:Y:S01]  /*725f0*/  ISETP.LT.AND P0, PT, R51, c[0x0][0x178], !P0 ;  /* 0x00005e0033007a0c */ /* 0x000fe20004701270 */
[----:B------:R2:W-:Y:S01]  /*72600*/  @P4 STG.E.U16 [R20.64], R40 ;  /* 0x0000002814004986 */ /* 0x0005e2000c101504 */
[----:B------:R-:W-:Y:S02]  /*72610*/  IADD3 R24, R0, c[0x0][0x198], RZ ;  /* 0x0000660000187a10 */ /* 0x000fe40007ffe0ff */
[----:B------:R-:W-:-:S03]  /*72620*/  ISETP.GE.AND P3, PT, R22, c[0x0][0x17c], PT ;  /* 0x00005f0016007a0c */ /* 0x000fc60003f66270 */
[C---:B------:R-:W-:Y:S01]  /*72630*/  IMAD.WIDE R22, R24.reuse, 0x2, R56 ;  /* 0x0000000218167825 */ /* 0x040fe200078e0238 */
[----:B-1----:R-:W-:-:S03]  /*72640*/  IADD3 R12, R24, c[0x0][0x198], RZ ;  /* 0x00006600180c7a10 */ /* 0x002fc60007ffe0ff */
[----:B--2---:R-:W-:Y:S01]  /*72650*/  IMAD.WIDE R20, R0, 0x2, R2 ;  /* 0x0000000200147825 */ /* 0x004fe200078e0202 */
[----:B------:R-:W-:Y:S02]  /*72660*/  PRMT R40, R40, 0x7632, R40 ;  /* 0x0000763228287816 */ /* 0x000fe40000000028 */
[----:B----4-:R-:W-:Y:S01]  /*72670*/  PRMT R0, R4, 0x7632, R0 ;  /* 0x0000763204007816 */ /* 0x010fe20000000000 */
[----:B------:R-:W-:Y:S01]  /*72680*/  IMAD.WIDE R24, R24, 0x2, R2 ;  /* 0x0000000218187825 */ /* 0x000fe200078e0202 */
[----:B------:R-:W-:Y:S01]  /*72690*/  ISETP.LT.AND P4, PT, R61, c[0x0][0x178], !P2 ;  /* 0x00005e003d007a0c */ /* 0x000fe20005781270 */
[----:B------:R1:W-:Y:S01]  /*726a0*/  @P5 STG.E.U16 [R20.64], R4 ;  /* 0x0000000414005986 */ /* 0x0003e2000c101504 */
[----:B------:R-:W-:Y:S02]  /*726b0*/  ISETP.GE.AND P5, PT, R31, c[0x0][0x17c], PT ;  /* 0x00005f001f007a0c */ /* 0x000fe40003fa6270 */
[----:B------:R-:W-:Y:S01]  /*726c0*/  ISETP.LT.AND P2, PT, R51, c[0x0][0x178], !P2 ;  /* 0x00005e0033007a0c */ /* 0x000fe20005741270 */
[----:B------:R-:W2:Y:S04]  /*726d0*/  LDL.LU R31, [R1+0x22ec] ;  /* 0x0022ec00011f7983 */ /* 0x000ea80000300800 */
[----:B------:R-:W-:Y:S04]  /*726e0*/  @P1 STG.E.U16 [R22.64], R40 ;  /* 0x0000002816001986 */ /* 0x000fe8000c101504 */
[----:B------:R3:W-:Y:S01]  /*726f0*/  @P0 STG.E.U16 [R24.64], R0 ;  /* 0x0000000018000986 */ /* 0x0007e2000c101504 */
[----:B------:R-:W-:Y:S01]  /*72700*/  ISETP.GE.AND P0, PT, R29, c[0x0][0x17c], PT ;  /* 0x00005f001d007a0c */ /* 0x000fe20003f06270 */
[----:B------:R-:W-:-:S02]  /*72710*/  IMAD.WIDE R26, R12, 0x2, R56 ;  /* 0x000000020c1a7825 */ /* 0x000fc400078e0238 */
[----:B------:R-:W4:Y:S02]  /*72720*/  LDL.LU R29, [R1+0x22e8] ;  /* 0x0022e800011d7983 */ /* 0x000f240000300800 */
[----:B-1----:R-:W-:Y:S02]  /*72730*/  IMAD.WIDE R20, R12, 0x2, R2 ;  /* 0x000000020c147825 */ /* 0x002fe400078e0202 */
[----:B------:R1:W-:Y:S04]  /*72740*/  @P4 STG.E.U16 [R26.64], R44 ;  /* 0x0000002c1a004986 */ /* 0x0003e8000c101504 */
[----:B0-----:R-:W-:Y:S01]  /*72750*/  @P2 STG.E.U16 [R20.64], R8 ;  /* 0x0000000814002986 */ /* 0x001fe2000c101504 */
[----:B------:R-:W-:-:S03]  /*72760*/  ISETP.GE.AND P2, PT, R30, c[0x0][0x17c], PT ;  /* 0x00005f001e007a0c */ /* 0x000fc60003f46270 */
[----:B------:R-:W4:Y:S04]  /*72770*/  LDL.LU R30, [R1+0x22fc] ;  /* 0x0022fc00011e7983 */ /* 0x000f280000300800 */
[----:B------:R-:W0:Y:S02]  /*72780*/  S2R R60, SR_TID.X ;  /* 0x00000000003c7919 */ /* 0x000e240000002100 */
[C---:B0-----:R-:W-:Y:S01]  /*72790*/  LOP3.LUT R59, R60.reuse, 0x1f, RZ, 0xc0, !PT ;  /* 0x0000001f3c3b7812 */ /* 0x041fe200078ec0ff */
[----:B------:R-:W-:-:S05]  /*727a0*/  IMAD.SHL.U32 R60, R60, 0x100, RZ ;  /* 0x000001003c3c7824 */ /* 0x000fca00078e00ff */
[----:B------:R-:W-:-:S05]  /*727b0*/  LOP3.LUT R60, R60, 0x600, RZ, 0xc0, !PT ;  /* 0x000006003c3c7812 */ /* 0x000fca00078ec0ff */
[----:B------:R-:W-:-:S05]  /*727c0*/  IMAD R60, R59, 0x10, R60 ;  /* 0x000000103b3c7824 */ /* 0x000fca00078e023c */
[----:B------:R-:W-:-:S05]  /*727d0*/  LOP3.LUT R60, R60, 0x60, RZ, 0x3c, !PT ;  /* 0x000000603c3c7812 */ /* 0x000fca00078e3cff */
[----:B------:R-:W0:Y:S01]  /*727e0*/  LDS.128 R16, [R60] ;  /* 0x000000003c107984 */ /* 0x000e220000000c00 */
[----:B------:R-:W-:Y:S02]  /*727f0*/  ISETP.LT.AND P1, PT, R61, c[0x0][0x178], !P6 ;  /* 0x00005e003d007a0c */ /* 0x000fe40007721270 */
[----:B------:R-:W-:Y:S02]  /*72800*/  ISETP.LT.AND P6, PT, R51, c[0x0][0x178], !P6 ;  /* 0x00005e0033007a0c */ /* 0x000fe400077c1270 */
[----:B---3--:R-:W-:Y:S02]  /*72810*/  IADD3 R24, R12, c[0x0][0x198], RZ ;  /* 0x000066000c187a10 */ /* 0x008fe40007ffe0ff */
[----:B------:R-:W-:Y:S01]  /*72820*/  ISETP.LT.AND P4, PT, R61, c[0x0][0x178], !P3 ;  /* 0x00005e003d007a0c */ /* 0x000fe20005f81270 */
[----:B------:R-:W3:Y:S01]  /*72830*/  LDL.LU R12, [R1+0x22f8] ;  /* 0x0022f800010c7983 */ /* 0x000ee20000300800 */
[C---:B------:R-:W-:Y:S01]  /*72840*/  IADD3 R0, R24.reuse, c[0x0][0x198], RZ ;  /* 0x0000660018007a10 */ /* 0x040fe20007ffe0ff */
[----:B------:R-:W-:Y:S01]  /*72850*/  IMAD.WIDE R22, R24, 0x2, R56 ;  /* 0x0000000218167825 */ /* 0x000fe200078e0238 */
[----:B-1----:R-:W-:-:S02]  /*72860*/  PRMT R44, R44, 0x7632, R44 ;  /* 0x000076322c2c7816 */ /* 0x002fc4000000002c */
[----:B------:R-:W-:Y:S01]  /*72870*/  PRMT R4, R8, 0x7632, R4 ;  /* 0x0000763208047816 */ /* 0x000fe20000000004 */
[----:B------:R-:W-:-:S04]  /*72880*/  IMAD.WIDE R24, R24, 0x2, R2 ;  /* 0x0000000218187825 */ /* 0x000fc800078e0202 */
[----:B------:R-:W-:Y:S01]  /*72890*/  IMAD.WIDE R26, R0, 0x2, R56 ;  /* 0x00000002001a7825 */ /* 0x000fe200078e0238 */
[----:B------:R-:W-:Y:S01]  /*728a0*/  @P1 STG.E.U16 [R22.64], R44 ;  /* 0x0000002c16001986 */ /* 0x000fe2000c101504 */
[----:B------:R-:W-:-:S03]  /*728b0*/  ISETP.LT.AND P3, PT, R51, c[0x0][0x178], !P3 ;  /* 0x00005e0033007a0c */ /* 0x000fc60005f61270 */
[----:B------:R1:W-:Y:S04]  /*728c0*/  @P6 STG.E.U16 [R24.64], R4 ;  /* 0x0000000418006986 */ /* 0x0003e8000c101504 */
[----:B------:R0:W-:Y:S01]  /*728d0*/  @P4 STG.E.U16 [R26.64], R48 ;  /* 0x000000301a004986 */ /* 0x0001e2000c101504 */
[----:B------:R-:W-:Y:S02]  /*728e0*/  ISETP.LT.AND P4, PT, R61, c[0x0][0x178], !P5 ;  /* 0x00005e003d007a0c */ /* 0x000fe40006f81270 */
[----:B------:R-:W-:Y:S02]  /*728f0*/  ISETP.LT.AND P5, PT, R51, c[0x0][0x178], !P5 ;  /* 0x00005e0033007a0c */ /* 0x000fe40006fa1270 */
[----:B------:R-:W-:Y:S02]  /*72900*/  ISETP.LT.AND P6, PT, R61, c[0x0][0x178], !P0 ;  /* 0x00005e003d007a0c */ /* 0x000fe400047c1270 */
[C---:B-1----:R-:W-:Y:S01]  /*72910*/  IADD3 R24, R0.reuse, c[0x0][0x198], RZ ;  /* 0x0000660000187a10 */ /* 0x042fe20007ffe0ff */
[----:B------:R-:W-:-:S03]  /*72920*/  IMAD.WIDE R20, R0, 0x2, R2 ;  /* 0x0000000200147825 */ /* 0x000fc600078e0202 */
[C---:B------:R-:W-:Y:S01]  /*72930*/  IADD3 R4, R24.reuse, c[0x0][0x198], RZ ;  /* 0x0000660018047a10 */ /* 0x040fe20007ffe0ff */
[----:B------:R-:W-:Y:S01]  /*72940*/  IMAD.WIDE R22, R24, 0x2, R56 ;  /* 0x0000000218167825 */ /* 0x000fe200078e0238 */
[----:B0-----:R-:W-:Y:S02]  /*72950*/  PRMT R48, R48, 0x7632, R48 ;  /* 0x0000763230307816 */ /* 0x001fe40000000030 */
[----:B------:R-:W-:Y:S01]  /*72960*/  PRMT R0, R16, 0x7632, R0 ;  /* 0x0000763210007816 */ /* 0x000fe20000000000 */
[----:B------:R-:W-:Y:S01]  /*72970*/  IMAD.WIDE R24, R24, 0x2, R2 ;  /* 0x0000000218187825 */ /* 0x000fe200078e0202 */
[----:B------:R0:W-:Y:S01]  /*72980*/  @P3 STG.E.U16 [R20.64], R16 ;  /* 0x0000001014003986 */ /* 0x0001e2000c101504 */
[----:B------:R-:W-:Y:S02]  /*72990*/  ISETP.GE.AND P1, PT, R32, c[0x0][0x17c], PT ;  /* 0x00005f0020007a0c */ /* 0x000fe40003f26270 */
[----:B------:R-:W-:Y:S01]  /*729a0*/  IMAD.WIDE R26, R4, 0x2, R56 ;  /* 0x00000002041a7825 */ /* 0x000fe200078e0238 */
[----:B------:R-:W-:Y:S01]  /*729b0*/  @P4 STG.E.U16 [R22.64], R48 ;  /* 0x0000003016004986 */ /* 0x000fe2000c101504 */
[----:B------:R-:W-:-:S03]  /*729c0*/  ISETP.LT.AND P0, PT, R51, c[0x0][0x178], !P0 ;  /* 0x00005e0033007a0c */ /* 0x000fc60004701270 */
[----:B------:R1:W-:Y:S01]  /*729d0*/  @P5 STG.E.U16 [R24.64], R0 ;  /* 0x0000000018005986 */ /* 0x0003e2000c101504 */
[----:B------:R-:W-:Y:S02]  /*729e0*/  ISETP.LT.AND P5, PT, R61, c[0x0][0x178], !P2 ;  /* 0x00005e003d007a0c */ /* 0x000fe400057a1270 */
[----:B------:R-:W-:Y:S01]  /*729f0*/  ISETP.LT.AND P4, PT, R51, c[0x0][0x178], !P2 ;  /* 0x00005e0033007a0c */ /* 0x000fe20005781270 */
[----:B------:R2:W-:Y:S01]  /*72a00*/  @P6 STG.E.U16 [R26.64], R37 ;  /* 0x000000251a006986 */ /* 0x0005e2000c101504 */
[----:B------:R-:W-:Y:S01]  /*72a10*/  ISETP.LT.AND P6, PT, R61, c[0x0][0x178], !P1 ;  /* 0x00005e003d007a0c */ /* 0x000fe20004fc1270 */
[----:B0-----:R-:W-:Y:S01]  /*72a20*/  IMAD.WIDE R20, R4, 0x2, R2 ;  /* 0x0000000204147825 */ /* 0x001fe200078e0202 */
[----:B------:R-:W-:Y:S01]  /*72a30*/  PRMT R8, R37, 0x7632, R8 ;  /* 0x0000763225087816 */ /* 0x000fe20000000008 */
[----:B------:R-:W3:Y:S01]  /*72a40*/  LDL.LU R32, [R1+0x230c] ;  /* 0x00230c0001207983 */ /* 0x000ee20000300800 */
[----:B-1----:R-:W-:-:S03]  /*72a50*/  PRMT R0, R13, 0x7632, R0 ;  /* 0x000076320d007816 */ /* 0x002fc60000000000 */
[----:B------:R-:W-:Y:S04]  /*72a60*/  @P0 STG.E.U16 [R20.64], R13 ;  /* 0x0000000d14000986 */ /* 0x000fe8000c101504 */
[----:B------:R-:W3:Y:S01]  /*72a70*/  LDL.LU R34, [R1+0x2308] ;  /* 0x0023080001227983 */ /* 0x000ee20000300800 */
[----:B--2---:R-:W-:Y:S02]  /*72a80*/  ISETP.GE.AND P3, PT, R31, c[0x0][0x17c], PT ;  /* 0x00005f001f007a0c */ /* 0x004fe40003f66270 */
[----:B------:R-:W-:-:S05]  /*72a90*/  IADD3 R31, R4, c[0x0][0x198], RZ ;  /* 0x00006600041f7a10 */ /* 0x000fca0007ffe0ff */
[----:B------:R-:W-:Y:S01]  /*72aa0*/  IMAD.WIDE R22, R31, 0x2, R56 ;  /* 0x000000021f167825 */ /* 0x000fe200078e0238 */
[----:B----4-:R-:W-:Y:S02]  /*72ab0*/  ISETP.GE.AND P2, PT, R29, c[0x0][0x17c], PT ;  /* 0x00005f001d007a0c */ /* 0x010fe40003f46270 */
[C---:B------:R-:W-:Y:S01]  /*72ac0*/  IADD3 R29, R31.reuse, c[0x0][0x198], RZ ;  /* 0x000066001f1d7a10 */ /* 0x040fe20007ffe0ff */
[----:B------:R-:W-:Y:S01]  /*72ad0*/  IMAD.WIDE R24, R31, 0x2, R2 ;  /* 0x000000021f187825 */ /* 0x000fe200078e0202 */
[----:B------:R-:W-:Y:S03]  /*72ae0*/  @P5 STG.E.U16 [R22.64], R8 ;  /* 0x0000000816005986 */ /* 0x000fe6000c101504 */
[----:B------:R-:W-:Y:S01]  /*72af0*/  IMAD.WIDE R26, R29, 0x2, R56 ;  /* 0x000000021d1a7825 */ /* 0x000fe200078e0238 */
[----:B------:R-:W-:Y:S01]  /*72b00*/  @P4 STG.E.U16 [R24.64], R0 ;  /* 0x0000000018004986 */ /* 0x000fe2000c101504 */
[----:B------:R-:W-:-:S03]  /*72b10*/  ISETP.GE.AND P0, PT, R30, c[0x0][0x17c], PT ;  /* 0x00005f001e007a0c */ /* 0x000fc60003f06270 */
[----:B------:R0:W-:Y:S04]  /*72b20*/  @P6 STG.E.U16 [R26.64], R41 ;  /* 0x000000291a006986 */ /* 0x0001e8000c101504 */
[----:B------:R-:W2:Y:S04]  /*72b30*/  LDL.LU R30, [R1+0x231c] ;  /* 0x00231c00011e7983 */ /* 0x000ea80000300800 */
[----:B0-----:R-:W4:Y:S01]  /*72b40*/  LDL.LU R26, [R1+0x2318] ;  /* 0x00231800011a7983 */ /* 0x001f220000300800 */
[----:B------:R-:W-:Y:S02]  /*72b50*/  ISETP.LT.AND P1, PT, R51, c[0x0][0x178], !P1 ;  /* 0x00005e0033007a0c */ /* 0x000fe40004f21270 */
[----:B------:R-:W-:-:S02]  /*72b60*/  ISETP.LT.AND P5, PT, R61, c[0x0][0x178], !P3 ;  /* 0x00005e003d007a0c */ /* 0x000fc40005fa1270 */
[----:B------:R-:W-:Y:S02]  /*72b70*/  ISETP.LT.AND P4, PT, R51, c[0x0][0x178], !P3 ;  /* 0x00005e0033007a0c */ /* 0x000fe40005f81270 */
[----:B------:R-:W-:Y:S02]  /*72b80*/  IADD3 R31, R29, c[0x0][0x198], RZ ;  /* 0x000066001d1f7a10 */ /* 0x000fe40007ffe0ff */
[----:B------:R-:W-:Y:S02]  /*72b90*/  PRMT R4, R41, 0x7632, R4 ;  /* 0x0000763229047816 */ /* 0x000fe40000000004 */
[----:B------:R-:W-:Y:S01]  /*72ba0*/  PRMT R0, R5, 0x7632, R0 ;  /* 0x0000763205007816 */ /* 0x000fe20000000000 */
[----:B------:R-:W-:Y:S01]  /*72bb0*/  IMAD.WIDE R20, R31, 0x2, R56 ;  /* 0x000000021f147825 */ /* 0x000fe200078e0238 */
[----:B------:R-:W-:-:S03]  /*72bc0*/  ISETP.LT.AND P6, PT, R61, c[0x0][0x178], !P2 ;  /* 0x00005e003d007a0c */ /* 0x000fc600057c1270 */
[C---:B------:R-:W-:Y:S01]  /*72bd0*/  IMAD.WIDE R22, R31.reuse, 0x2, R2 ;  /* 0x000000021f167825 */ /* 0x040fe200078e0202 */
[----:B------:R-:W-:Y:S02]  /*72be0*/  IADD3 R33, R31, c[0x0][0x198], RZ ;  /* 0x000066001f217a10 */ /* 0x000fe40007ffe0ff */
[----:B------:R-:W-:Y:S02]  /*72bf0*/  ISETP.LT.AND P2, PT, R51, c[0x0][0x178], !P2 ;  /* 0x00005e0033007a0c */ /* 0x000fe40005741270 */
[C---:B------:R-:W-:Y:S01]  /*72c00*/  IADD3 R27, R33.reuse, c[0x0][0x198], RZ ;  /* 0x00006600211b7a10 */ /* 0x040fe20007ffe0ff */
[----:B------:R-:W-:Y:S01]  /*72c10*/  IMAD.WIDE R24, R33, 0x2, R56 ;  /* 0x0000000221187825 */ /* 0x000fe200078e0238 */
[----:B------:R-:W-:Y:S02]  /*72c20*/  PRMT R8, R45, 0x7632, R8 ;  /* 0x000076322d087816 */ /* 0x000fe40000000008 */
[----:B---3--:R-:W-:Y:S01]  /*72c30*/  ISETP.GE.AND P3, PT, R12, c[0x0][0x17c], PT ;  /* 0x00005f000c007a0c */ /* 0x008fe20003f66270 */
[----:B------:R-:W-:-:S05]  /*72c40*/  IMAD.WIDE R12, R29, 0x2, R2 ;  /* 0x000000021d0c7825 */ /* 0x000fca00078e0202 */
[----:B------:R0:W-:Y:S04]  /*72c50*/  @P1 STG.E.U16 [R12.64], R5 ;  /* 0x000000050c001986 */ /* 0x0001e8000c101504 */
[----:B------:R1:W-:Y:S01]  /*72c60*/  @P5 STG.E.U16 [R20.64], R4 ;  /* 0x0000000414005986 */ /* 0x0003e2000c101504 */
[----:B------:R-:W-:-:S03]  /*72c70*/  ISETP.LT.AND P5, PT, R61, c[0x0][0x178], !P0 ;  /* 0x00005e003d007a0c */ /* 0x000fc600047a1270 */
[----:B------:R3:W-:Y:S01]  /*72c80*/  @P4 STG.E.U16 [R22.64], R0 ;  /* 0x0000000016004986 */ /* 0x0007e2000c101504 */
[----:B------:R-:W-:Y:S01]  /*72c90*/  ISETP.LT.AND P4, PT, R51, c[0x0][0x178], !P0 ;  /* 0x00005e0033007a0c */ /* 0x000fe20004781270 */
[----:B0-----:R-:W-:-:S04]  /*72ca0*/  IMAD.WIDE R12, R27, 0x2, R56 ;  /* 0x000000021b0c7825 */ /* 0x001fc800078e0238 */
[----:B-1----:R-:W-:Y:S01]  /*72cb0*/  IMAD.WIDE R4, R33, 0x2, R2 ;  /* 0x0000000221047825 */ /* 0x002fe200078e0202 */
[----:B------:R0:W-:Y:S01]  /*72cc0*/  @P6 STG.E.U16 [R24.64], R45 ;  /* 0x0000002d18006986 */ /* 0x0001e2000c101504 */
[----:B---3--:R-:W-:Y:S02]  /*72cd0*/  PRMT R0, R9, 0x7632, R0 ;  /* 0x0000763209007816 */ /* 0x008fe40000000000 */
[----:B------:R-:W-:Y:S01]  /*72ce0*/  IMAD.WIDE R20, R27, 0x2, R2 ;  /* 0x000000021b147825 */ /* 0x000fe200078e0202 */
[----:B------:R1:W-:Y:S01]  /*72cf0*/  @P2 STG.E.U16 [R4.64], R9 ;  /* 0x0000000904002986 */ /* 0x0003e2000c101504 */
[----:B------:R-:W-:-:S03]  /*72d00*/  ISETP.LT.AND P6, PT, R61, c[0x0][0x178], !P3 ;  /* 0x00005e003d007a0c */ /* 0x000fc60005fc1270 */
[----:B------:R-:W-:Y:S01]  /*72d10*/  @P5 STG.E.U16 [R12.64], R8 ;  /* 0x000000080c005986 */ /* 0x000fe2000c101504 */
[----:B------:R-:W-:-:S03]  /*72d20*/  IADD3 R29, R27, c[0x0][0x198], RZ ;  /* 0x000066001b1d7a10 */ /* 0x000fc60007ffe0ff */
[----:B------:R3:W-:Y:S02]  /*72d30*/  @P4 STG.E.U16 [R20.64], R0 ;  /* 0x0000000014004986 */ /* 0x0007e4000c101504 */
[----:B------:R-:W-:Y:S01]  /*72d40*/  IMAD.WIDE R22, R29, 0x2, R56 ;  /* 0x000000021d167825 */ /* 0x000fe200078e0238 */
[----:B------:R-:W-:Y:S02]  /*72d50*/  ISETP.LT.AND P3, PT, R51, c[0x0][0x178], !P3 ;  /* 0x00005e0033007a0c */ /* 0x000fe40005f61270 */
[----:B------:R-:W-:Y:S02]  /*72d60*/  ISETP.GE.AND P1, PT, R32, c[0x0][0x17c], PT ;  /* 0x00005f0020007a0c */ /* 0x000fe40003f26270 */
[----:B------:R-:W4:Y:S02]  /*72d70*/  LDL.LU R32, [R1+0x2314] ;  /* 0x0023140001207983 */ /* 0x000f240000300800 */
[----:B------:R-:W-:Y:S02]  /*72d80*/  ISETP.LT.AND P5, PT, R61, c[0x0][0x178], !P1 ;  /* 0x00005e003d007a0c */ /* 0x000fe40004fa1270 */
[----:B------:R-:W4:Y:S01]  /*72d90*/  LDL.LU R31, [R1+0x2310] ;  /* 0x00231000011f7983 */ /* 0x000f220000300800 */
[----:B------:R-:W-:-:S02]  /*72da0*/  ISETP.LT.AND P4, PT, R51, c[0x0][0x178], !P1 ;  /* 0x00005e0033007a0c */ /* 0x000fc40004f81270 */
[----:B------:R-:W-:Y:S01]  /*72db0*/  ISETP.GE.AND P0, PT, R34, c[0x0][0x17c], PT ;  /* 0x00005f0022007a0c */ /* 0x000fe20003f06270 */
[----:B------:R-:W-:Y:S01]  /*72dc0*/  @P6 STG.E.U16 [R22.64], R49 ;  /* 0x0000003116006986 */ /* 0x000fe2000c101504 */
[----:B0-----:R-:W-:Y:S02]  /*72dd0*/  IADD3 R25, R29, c[0x0][0x198], RZ ;  /* 0x000066001d197a10 */ /* 0x001fe40007ffe0ff */
[----:B------:R-:W-:Y:S02]  /*72de0*/  ISETP.LT.AND P6, PT, R61, c[0x0][0x178], !P0 ;  /* 0x00005e003d007a0c */ /* 0x000fe400047c1270 */
[----:B------:R-:W-:Y:S01]  /*72df0*/  IADD3 R27, R25, c[0x0][0x198], RZ ;  /* 0x00006600191b7a10 */ /* 0x000fe20007ffe0ff */
[----:B-1----:R-:W-:Y:S01]  /*72e00*/  IMAD.WIDE R4, R29, 0x2, R2 ;  /* 0x000000021d047825 */ /* 0x002fe200078e0202 */
[----:B------:R-:W-:Y:S02]  /*72e10*/  PRMT R16, R49, 0x7632, R16 ;  /* 0x0000763231107816 */ /* 0x000fe40000000010 */
[----:B---3--:R-:W-:Y:S01]  /*72e20*/  PRMT R0, R17, 0x7632, R0 ;  /* 0x0000763211007816 */ /* 0x008fe20000000000 */
[C---:B------:R-:W-:Y:S01]  /*72e30*/  IMAD.WIDE R8, R25.reuse, 0x2, R56 ;  /* 0x0000000219087825 */ /* 0x040fe200078e0238 */
[----:B------:R-:W-:Y:S03]  /*72e40*/  @P3 STG.E.U16 [R4.64], R17 ;  /* 0x0000001104003986 */ /* 0x000fe6000c101504 */
[----:B------:R-:W-:Y:S01]  /*72e50*/  IMAD.WIDE R12, R25, 0x2, R2 ;  /* 0x00000002190c7825 */ /* 0x000fe200078e0202 */
[----:B------:R-:W-:Y:S03]  /*72e60*/  @P5 STG.E.U16 [R8.64], R16 ;  /* 0x0000001008005986 */ /* 0x000fe6000c101504 */
[----:B------:R-:W-:Y:S01]  /*72e70*/  IMAD.WIDE R20, R27, 0x2, R56 ;  /* 0x000000021b147825 */ /* 0x000fe200078e0238 */
[----:B------:R-:W-:Y:S04]  /*72e80*/  @P4 STG.E.U16 [R12.64], R0 ;  /* 0x000000000c004986 */ /* 0x000fe8000c101504 */
[----:B------:R0:W-:Y:S01]  /*72e90*/  @P6 STG.E.U16 [R20.64], R38 ;  /* 0x0000002614006986 */ /* 0x0001e2000c101504 */
[----:B--2---:R-:W-:-:S03]  /*72ea0*/  ISETP.GE.AND P2, PT, R30, c[0x0][0x17c], PT ;  /* 0x00005f001e007a0c */ /* 0x004fc60003f46270 */
[----:B------:R-:W2:Y:S01]  /*72eb0*/  LDL.LU R30, [R1+0x2304] ;  /* 0x00230400011e7983 */ /* 0x000ea20000300800 */
[----:B----4-:R-:W-:-:S03]  /*72ec0*/  ISETP.GE.AND P1, PT, R26, c[0x0][0x17c], PT ;  /* 0x00005f001a007a0c */ /* 0x010fc60003f26270 */
[----:B------:R-:W3:Y:S04]  /*72ed0*/  LDL.LU R26, [R1+0x2300] ;  /* 0x00230000011a7983 */ /* 0x000ee80000300800 */
[----:B------:R-:W4:Y:S04]  /*72ee0*/  LDL.LU R24, [R1+0x22f4] ;  /* 0x0022f40001187983 */ /* 0x000f280000300800 */
[----:B------:R-:W4:Y:S04]  /*72ef0*/  LDL.LU R29, [R1+0x22f0] ;  /* 0x0022f000011d7983 */ /* 0x000f280000300800 */
[----:B0-----:R-:W4:Y:S01]  /*72f00*/  LDL.LU R20, [R1+0x22e4] ;  /* 0x0022e40001147983 */ /* 0x001f220000300800 */
[----:B------:R-:W-:-:S02]  /*72f10*/  ISETP.LT.AND P0, PT, R51, c[0x0][0x178], !P0 ;  /* 0x00005e0033007a0c */ /* 0x000fc40004701270 */
[----:B------:R-:W-:Y:S02]  /*72f20*/  ISETP.LT.AND P5, PT, R61, c[0x0][0x178], !P2 ;  /* 0x00005e003d007a0c */ /* 0x000fe400057a1270 */
[----:B------:R-:W-:Y:S02]  /*72f30*/  ISETP.LT.AND P4, PT, R51, c[0x0][0x178], !P2 ;  /* 0x00005e0033007a0c */ /* 0x000fe40005781270 */
[----:B------:R-:W-:Y:S02]  /*72f40*/  IADD3 R23, R27, c[0x0][0x198], RZ ;  /* 0x000066001b177a10 */ /* 0x000fe40007ffe0ff */
[----:B------:R-:W-:Y:S02]  /*72f50*/  ISETP.LT.AND P6, PT, R61, c[0x0][0x178], !P1 ;  /* 0x00005e003d007a0c */ /* 0x000fe40004fc1270 */
[----:B------:R-:W-:Y:S01]  /*72f60*/  IADD3 R25, R23, c[0x0][0x198], RZ ;  /* 0x0000660017197a10 */ /* 0x000fe20007ffe0ff */
[----:B------:R-:W-:Y:S01]  /*72f70*/  IMAD.WIDE R4, R27, 0x2, R2 ;  /* 0x000000021b047825 */ /* 0x000fe200078e0202 */
[----:B------:R-:W-:-:S02]  /*72f80*/  PRMT R22, R38, 0x7632, R22 ;  /* 0x0000763226167816 */ /* 0x000fc40000000016 */
[----:B------:R-:W-:Y:S01]  /*72f90*/  PRMT R0, R14, 0x7632, R0 ;  /* 0x000076320e007816 */ /* 0x000fe20000000000 */
[C---:B------:R-:W-:Y:S01]  /*72fa0*/  IMAD.WIDE R8, R23.reuse, 0x2, R56 ;  /* 0x0000000217087825 */ /* 0x040fe200078e0238 */
[----:B------:R0:W-:Y:S03]  /*72fb0*/  @P0 STG.E.U16 [R4.64], R14 ;  /* 0x0000000e04000986 */ /* 0x0001e6000c101504 */
[----:B------:R-:W-:Y:S01]  /*72fc0*/  IMAD.WIDE R12, R23, 0x2, R2 ;  /* 0x00000002170c7825 */ /* 0x000fe200078e0202 */
[----:B------:R1:W-:Y:S03]  /*72fd0*/  @P5 STG.E.U16 [R8.64], R22 ;  /* 0x0000001608005986 */ /* 0x0003e6000c101504 */
[----:B------:R-:W-:Y:S01]  /*72fe0*/  IMAD.WIDE R16, R25, 0x2, R56 ;  /* 0x0000000219107825 */ /* 0x000fe200078e0238 */
[----:B------:R-:W-:Y:S01]  /*72ff0*/  ISETP.LT.AND P1, PT, R51, c[0x0][0x178], !P1 ;  /* 0x00005e0033007a0c */ /* 0x000fe20004f21270 */
[----:B------:R1:W-:Y:S01]  /*73000*/  @P4 STG.E.U16 [R12.64], R0 ;  /* 0x000000000c004986 */ /* 0x0003e2000c101504 */
[----:B------:R-:W-:-:S03]  /*73010*/  IADD3 R21, R25, c[0x0][0x198], RZ ;  /* 0x0000660019157a10 */ /* 0x000fc60007ffe0ff */
[----:B------:R1:W-:Y:S01]  /*73020*/  @P6 STG.E.U16 [R16.64], R42 ;  /* 0x0000002a10006986 */ /* 0x0003e2000c101504 */
[----:B------:R-:W-:Y:S01]  /*73030*/  IADD3 R23, R21, c[0x0][0x198], RZ ;  /* 0x0000660015177a10 */ /* 0x000fe20007ffe0ff */
[----:B0-----:R-:W-:Y:S01]  /*73040*/  IMAD.WIDE R4, R25, 0x2, R2 ;  /* 0x0000000219047825 */ /* 0x001fe200078e0202 */
[----:B------:R-:W-:-:S03]  /*73050*/  PRMT R14, R42, 0x7632, R14 ;  /* 0x000076322a0e7816 */ /* 0x000fc6000000000e */
[----:B-1----:R-:W-:Y:S01]  /*73060*/  IMAD.WIDE R8, R21, 0x2, R56 ;  /* 0x0000000215087825 */ /* 0x002fe200078e0238 */
[----:B------:R-:W-:-:S03]  /*73070*/  PRMT R0, R6, 0x7632, R0 ;  /* 0x0000763206007816 */ /* 0x000fc60000000000 */
[----:B------:R-:W-:Y:S01]  /*73080*/  IMAD.WIDE R12, R21, 0x2, R2 ;  /* 0x00000002150c7825 */ /* 0x000fe200078e0202 */
[----:B------:R0:W-:Y:S03]  /*73090*/  @P1 STG.E.U16 [R4.64], R6 ;  /* 0x0000000604001986 */ /* 0x0001e6000c101504 */
[C---:B------:R-:W-:Y:S01]  /*730a0*/  IMAD.WIDE R16, R23.reuse, 0x2, R56 ;  /* 0x0000000217107825 */ /* 0x040fe200078e0238 */
[----:B------:R-:W-:-:S04]  /*730b0*/  IADD3 R21, R23, c[0x0][0x198], RZ ;  /* 0x0000660017157a10 */ /* 0x000fc80007ffe0ff */
[----:B------:R-:W-:Y:S01]  /*730c0*/  IADD3 R25, R21, c[0x0][0x198], RZ ;  /* 0x0000660015197a10 */ /* 0x000fe20007ffe0ff */
[----:B0-----:R-:W-:Y:S01]  /*730d0*/  IMAD.WIDE R4, R23, 0x2, R2 ;  /* 0x0000000217047825 */ /* 0x001fe200078e0202 */
[----:B------:R-:W-:Y:S02]  /*730e0*/  PRMT R6, R46, 0x7632, R6 ;  /* 0x000076322e067816 */ /* 0x000fe40000000006 */
[----:B------:R-:W-:Y:S02]  /*730f0*/  ISETP.GE.AND P3, PT, R32, c[0x0][0x17c], PT ;  /* 0x00005f0020007a0c */ /* 0x000fe40003f66270 */
[----:B------:R-:W-:Y:S02]  /*73100*/  ISETP.GE.AND P2, PT, R31, c[0x0][0x17c], PT ;  /* 0x00005f001f007a0c */ /* 0x000fe40003f46270 */
[----:B------:R-:W-:Y:S02]  /*73110*/  ISETP.LT.AND P5, PT, R61, c[0x0][0x178], !P3 ;  /* 0x00005e003d007a0c */ /* 0x000fe40005fa1270 */
[----:B------:R-:W-:-:S02]  /*73120*/  ISETP.LT.AND P4, PT, R51, c[0x0][0x178], !P3 ;  /* 0x00005e0033007a0c */ /* 0x000fc40005f81270 */
[----:B------:R-:W-:Y:S02]  /*73130*/  ISETP.LT.AND P6, PT, R61, c[0x0][0x178], !P2 ;  /* 0x00005e003d007a0c */ /* 0x000fe400057c1270 */
[----:B------:R-:W-:-:S07]  /*73140*/  ISETP.LT.AND P2, PT, R51, c[0x0][0x178], !P2 ;  /* 0x00005e0033007a0c */ /* 0x000fce0005741270 */
[----:B------:R0:W-:Y:S04]  /*73150*/  @P5 STG.E.U16 [R8.64], R14 ;  /* 0x0000000e08005986 */ /* 0x0001e8000c101504 */
[----:B------:R1:W-:Y:S04]  /*73160*/  @P4 STG.E.U16 [R12.64], R0 ;  /* 0x000000000c004986 */ /* 0x0003e8000c101504 */
[----:B------:R1:W-:Y:S01]  /*73170*/  @P6 STG.E.U16 [R16.64], R46 ;  /* 0x0000002e10006986 */ /* 0x0003e2000c101504 */
[----:B0-----:R-:W-:-:S03]  /*73180*/  IMAD.WIDE R8, R21, 0x2, R56 ;  /* 0x0000000215087825 */ /* 0x001fc600078e0238 */
[----:B------:R0:W-:Y:S01]  /*73190*/  @P2 STG.E.U16 [R4.64], R10 ;  /* 0x0000000a04002986 */ /* 0x0001e2000c101504 */
[----:B-1----:R-:W-:Y:S01]  /*731a0*/  PRMT R0, R10, 0x7632, R0 ;  /* 0x000076320a007816 */ /* 0x002fe20000000000 */
[----:B------:R-:W-:-:S04]  /*731b0*/  IMAD.WIDE R12, R21, 0x2, R2 ;  /* 0x00000002150c7825 */ /* 0x000fc800078e0202 */
[----:B------:R-:W-:-:S04]  /*731c0*/  IMAD.WIDE R16, R25, 0x2, R56 ;  /* 0x0000000219107825 */ /* 0x000fc800078e0238 */
[----:B0-----:R-:W-:Y:S01]  /*731d0*/  IMAD.WIDE R4, R25, 0x2, R2 ;  /* 0x0000000219047825 */ /* 0x001fe200078e0202 */
[----:B--2---:R-:W-:Y:S02]  /*731e0*/  ISETP.GE.AND P0, PT, R30, c[0x0][0x17c], PT ;  /* 0x00005f001e007a0c */ /* 0x004fe40003f06270 */
[----:B---3--:R-:W-:Y:S02]  /*731f0*/  ISETP.GE.AND P3, PT, R26, c[0x0][0x17c], PT ;  /* 0x00005f001a007a0c */ /* 0x008fe40003f66270 */
[----:B------:R-:W2:Y:S01]  /*73200*/  LDL.LU R26, [R1+0x22d0] ;  /* 0x0022d000011a7983 */ /* 0x000ea20000300800 */
[----:B------:R-:W-:Y:S02]  /*73210*/  ISETP.LT.AND P5, PT, R61, c[0x0][0x178], !P0 ;  /* 0x00005e003d007a0c */ /* 0x000fe400047a1270 */
[----:B----4-:R-:W-:Y:S02]  /*73220*/  ISETP.GE.AND P1, PT, R24, c[0x0][0x17c], PT ;  /* 0x00005f0018007a0c */ /* 0x010fe40003f26270 */
[----:B------:R-:W3:Y:S01]  /*73230*/  LDL.LU R24, [R1+0x22cc] ;  /* 0x0022cc0001187983 */ /* 0x000ee20000300800 */
[----:B------:R-:W-:-:S02]  /*73240*/  ISETP.LT.AND P4, PT, R51, c[0x0][0x178], !P0 ;  /* 0x00005e0033007a0c */ /* 0x000fc40004781270 */
[----:B------:R-:W-:Y:S01]  /*73250*/  ISETP.LT.AND P6, PT, R61, c[0x0][0x178], !P3 ;  /* 0x00005e003d007a0c */ /* 0x000fe20005fc1270 */
[----:B------:R-:W4:Y:S01]  /*73260*/  LDL.LU R22, [R1+0x22c8] ;  /* 0x0022c80001167983 */ /* 0x000f220000300800 */
[----:B------:R-:W-:Y:S02]  /*73270*/  ISETP.LT.AND P3, PT, R51, c[0x0][0x178], !P3 ;  /* 0x00005e0033007a0c */ /* 0x000fe40005f61270 */
[----:B------:R-:W-:Y:S02]  /*73280*/  ISETP.GE.AND P2, PT, R20, c[0x0][0x17c], PT ;  /* 0x00005f0014007a0c */ /* 0x000fe40003f46270 */
[----:B------:R-:W4:Y:S04]  /*73290*/  LDL.LU R20, [R1+0x22c4] ;  /* 0x0022c40001147983 */ /* 0x000f280000300800 */
[----:B------:R0:W-:Y:S04]  /*732a0*/  @P5 STG.E.U16 [R8.64], R6 ;  /* 0x0000000608005986 */ /* 0x0001e8000c101504 */
[----:B------:R-:W-:Y:S04]  /*732b0*/  @P4 STG.E.U16 [R12.64], R0 ;  /* 0x000000000c004986 */ /* 0x000fe8000c101504 */
[----:B------:R-:W4:Y:S04]  /*732c0*/  LDL.LU R14, [R1+0x22b0] ;  /* 0x0022b000010e7983 */ /* 0x000f280000300800 */
[----:B------:R-:W-:Y:S01]  /*732d0*/  @P6 STG.E.U16 [R16.64], R50 ;  /* 0x0000003210006986 */ /* 0x000fe2000c101504 */
[----:B0-----:R-:W-:-:S03]  /*732e0*/  PRMT R6, R18, 0x7632, R6 ;  /* 0x0000763212067816 */ /* 0x001fc60000000006 */
[----:B------:R0:W-:Y:S04]  /*732f0*/  @P3 STG.E.U16 [R4.64], R18 ;  /* 0x0000001204003986 */ /* 0x0001e8000c101504 */
[----:B0-----:R-:W4:Y:S01]  /*73300*/  LDL.LU R18, [R1+0x22a4] ;  /* 0x0022a40001127983 */ /* 0x001f220000300800 */
[----:B------:R-:W-:Y:S02]  /*73310*/  ISETP.GE.AND P0, PT, R29, c[0x0][0x17c], PT ;  /* 0x00005f001d007a0c */ /* 0x000fe40003f06270 */
[----:B------:R-:W-:Y:S02]  /*73320*/  ISETP.LT.AND P5, PT, R61, c[0x0][0x178], !P1 ;  /* 0x00005e003d007a0c */ /* 0x000fe40004fa1270 */
[----:B------:R-:W-:Y:S02]  /*73330*/  ISETP.LT.AND P4, PT, R51, c[0x0][0x178], !P1 ;  /* 0x00005e0033007a0c */ /* 0x000fe40004f81270 */
[----:B------:R-:W-:-:S02]  /*73340*/  IADD3 R21, R25, c[0x0][0x198], RZ ;  /* 0x0000660019157a10 */ /* 0x000fc40007ffe0ff */
[----:B------:R-:W-:Y:S02]  /*73350*/  ISETP.LT.AND P6, PT, R61, c[0x0][0x178], !P0 ;  /* 0x00005e003d007a0c */ /* 0x000fe400047c1270 */
[C---:B------:R-:W-:Y:S01]  /*73360*/  IADD3 R23, R21.reuse, c[0x0][0x198], RZ ;  /* 0x0000660015177a10 */ /* 0x040fe20007ffe0ff */
[----:B------:R-:W-:Y:S01]  /*73370*/  IMAD.WIDE R8, R21, 0x2, R56 ;  /* 0x0000000215087825 */ /* 0x000fe200078e0238 */
[----:B------:R-:W-:-:S03]  /*73380*/  PRMT R10, R50, 0x7632, R10 ;  /* 0x00007632320a7816 */ /* 0x000fc6000000000a */
[----:B------:R-:W-:Y:S01]  /*73390*/  IMAD.WIDE R12, R21, 0x2, R2 ;  /* 0x00000002150c7825 */ /* 0x000fe200078e0202 */
[----:B------:R-:W-:-:S03]  /*733a0*/  ISETP.LT.AND P0, PT, R51, c[0x0][0x178], !P0 ;  /* 0x00005e0033007a0c */ /* 0x000fc60004701270 */
[----:B------:R-:W-:Y:S01]  /*733b0*/  IMAD.WIDE R16, R23, 0x2, R56 ;  /* 0x0000000217107825 */ /* 0x000fe200078e0238 */
[----:B------:R0:W-:Y:S01]  /*733c0*/  @P5 STG.E.U16 [R8.64], R10 ;  /* 0x0000000a08005986 */ /* 0x0001e2000c101504 */
[----:B------:R-:W-:Y:S02]  /*733d0*/  ISETP.LT.AND P5, PT, R61, c[0x0][0x178], !P2 ;  /* 0x00005e003d007a0c */ /* 0x000fe400057a1270 */
[----:B------:R-:W-:Y:S01]  /*733e0*/  IADD3 R21, R23, c[0x0][0x198], RZ ;  /* 0x0000660017157a10 */ /* 0x000fe20007ffe0ff */
[----:B------:R1:W-:Y:S01]  /*733f0*/  @P4 STG.E.U16 [R12.64], R6 ;  /* 0x000000060c004986 */ /* 0x0003e2000c101504 */
[----:B------:R-:W-:-:S03]  /*73400*/  ISETP.LT.AND P4, PT, R51, c[0x0][0x178], !P2 ;  /* 0x00005e0033007a0c */ /* 0x000fc60005781270 */
[----:B------:R1:W-:Y:S01]  /*73410*/  @P6 STG.E.U16 [R16.64], R39 ;  /* 0x0000002710006986 */ /* 0x0003e2000c101504 */
[----:B------:R-:W-:Y:S01]  /*73420*/  IADD3 R25, R21, c[0x0][0x198], RZ ;  /* 0x0000660015197a10 */ /* 0x000fe20007ffe0ff */
[----:B------:R-:W-:Y:S01]  /*73430*/  IMAD.WIDE R4, R23, 0x2, R2 ;  /* 0x0000000217047825 */ /* 0x000fe200078e0202 */
[----:B------:R-:W-:-:S03]  /*73440*/  PRMT R0, R39, 0x7632, R0 ;  /* 0x0000763227007816 */ /* 0x000fc60000000000 */
[----:B0-----:R-:W-:Y:S01]  /*73450*/  IMAD.WIDE R8, R21, 0x2, R56 ;  /* 0x0000000215087825 */ /* 0x001fe200078e0238 */
[----:B-1----:R-:W-:-:S03]  /*73460*/  PRMT R6, R15, 0x7632, R6 ;  /* 0x000076320f067816 */ /* 0x002fc60000000006 */
[----:B------:R-:W-:Y:S01]  /*73470*/  IMAD.WIDE R12, R21, 0x2, R2 ;  /* 0x00000002150c7825 */ /* 0x000fe200078e0202 */
[----:B------:R0:W-:Y:S03]  /*73480*/  @P0 STG.E.U16 [R4.64], R15 ;  /* 0x0000000f04000986 */ /* 0x0001e6000c101504 */
[C---:B------:R-:W-:Y:S01]  /*73490*/  IMAD.WIDE R16, R25.reuse, 0x2, R56 ;  /* 0x0000000219107825 */ /* 0x040fe200078e0238 */
        /* <DEDUP_REMOVED lines=9> */
[----:B--2---:R-:W-:-:S04]  /*73530*/  ISETP.GE.AND P1, PT, R26, c[0x0][0x17c], PT ;  /* 0x00005f001a007a0c */ /* 0x004fc80003f26270 */
[----:B------:R-:W-:Y:S02]  /*73540*/  ISETP.LT.AND P6, PT, R61, c[0x0][0x178], !P1 ;  /* 0x00005e003d007a0c */ /* 0x000fe40004fc1270 */
[----:B---3--:R-:W-:Y:S02]  /*73550*/  ISETP.GE.AND P3, PT, R24, c[0x0][0x17c], PT ;  /* 0x00005f0018007a0c */ /* 0x008fe40003f66270 */
[----:B------:R-:W-:Y:S02]  /*73560*/  ISETP.LT.AND P1, PT, R51, c[0x0][0x178], !P1 ;  /* 0x00005e0033007a0c */ /* 0x000fe40004f21270 */
[----:B----4-:R-:W-:Y:S02]  /*73570*/  ISETP.GE.AND P2, PT, R22, c[0x0][0x17c], PT ;  /* 0x00005f0016007a0c */ /* 0x010fe40003f46270 */
[----:B------:R-:W-:Y:S02]  /*73580*/  ISETP.LT.AND P5, PT, R61, c[0x0][0x178], !P3 ;  /* 0x00005e003d007a0c */ /* 0x000fe40005fa1270 */
[----:B------:R-:W-:-:S03]  /*73590*/  ISETP.LT.AND P4, PT, R51, c[0x0][0x178], !P3 ;  /* 0x00005e0033007a0c */ /* 0x000fc60005f81270 */
[----:B------:R0:W-:Y:S01]  /*735a0*/  @P6 STG.E.U16 [R16.64], R43 ;  /* 0x0000002b10006986 */ /* 0x0001e2000c101504 */
[----:B------:R-:W-:Y:S02]  /*735b0*/  ISETP.LT.AND P6, PT, R61, c[0x0][0x178], !P2 ;  /* 0x00005e003d007a0c */ /* 0x000fe400057c1270 */
[----:B------:R-:W-:Y:S01]  /*735c0*/  ISETP.GE.AND P0, PT, R20, c[0x0][0x17c], PT ;  /* 0x00005f0014007a0c */ /* 0x000fe20003f06270 */
[----:B------:R1:W-:Y:S01]  /*735d0*/  @P1 STG.E.U16 [R4.64], R7 ;  /* 0x0000000704001986 */ /* 0x0003e2000c101504 */
[----:B------:R-:W-:Y:S01]  /*735e0*/  ISETP.GE.AND P3, PT, R14, c[0x0][0x17c], PT ;  /* 0x00005f000e007a0c */ /* 0x000fe20003f66270 */
[----:B------:R-:W-:Y:S02]  /*735f0*/  IMAD.WIDE R14, R23, 0x2, R56 ;  /* 0x00000002170e7825 */ /* 0x000fe400078e0238 */
[----:B------:R-:W-:Y:S01]  /*73600*/  @P5 STG.E.U16 [R8.64], R10 ;  /* 0x0000000a08005986 */ /* 0x000fe2000c101504 */
[----:B------:R-:W-:-:S03]  /*73610*/  ISETP.LT.AND P2, PT, R51, c[0x0][0x178], !P2 ;  /* 0x00005e0033007a0c */ /* 0x000fc60005741270 */
[----:B------:R2:W-:Y:S01]  /*73620*/  @P4 STG.E.U16 [R12.64], R6 ;  /* 0x000000060c004986 */ /* 0x0005e2000c101504 */
[----:B------:R-:W-:-:S03]  /*73630*/  ISETP.LT.AND P5, PT, R61, c[0x0][0x178], !P3 ;  /* 0x00005e003d007a0c */ /* 0x000fc60005fa1270 */
[----:B------:R3:W-:Y:S01]  /*73640*/  @P6 STG.E.U16 [R14.64], R47 ;  /* 0x0000002f0e006986 */ /* 0x0007e2000c101504 */
[----:B------:R-:W-:Y:S02]  /*73650*/  ISETP.LT.AND P6, PT, R61, c[0x0][0x178], !P0 ;  /* 0x00005e003d007a0c */ /* 0x000fe400047c1270 */
[C---:B------:R-:W-:Y:S02]  /*73660*/  ISETP.LT.AND P0, PT, R51.reuse, c[0x0][0x178], !P0 ;  /* 0x00005e0033007a0c */ /* 0x040fe40004701270 */
[----:B------:R-:W-:Y:S02]  /*73670*/  ISETP.LT.AND P3, PT, R51, c[0x0][0x178], !P3 ;  /* 0x00005e0033007a0c */ /* 0x000fe40005f61270 */
[----:B------:R-:W-:-:S04]  /*73680*/  ISETP.GE.AND P1, PT, R18, c[0x0][0x17c], PT ;  /* 0x00005f0012007a0c */ /* 0x000fc80003f26270 */
[----:B------:R-:W-:Y:S02]  /*73690*/  ISETP.LT.AND P4, PT, R61, c[0x0][0x178], !P1 ;  /* 0x00005e003d007a0c */ /* 0x000fe40004f81270 */
[----:B------:R-:W-:Y:S02]  /*736a0*/  ISETP.LT.AND P1, PT, R51, c[0x0][0x178], !P1 ;  /* 0x00005e0033007a0c */ /* 0x000fe40004f21270 */
[----:B------:R-:W4:Y:S01]  /*736b0*/  LDL.LU R51, [R1+0x2320] ;  /* 0x0023200001337983 */ /* 0x000f220000300800 */
[C---:B0-----:R-:W-:Y:S01]  /*736c0*/  IADD3 R17, R23.reuse, c[0x0][0x198], RZ ;  /* 0x0000660017117a10 */ /* 0x041fe20007ffe0ff */
[----:B-1----:R-:W-:-:S03]  /*736d0*/  IMAD.WIDE R4, R23, 0x2, R2 ;  /* 0x0000000217047825 */ /* 0x002fc600078e0202 */
[C---:B------:R-:W-:Y:S01]  /*736e0*/  IADD3 R21, R17.reuse, c[0x0][0x198], RZ ;  /* 0x0000660011157a10 */ /* 0x040fe20007ffe0ff */
[----:B--2---:R-:W-:Y:S01]  /*736f0*/  IMAD.WIDE R6, R17, 0x2, R56 ;  /* 0x0000000211067825 */ /* 0x004fe200078e0238 */
[----:B------:R-:W-:Y:S02]  /*73700*/  PRMT R0, R47, 0x7632, R0 ;  /* 0x000076322f007816 */ /* 0x000fe40000000000 */
[----:B------:R-:W-:Y:S01]  /*73710*/  IADD3 R23, R21, c[0x0][0x198], RZ ;  /* 0x0000660015177a10 */ /* 0x000fe20007ffe0ff */
[----:B------:R-:W-:Y:S01]  /*73720*/  IMAD.WIDE R8, R17, 0x2, R2 ;  /* 0x0000000211087825 */ /* 0x000fe200078e0202 */
[----:B------:R-:W-:Y:S01]  /*73730*/  PRMT R10, R11, 0x7632, R10 ;  /* 0x000076320b0a7816 */ /* 0x000fe2000000000a */
[----:B------:R0:W-:Y:S02]  /*73740*/  @P2 STG.E.U16 [R4.64], R11 ;  /* 0x0000000b04002986 */ /* 0x0001e4000c101504 */
[C---:B------:R-:W-:Y:S02]  /*73750*/  IMAD.WIDE R12, R21.reuse, 0x2, R56 ;  /* 0x00000002150c7825 */ /* 0x040fe400078e0238 */
[----:B------:R0:W-:Y:S02]  /*73760*/  @P6 STG.E.U16 [R6.64], R0 ;  /* 0x0000000006006986 */ /* 0x0001e4000c101504 */
[----:B---3--:R-:W-:-:S02]  /*73770*/  IMAD.WIDE R14, R21, 0x2, R2 ;  /* 0x00000002150e7825 */ /* 0x008fc400078e0202 */
[----:B------:R0:W-:Y:S02]  /*73780*/  @P0 STG.E.U16 [R8.64], R10 ;  /* 0x0000000a08000986 */ /* 0x0001e4000c101504 */
[----:B------:R-:W-:-:S04]  /*73790*/  IMAD.WIDE R56, R23, 0x2, R56 ;  /* 0x0000000217387825 */ /* 0x000fc800078e0238 */
[----:B------:R-:W-:Y:S01]  /*737a0*/  IMAD.WIDE R2, R23, 0x2, R2 ;  /* 0x0000000217027825 */ /* 0x000fe200078e0202 */
[----:B----4-:R-:W-:Y:S01]  /*737b0*/  PRMT R28, R51, 0x7632, R28 ;  /* 0x00007632331c7816 */ /* 0x010fe2000000001c */
[----:B------:R0:W-:Y:S04]  /*737c0*/  @P5 STG.E.U16 [R12.64], R51 ;  /* 0x000000330c005986 */ /* 0x0001e8000c101504 */
[----:B------:R0:W-:Y:S04]  /*737d0*/  @P3 STG.E.U16 [R14.64], R19 ;  /* 0x000000130e003986 */ /* 0x0001e8000c101504 */
[----:B------:R0:W-:Y:S01]  /*737e0*/  @P4 STG.E.U16 [R56.64], R28 ;  /* 0x0000001c38004986 */ /* 0x0001e2000c101504 */
[----:B------:R-:W-:Y:S05]  /*737f0*/  @!P1 EXIT ;  /* 0x000000000000994d */ /* 0x000fea0003800000 */
[----:B0-----:R-:W-:-:S05]  /*73800*/  PRMT R19, R19, 0x7632, R19 ;  /* 0x0000763213137816 */ /* 0x001fca0000000013 */
[----:B------:R-:W-:Y:S01]  /*73810*/  STG.E.U16 [R2.64], R19 ;  /* 0x0000001302007986 */ /* 0x000fe2000c101504 */
[----:B------:R-:W-:Y:S05]  /*73820*/  EXIT ;  /* 0x000000000000794d */ /* 0x000fea0003800000 */
.L_x_4:
[----:B------:R-:W-:-:S00]  /*73830*/  BRA `(.L_x_4) ;  /* 0xfffffff000007947 */ /* 0x000fc0000383ffff */
[----:B------:R-:W-:-:S00]  /*73840*/  NOP ;  /* 0x0000000000007918 */ /* 0x000fc00000000000 */
        /* <DEDUP_REMOVED lines=11> */
.L_x_5:


//--------------------- .nv.shared.matmul_kernel  --------------------------
	.section	.nv.shared.matmul_kernel,"aw",@nobits
	.sectionflags	@""
	.align	16
